//
// Generated by NVIDIA NVVM Compiler
//
// Compiler Build ID: CL-36424714
// Cuda compilation tools, release 13.0, V13.0.88
// Based on NVVM 20.0.0
//

.version 9.0
.target sm_100
.address_size 64

	// .globl	_Z12init_dev_rngPjP17curandStateXORWOW
.global .align 4 .b8 precalc_xorwow_matrix[102400];
.global .align 4 .b8 precalc_xorwow_offset_matrix[102400];
.global .align 4 .b8 mrg32k3aM1[2304];
.global .align 4 .b8 mrg32k3aM2[2304];
.global .align 4 .b8 mrg32k3aM1SubSeq[2016];
.global .align 4 .b8 mrg32k3aM2SubSeq[2016];
.global .align 4 .b8 mrg32k3aM1Seq[2304];
.global .align 4 .b8 mrg32k3aM2Seq[2304];
.const .align 8 .b8 __cr_lgamma_table[72];
.const .align 4 .f32 d_amp;
.const .align 4 .f32 d_omega;
.const .align 4 .f32 d_force;
.const .align 4 .f32 d_alpha;
.const .align 4 .f32 d_Dg;
.const .align 4 .f32 d_Dp;
.const .align 4 .f32 d_lambda;
.const .align 4 .u32 d_comp;
.const .align 4 .u32 d_spp;
.const .align 4 .u32 d_2ndorder;
.const .align 8 .u64 d_paths;
.const .align 8 .u64 d_steps;
.const .align 8 .u64 d_trigger;
.const .align 1 .u8 d_domainx;
.const .align 4 .u32 d_points;
.global .align 4 .b8 __cudart_i2opi_f[24] = {65, 144, 67, 60, 153, 149, 98, 219, 192, 221, 52, 245, 209, 87, 39, 252, 41, 21, 68, 78, 110, 131, 249, 162};

.visible .entry _Z12init_dev_rngPjP17curandStateXORWOW(
	.param .u64 .ptr .align 1 _Z12init_dev_rngPjP17curandStateXORWOW_param_0,
	.param .u64 .ptr .align 1 _Z12init_dev_rngPjP17curandStateXORWOW_param_1
)
{
	.reg .pred 	%p<24>;
	.reg .b32 	%r<409>;
	.reg .b64 	%rd<22>;

	ld.param.u64 	%rd8, [_Z12init_dev_rngPjP17curandStateXORWOW_param_0];
	ld.param.u64 	%rd9, [_Z12init_dev_rngPjP17curandStateXORWOW_param_1];
	cvta.to.global.u64 	%rd10, %rd9;
	cvta.to.global.u64 	%rd11, %rd8;
	mov.u32 	%r182, %ctaid.x;
	mov.u32 	%r183, %ntid.x;
	mov.u32 	%r184, %tid.x;
	mad.lo.s32 	%r185, %r182, %r183, %r184;
	cvt.u64.u32 	%rd21, %r185;
	mul.wide.u32 	%rd12, %r185, 4;
	add.s64 	%rd13, %rd11, %rd12;
	ld.global.u32 	%r186, [%rd13];
	mul.wide.u32 	%rd14, %r185, 48;
	add.s64 	%rd2, %rd10, %rd14;
	xor.b32  	%r187, %r186, -1429050551;
	mul.lo.s32 	%r188, %r187, 1099087573;
	add.s32 	%r189, %r188, -638133224;
	add.s32 	%r190, %r188, 123456789;
	st.global.v2.u32 	[%rd2], {%r189, %r190};
	xor.b32  	%r191, %r188, 362436069;
	mov.b32 	%r192, -123459836;
	st.global.v2.u32 	[%rd2+8], {%r191, %r192};
	add.s32 	%r193, %r188, 5783321;
	mov.b32 	%r194, -589760388;
	st.global.v2.u32 	[%rd2+16], {%r194, %r193};
	setp.eq.s32 	%p1, %r185, 0;
	@%p1 bra 	$L__BB0_42;
	mov.b32 	%r315, 0;
	mov.u64 	%rd16, precalc_xorwow_matrix;
$L__BB0_2:
	and.b64  	%rd4, %rd21, 3;
	setp.eq.s64 	%p2, %rd4, 0;
	@%p2 bra 	$L__BB0_41;
	mul.wide.u32 	%rd15, %r315, 3200;
	add.s64 	%rd5, %rd16, %rd15;
	cvt.u32.u64 	%r2, %rd4;
	mov.b32 	%r316, 0;
$L__BB0_4:
	mov.b32 	%r329, 0;
	mov.u32 	%r330, %r329;
	mov.u32 	%r331, %r329;
	mov.u32 	%r332, %r329;
	mov.u32 	%r333, %r329;
	mov.u32 	%r322, %r329;
$L__BB0_5:
	mul.wide.u32 	%rd17, %r322, 4;
	add.s64 	%rd18, %rd2, %rd17;
	ld.global.u32 	%r10, [%rd18+4];
	shl.b32 	%r11, %r322, 5;
	mov.b32 	%r328, 0;
$L__BB0_6:
	.pragma "nounroll";
	shr.u32 	%r199, %r10, %r328;
	and.b32  	%r200, %r199, 1;
	setp.eq.b32 	%p3, %r200, 1;
	not.pred 	%p4, %p3;
	add.s32 	%r201, %r11, %r328;
	mul.lo.s32 	%r202, %r201, 5;
	mul.wide.u32 	%rd19, %r202, 4;
	add.s64 	%rd6, %rd5, %rd19;
	@%p4 bra 	$L__BB0_8;
	ld.global.u32 	%r203, [%rd6];
	xor.b32  	%r333, %r333, %r203;
	ld.global.u32 	%r204, [%rd6+4];
	xor.b32  	%r332, %r332, %r204;
	ld.global.u32 	%r205, [%rd6+8];
	xor.b32  	%r331, %r331, %r205;
	ld.global.u32 	%r206, [%rd6+12];
	xor.b32  	%r330, %r330, %r206;
	ld.global.u32 	%r207, [%rd6+16];
	xor.b32  	%r329, %r329, %r207;
$L__BB0_8:
	and.b32  	%r209, %r199, 2;
	setp.eq.s32 	%p5, %r209, 0;
	@%p5 bra 	$L__BB0_10;
	ld.global.u32 	%r210, [%rd6+20];
	xor.b32  	%r333, %r333, %r210;
	ld.global.u32 	%r211, [%rd6+24];
	xor.b32  	%r332, %r332, %r211;
	ld.global.u32 	%r212, [%rd6+28];
	xor.b32  	%r331, %r331, %r212;
	ld.global.u32 	%r213, [%rd6+32];
	xor.b32  	%r330, %r330, %r213;
	ld.global.u32 	%r214, [%rd6+36];
	xor.b32  	%r329, %r329, %r214;
$L__BB0_10:
	and.b32  	%r216, %r199, 4;
	setp.eq.s32 	%p6, %r216, 0;
	@%p6 bra 	$L__BB0_12;
	ld.global.u32 	%r217, [%rd6+40];
	xor.b32  	%r333, %r333, %r217;
	ld.global.u32 	%r218, [%rd6+44];
	xor.b32  	%r332, %r332, %r218;
	ld.global.u32 	%r219, [%rd6+48];
	xor.b32  	%r331, %r331, %r219;
	ld.global.u32 	%r220, [%rd6+52];
	xor.b32  	%r330, %r330, %r220;
	ld.global.u32 	%r221, [%rd6+56];
	xor.b32  	%r329, %r329, %r221;
$L__BB0_12:
	and.b32  	%r223, %r199, 8;
	setp.eq.s32 	%p7, %r223, 0;
	@%p7 bra 	$L__BB0_14;
	ld.global.u32 	%r224, [%rd6+60];
	xor.b32  	%r333, %r333, %r224;
	ld.global.u32 	%r225, [%rd6+64];
	xor.b32  	%r332, %r332, %r225;
	ld.global.u32 	%r226, [%rd6+68];
	xor.b32  	%r331, %r331, %r226;
	ld.global.u32 	%r227, [%rd6+72];
	xor.b32  	%r330, %r330, %r227;
	ld.global.u32 	%r228, [%rd6+76];
	xor.b32  	%r329, %r329, %r228;
$L__BB0_14:
	and.b32  	%r230, %r199, 16;
	setp.eq.s32 	%p8, %r230, 0;
	@%p8 bra 	$L__BB0_16;
	ld.global.u32 	%r231, [%rd6+80];
	xor.b32  	%r333, %r333, %r231;
	ld.global.u32 	%r232, [%rd6+84];
	xor.b32  	%r332, %r332, %r232;
	ld.global.u32 	%r233, [%rd6+88];
	xor.b32  	%r331, %r331, %r233;
	ld.global.u32 	%r234, [%rd6+92];
	xor.b32  	%r330, %r330, %r234;
	ld.global.u32 	%r235, [%rd6+96];
	xor.b32  	%r329, %r329, %r235;
$L__BB0_16:
	and.b32  	%r237, %r199, 32;
	setp.eq.s32 	%p9, %r237, 0;
	@%p9 bra 	$L__BB0_18;
	ld.global.u32 	%r238, [%rd6+100];
	xor.b32  	%r333, %r333, %r238;
	ld.global.u32 	%r239, [%rd6+104];
	xor.b32  	%r332, %r332, %r239;
	ld.global.u32 	%r240, [%rd6+108];
	xor.b32  	%r331, %r331, %r240;
	ld.global.u32 	%r241, [%rd6+112];
	xor.b32  	%r330, %r330, %r241;
	ld.global.u32 	%r242, [%rd6+116];
	xor.b32  	%r329, %r329, %r242;
$L__BB0_18:
	and.b32  	%r244, %r199, 64;
	setp.eq.s32 	%p10, %r244, 0;
	@%p10 bra 	$L__BB0_20;
	ld.global.u32 	%r245, [%rd6+120];
	xor.b32  	%r333, %r333, %r245;
	ld.global.u32 	%r246, [%rd6+124];
	xor.b32  	%r332, %r332, %r246;
	ld.global.u32 	%r247, [%rd6+128];
	xor.b32  	%r331, %r331, %r247;
	ld.global.u32 	%r248, [%rd6+132];
	xor.b32  	%r330, %r330, %r248;
	ld.global.u32 	%r249, [%rd6+136];
	xor.b32  	%r329, %r329, %r249;
$L__BB0_20:
	and.b32  	%r251, %r199, 128;
	setp.eq.s32 	%p11, %r251, 0;
	@%p11 bra 	$L__BB0_22;
	ld.global.u32 	%r252, [%rd6+140];
	xor.b32  	%r333, %r333, %r252;
	ld.global.u32 	%r253, [%rd6+144];
	xor.b32  	%r332, %r332, %r253;
	ld.global.u32 	%r254, [%rd6+148];
	xor.b32  	%r331, %r331, %r254;
	ld.global.u32 	%r255, [%rd6+152];
	xor.b32  	%r330, %r330, %r255;
	ld.global.u32 	%r256, [%rd6+156];
	xor.b32  	%r329, %r329, %r256;
$L__BB0_22:
	and.b32  	%r258, %r199, 256;
	setp.eq.s32 	%p12, %r258, 0;
	@%p12 bra 	$L__BB0_24;
	ld.global.u32 	%r259, [%rd6+160];
	xor.b32  	%r333, %r333, %r259;
	ld.global.u32 	%r260, [%rd6+164];
	xor.b32  	%r332, %r332, %r260;
	ld.global.u32 	%r261, [%rd6+168];
	xor.b32  	%r331, %r331, %r261;
	ld.global.u32 	%r262, [%rd6+172];
	xor.b32  	%r330, %r330, %r262;
	ld.global.u32 	%r263, [%rd6+176];
	xor.b32  	%r329, %r329, %r263;
$L__BB0_24:
	and.b32  	%r265, %r199, 512;
	setp.eq.s32 	%p13, %r265, 0;
	@%p13 bra 	$L__BB0_26;
	ld.global.u32 	%r266, [%rd6+180];
	xor.b32  	%r333, %r333, %r266;
	ld.global.u32 	%r267, [%rd6+184];
	xor.b32  	%r332, %r332, %r267;
	ld.global.u32 	%r268, [%rd6+188];
	xor.b32  	%r331, %r331, %r268;
	ld.global.u32 	%r269, [%rd6+192];
	xor.b32  	%r330, %r330, %r269;
	ld.global.u32 	%r270, [%rd6+196];
	xor.b32  	%r329, %r329, %r270;
$L__BB0_26:
	and.b32  	%r272, %r199, 1024;
	setp.eq.s32 	%p14, %r272, 0;
	@%p14 bra 	$L__BB0_28;
	ld.global.u32 	%r273, [%rd6+200];
	xor.b32  	%r333, %r333, %r273;
	ld.global.u32 	%r274, [%rd6+204];
	xor.b32  	%r332, %r332, %r274;
	ld.global.u32 	%r275, [%rd6+208];
	xor.b32  	%r331, %r331, %r275;
	ld.global.u32 	%r276, [%rd6+212];
	xor.b32  	%r330, %r330, %r276;
	ld.global.u32 	%r277, [%rd6+216];
	xor.b32  	%r329, %r329, %r277;
$L__BB0_28:
	and.b32  	%r279, %r199, 2048;
	setp.eq.s32 	%p15, %r279, 0;
	@%p15 bra 	$L__BB0_30;
	ld.global.u32 	%r280, [%rd6+220];
	xor.b32  	%r333, %r333, %r280;
	ld.global.u32 	%r281, [%rd6+224];
	xor.b32  	%r332, %r332, %r281;
	ld.global.u32 	%r282, [%rd6+228];
	xor.b32  	%r331, %r331, %r282;
	ld.global.u32 	%r283, [%rd6+232];
	xor.b32  	%r330, %r330, %r283;
	ld.global.u32 	%r284, [%rd6+236];
	xor.b32  	%r329, %r329, %r284;
$L__BB0_30:
	and.b32  	%r286, %r199, 4096;
	setp.eq.s32 	%p16, %r286, 0;
	@%p16 bra 	$L__BB0_32;
	ld.global.u32 	%r287, [%rd6+240];
	xor.b32  	%r333, %r333, %r287;
	ld.global.u32 	%r288, [%rd6+244];
	xor.b32  	%r332, %r332, %r288;
	ld.global.u32 	%r289, [%rd6+248];
	xor.b32  	%r331, %r331, %r289;
	ld.global.u32 	%r290, [%rd6+252];
	xor.b32  	%r330, %r330, %r290;
	ld.global.u32 	%r291, [%rd6+256];
	xor.b32  	%r329, %r329, %r291;
$L__BB0_32:
	and.b32  	%r293, %r199, 8192;
	setp.eq.s32 	%p17, %r293, 0;
	@%p17 bra 	$L__BB0_34;
	ld.global.u32 	%r294, [%rd6+260];
	xor.b32  	%r333, %r333, %r294;
	ld.global.u32 	%r295, [%rd6+264];
	xor.b32  	%r332, %r332, %r295;
	ld.global.u32 	%r296, [%rd6+268];
	xor.b32  	%r331, %r331, %r296;
	ld.global.u32 	%r297, [%rd6+272];
	xor.b32  	%r330, %r330, %r297;
	ld.global.u32 	%r298, [%rd6+276];
	xor.b32  	%r329, %r329, %r298;
$L__BB0_34:
	and.b32  	%r300, %r199, 16384;
	setp.eq.s32 	%p18, %r300, 0;
	@%p18 bra 	$L__BB0_36;
	ld.global.u32 	%r301, [%rd6+280];
	xor.b32  	%r333, %r333, %r301;
	ld.global.u32 	%r302, [%rd6+284];
	xor.b32  	%r332, %r332, %r302;
	ld.global.u32 	%r303, [%rd6+288];
	xor.b32  	%r331, %r331, %r303;
	ld.global.u32 	%r304, [%rd6+292];
	xor.b32  	%r330, %r330, %r304;
	ld.global.u32 	%r305, [%rd6+296];
	xor.b32  	%r329, %r329, %r305;
$L__BB0_36:
	and.b32  	%r307, %r199, 32768;
	setp.eq.s32 	%p19, %r307, 0;
	@%p19 bra 	$L__BB0_38;
	ld.global.u32 	%r308, [%rd6+300];
	xor.b32  	%r333, %r333, %r308;
	ld.global.u32 	%r309, [%rd6+304];
	xor.b32  	%r332, %r332, %r309;
	ld.global.u32 	%r310, [%rd6+308];
	xor.b32  	%r331, %r331, %r310;
	ld.global.u32 	%r311, [%rd6+312];
	xor.b32  	%r330, %r330, %r311;
	ld.global.u32 	%r312, [%rd6+316];
	xor.b32  	%r329, %r329, %r312;
$L__BB0_38:
	add.s32 	%r328, %r328, 16;
	setp.ne.s32 	%p20, %r328, 32;
	@%p20 bra 	$L__BB0_6;
	mad.lo.s32 	%r313, %r322, -31, %r11;
	add.s32 	%r322, %r313, 1;
	setp.ne.s32 	%p21, %r322, 5;
	@%p21 bra 	$L__BB0_5;
	st.global.u32 	[%rd2+4], %r333;
	st.global.u32 	[%rd2+8], %r332;
	st.global.u32 	[%rd2+12], %r331;
	st.global.u32 	[%rd2+16], %r330;
	st.global.u32 	[%rd2+20], %r329;
	add.s32 	%r316, %r316, 1;
	setp.lt.u32 	%p22, %r316, %r2;
	@%p22 bra 	$L__BB0_4;
$L__BB0_41:
	shr.u64 	%rd7, %rd21, 2;
	add.s32 	%r315, %r315, 1;
	setp.gt.u64 	%p23, %rd21, 3;
	mov.u64 	%rd21, %rd7;
	@%p23 bra 	$L__BB0_2;
$L__BB0_42:
	mov.b32 	%r314, 0;
	st.global.v2.u32 	[%rd2+24], {%r314, %r314};
	st.global.u32 	[%rd2+32], %r314;
	mov.b64 	%rd20, 0;
	st.global.u64 	[%rd2+40], %rd20;
	ret;

}
	// .globl	_Z11run_momentsPfS_S_S_S_S_P17curandStateXORWOW
.visible .entry _Z11run_momentsPfS_S_S_S_S_P17curandStateXORWOW(
	.param .u64 .ptr .align 1 _Z11run_momentsPfS_S_S_S_S_P17curandStateXORWOW_param_0,
	.param .u64 .ptr .align 1 _Z11run_momentsPfS_S_S_S_S_P17curandStateXORWOW_param_1,
	.param .u64 .ptr .align 1 _Z11run_momentsPfS_S_S_S_S_P17curandStateXORWOW_param_2,
	.param .u64 .ptr .align 1 _Z11run_momentsPfS_S_S_S_S_P17curandStateXORWOW_param_3,
	.param .u64 .ptr .align 1 _Z11run_momentsPfS_S_S_S_S_P17curandStateXORWOW_param_4,
	.param .u64 .ptr .align 1 _Z11run_momentsPfS_S_S_S_S_P17curandStateXORWOW_param_5,
	.param .u64 .ptr .align 1 _Z11run_momentsPfS_S_S_S_S_P17curandStateXORWOW_param_6
)
{
	.local .align 4 .b8 	__local_depot1[28];
	.reg .b64 	%SP;
	.reg .b64 	%SPL;
	.reg .pred 	%p<360>;
	.reg .b16 	%rs<2>;
	.reg .b32 	%r<1980>;
	.reg .b32 	%f<1456>;
	.reg .b64 	%rd<497>;
	.reg .b64 	%fd<401>;

	mov.u64 	%SPL, __local_depot1;
	ld.param.u64 	%rd114, [_Z11run_momentsPfS_S_S_S_S_P17curandStateXORWOW_param_0];
	ld.param.u64 	%rd115, [_Z11run_momentsPfS_S_S_S_S_P17curandStateXORWOW_param_1];
	ld.param.u64 	%rd116, [_Z11run_momentsPfS_S_S_S_S_P17curandStateXORWOW_param_2];
	ld.param.u64 	%rd120, [_Z11run_momentsPfS_S_S_S_S_P17curandStateXORWOW_param_3];
	ld.param.u64 	%rd117, [_Z11run_momentsPfS_S_S_S_S_P17curandStateXORWOW_param_4];
	ld.param.u64 	%rd119, [_Z11run_momentsPfS_S_S_S_S_P17curandStateXORWOW_param_6];
	cvta.to.global.u64 	%rd121, %rd119;
	cvta.to.global.u64 	%rd122, %rd117;
	cvta.to.global.u64 	%rd123, %rd120;
	cvta.to.global.u64 	%rd124, %rd116;
	cvta.to.global.u64 	%rd125, %rd115;
	cvta.to.global.u64 	%rd126, %rd114;
	add.u64 	%rd1, %SPL, 0;
	add.u64 	%rd2, %SPL, 0;
	add.u64 	%rd3, %SPL, 0;
	add.u64 	%rd4, %SPL, 0;
	add.u64 	%rd5, %SPL, 0;
	add.u64 	%rd6, %SPL, 0;
	add.u64 	%rd7, %SPL, 0;
	add.u64 	%rd8, %SPL, 0;
	add.u64 	%rd9, %SPL, 0;
	add.u64 	%rd10, %SPL, 0;
	add.u64 	%rd11, %SPL, 0;
	add.u64 	%rd12, %SPL, 0;
	add.u64 	%rd13, %SPL, 0;
	add.u64 	%rd14, %SPL, 0;
	add.u64 	%rd15, %SPL, 0;
	add.u64 	%rd16, %SPL, 0;
	add.u64 	%rd17, %SPL, 0;
	add.u64 	%rd18, %SPL, 0;
	add.u64 	%rd19, %SPL, 0;
	add.u64 	%rd20, %SPL, 0;
	add.u64 	%rd21, %SPL, 0;
	add.u64 	%rd22, %SPL, 0;
	add.u64 	%rd23, %SPL, 0;
	add.u64 	%rd24, %SPL, 0;
	mov.u32 	%r633, %ctaid.x;
	mov.u32 	%r634, %ntid.x;
	mov.u32 	%r635, %tid.x;
	mad.lo.s32 	%r636, %r633, %r634, %r635;
	cvt.u64.u32 	%rd25, %r636;
	mul.wide.u32 	%rd151, %r636, 4;
	add.s64 	%rd152, %rd126, %rd151;
	ld.global.f32 	%f1444, [%rd152];
	add.s64 	%rd153, %rd125, %rd151;
	ld.global.f32 	%f1446, [%rd153];
	add.s64 	%rd154, %rd124, %rd151;
	ld.global.f32 	%f1395, [%rd154];
	add.s64 	%rd26, %rd123, %rd151;
	ld.global.f32 	%f1454, [%rd26];
	add.s64 	%rd155, %rd122, %rd151;
	ld.global.f32 	%f1455, [%rd155];
	mul.wide.u32 	%rd156, %r636, 48;
	add.s64 	%rd157, %rd121, %rd156;
	ld.global.v2.u32 	{%r1713, %r1712}, [%rd157];
	ld.global.v2.u32 	{%r4, %r3}, [%rd157+8];
	ld.global.v2.u32 	{%r5, %r6}, [%rd157+16];
	ld.global.v2.u32 	{%r7, %r1839}, [%rd157+24];
	ld.global.f32 	%f6, [%rd157+32];
	ld.global.f64 	%fd384, [%rd157+40];
	ld.const.f32 	%f7, [d_amp];
	ld.const.f32 	%f8, [d_omega];
	ld.const.f32 	%f9, [d_force];
	ld.const.f32 	%f10, [d_alpha];
	ld.const.f32 	%f11, [d_Dg];
	ld.const.f32 	%f12, [d_Dp];
	ld.const.f32 	%f13, [d_lambda];
	ld.const.u64 	%rd27, [d_paths];
	and.b64  	%rd158, %rd27, -4294967296;
	setp.ne.s64 	%p1, %rd158, 0;
	@%p1 bra 	$L__BB1_2;
	cvt.u32.u64 	%r637, %rd27;
	cvt.u32.u64 	%r638, %rd25;
	div.u32 	%r639, %r638, %r637;
	cvt.u64.u32 	%rd468, %r639;
	bra.uni 	$L__BB1_3;
$L__BB1_2:
	div.s64 	%rd468, %rd25, %rd27;
$L__BB1_3:
	ld.const.s32 	%rd31, [d_points];
	or.b64  	%rd159, %rd468, %rd31;
	and.b64  	%rd160, %rd159, -4294967296;
	setp.ne.s64 	%p2, %rd160, 0;
	@%p2 bra 	$L__BB1_5;
	cvt.u32.u64 	%r640, %rd31;
	cvt.u32.u64 	%r641, %rd468;
	rem.u32 	%r642, %r641, %r640;
	cvt.u64.u32 	%rd469, %r642;
	bra.uni 	$L__BB1_6;
$L__BB1_5:
	rem.s64 	%rd469, %rd468, %rd31;
$L__BB1_6:
	ld.param.u64 	%rd466, [_Z11run_momentsPfS_S_S_S_S_P17curandStateXORWOW_param_5];
	cvta.to.global.u64 	%rd161, %rd466;
	shl.b64 	%rd162, %rd469, 2;
	add.s64 	%rd163, %rd161, %rd162;
	ld.global.f32 	%f14, [%rd163];
	ld.const.u8 	%rs1, [d_domainx];
	setp.gt.s16 	%p3, %rs1, 102;
	@%p3 bra 	$L__BB1_10;
	setp.eq.s16 	%p9, %rs1, 68;
	mov.f32 	%f1382, %f7;
	mov.f32 	%f1383, %f8;
	mov.f32 	%f1384, %f9;
	mov.f32 	%f1385, %f10;
	mov.f32 	%f1386, %f14;
	mov.f32 	%f1387, %f12;
	mov.f32 	%f1388, %f13;
	@%p9 bra 	$L__BB1_16;
	setp.eq.s16 	%p10, %rs1, 97;
	mov.f32 	%f1382, %f14;
	mov.f32 	%f1383, %f8;
	mov.f32 	%f1384, %f9;
	mov.f32 	%f1385, %f10;
	mov.f32 	%f1386, %f11;
	mov.f32 	%f1387, %f12;
	mov.f32 	%f1388, %f13;
	@%p10 bra 	$L__BB1_16;
	setp.eq.s16 	%p11, %rs1, 102;
	mov.f32 	%f1382, %f7;
	mov.f32 	%f1383, %f8;
	mov.f32 	%f1384, %f14;
	mov.f32 	%f1385, %f10;
	mov.f32 	%f1386, %f11;
	mov.f32 	%f1387, %f12;
	mov.f32 	%f1388, %f13;
	@%p11 bra 	$L__BB1_16;
	bra.uni 	$L__BB1_15;
$L__BB1_10:
	setp.gt.s16 	%p4, %rs1, 111;
	@%p4 bra 	$L__BB1_13;
	setp.eq.s16 	%p7, %rs1, 103;
	mov.f32 	%f1382, %f7;
	mov.f32 	%f1383, %f8;
	mov.f32 	%f1384, %f9;
	mov.f32 	%f1385, %f14;
	mov.f32 	%f1386, %f11;
	mov.f32 	%f1387, %f12;
	mov.f32 	%f1388, %f13;
	@%p7 bra 	$L__BB1_16;
	setp.eq.s16 	%p8, %rs1, 108;
	mov.f32 	%f1382, %f7;
	mov.f32 	%f1383, %f8;
	mov.f32 	%f1384, %f9;
	mov.f32 	%f1385, %f10;
	mov.f32 	%f1386, %f11;
	mov.f32 	%f1387, %f12;
	mov.f32 	%f1388, %f14;
	@%p8 bra 	$L__BB1_16;
	bra.uni 	$L__BB1_15;
$L__BB1_13:
	setp.eq.s16 	%p5, %rs1, 112;
	mov.f32 	%f1382, %f7;
	mov.f32 	%f1383, %f8;
	mov.f32 	%f1384, %f9;
	mov.f32 	%f1385, %f10;
	mov.f32 	%f1386, %f11;
	mov.f32 	%f1387, %f14;
	mov.f32 	%f1388, %f13;
	@%p5 bra 	$L__BB1_16;
	setp.ne.s16 	%p6, %rs1, 119;
	mov.f32 	%f1382, %f7;
	mov.f32 	%f1383, %f14;
	mov.f32 	%f1384, %f9;
	mov.f32 	%f1385, %f10;
	mov.f32 	%f1386, %f11;
	mov.f32 	%f1387, %f12;
	mov.f32 	%f1388, %f13;
	@%p6 bra 	$L__BB1_15;
	bra.uni 	$L__BB1_16;
$L__BB1_15:
	mov.f32 	%f1382, %f7;
	mov.f32 	%f1383, %f8;
	mov.f32 	%f1384, %f9;
	mov.f32 	%f1385, %f10;
	mov.f32 	%f1386, %f11;
	mov.f32 	%f1387, %f12;
	mov.f32 	%f1388, %f13;
$L__BB1_16:
	mov.f32 	%f280, 0f40C90FDB;
	div.rn.f32 	%f281, %f280, %f1383;
	ld.const.u32 	%r644, [d_spp];
	cvt.rn.f32.s32 	%f282, %r644;
	div.rn.f32 	%f22, %f281, %f282;
	ld.const.u64 	%rd35, [d_steps];
	ld.const.u32 	%r645, [d_2ndorder];
	setp.eq.s32 	%p12, %r645, 0;
	mov.u32 	%r1787, %r6;
	mov.u32 	%r1788, %r5;
	mov.u32 	%r1789, %r3;
	mov.u32 	%r1790, %r4;
	@%p12 bra 	$L__BB1_18;
	shr.u32 	%r646, %r1712, 2;
	xor.b32  	%r647, %r646, %r1712;
	shl.b32 	%r648, %r6, 4;
	shl.b32 	%r649, %r647, 1;
	xor.b32  	%r650, %r648, %r649;
	xor.b32  	%r651, %r650, %r6;
	xor.b32  	%r1787, %r651, %r647;
	add.s32 	%r1713, %r1713, 362437;
	add.s32 	%r652, %r1787, %r1713;
	cvt.rn.f32.u32 	%f283, %r652;
	fma.rn.f32 	%f284, %f283, 0f2F800000, 0f2F000000;
	setp.lt.f32 	%p13, %f284, 0f00800000;
	mul.f32 	%f285, %f284, 0f4B000000;
	selp.f32 	%f286, %f285, %f284, %p13;
	selp.f32 	%f287, 0fC1B80000, 0f00000000, %p13;
	mov.b32 	%r653, %f286;
	add.s32 	%r654, %r653, -1059760811;
	and.b32  	%r655, %r654, -8388608;
	sub.s32 	%r656, %r653, %r655;
	mov.b32 	%f288, %r656;
	cvt.rn.f32.s32 	%f289, %r655;
	fma.rn.f32 	%f290, %f289, 0f34000000, %f287;
	add.f32 	%f291, %f288, 0fBF800000;
	fma.rn.f32 	%f292, %f291, 0fBE055027, 0f3E1039F6;
	fma.rn.f32 	%f293, %f292, %f291, 0fBDF8CDCC;
	fma.rn.f32 	%f294, %f293, %f291, 0f3E0F2955;
	fma.rn.f32 	%f295, %f294, %f291, 0fBE2AD8B9;
	fma.rn.f32 	%f296, %f295, %f291, 0f3E4CED0B;
	fma.rn.f32 	%f297, %f296, %f291, 0fBE7FFF22;
	fma.rn.f32 	%f298, %f297, %f291, 0f3EAAAA78;
	fma.rn.f32 	%f299, %f298, %f291, 0fBF000000;
	mul.f32 	%f300, %f291, %f299;
	fma.rn.f32 	%f301, %f300, %f291, %f291;
	fma.rn.f32 	%f302, %f290, 0f3F317218, %f301;
	setp.gt.u32 	%p14, %r653, 2139095039;
	fma.rn.f32 	%f303, %f286, 0f7F800000, 0f7F800000;
	selp.f32 	%f304, %f303, %f302, %p14;
	setp.eq.f32 	%p15, %f286, 0f00000000;
	neg.f32 	%f305, %f304;
	selp.f32 	%f306, 0f7F800000, %f305, %p15;
	div.rn.f32 	%f307, %f306, %f1388;
	div.rn.f32 	%f308, %f307, %f22;
	add.f32 	%f309, %f308, 0f3F000000;
	cvt.rmi.f32.f32 	%f310, %f309;
	cvt.rzi.s32.f32 	%r1786, %f310;
	mov.u32 	%r1788, %r6;
	mov.u32 	%r1789, %r5;
	mov.u32 	%r1790, %r3;
	mov.u32 	%r1712, %r4;
$L__BB1_18:
	setp.lt.s64 	%p16, %rd35, 1;
	mov.f32 	%f1445, 0f00000000;
	mov.f32 	%f1447, %f1445;
	@%p16 bra 	$L__BB1_344;
	div.rn.f32 	%f23, %f1388, %f1387;
	mul.f32 	%f24, %f1388, %f22;
	cvt.f64.f32 	%fd80, %f24;
	mov.b32 	%r657, 1127219200;
	mov.b32 	%r658, -2147483648;
	mov.b64 	%fd2, {%r658, %r657};
	sqrt.rn.f64 	%fd3, %fd80;
	fma.rn.f32 	%f313, %f24, 0f3BBB989D, 0f3F000000;
	cvt.sat.f32.f32 	%f314, %f313;
	mov.f32 	%f315, 0f4B400001;
	mov.f32 	%f316, 0f437C0000;
	fma.rm.f32 	%f317, %f314, %f316, %f315;
	add.f32 	%f318, %f317, 0fCB40007F;
	neg.f32 	%f319, %f318;
	fma.rn.f32 	%f320, %f24, 0f3FB8AA3B, %f319;
	fma.rn.f32 	%f25, %f24, 0f32A57060, %f320;
	mov.f32 	%f1447, 0f00000000;
	mov.b64 	%rd470, 0;
	ld.const.u32 	%r659, [d_2ndorder];
	mov.u64 	%rd394, __cr_lgamma_table;
	mov.u64 	%rd428, __cudart_i2opi_f;
	ld.const.u64 	%rd448, [d_trigger];
	ld.const.u64 	%rd449, [d_steps];
	mov.f32 	%f1445, %f1447;
	mov.f32 	%f30, %f1444;
$L__BB1_20:
	setp.eq.s32 	%p17, %r659, 0;
	@%p17 bra 	$L__BB1_202;
	mul.f32 	%f321, %f30, 0f3F22F983;
	cvt.rni.s32.f32 	%r1697, %f321;
	cvt.rn.f32.s32 	%f322, %r1697;
	fma.rn.f32 	%f323, %f322, 0fBFC90FDA, %f30;
	fma.rn.f32 	%f324, %f322, 0fB3A22168, %f323;
	fma.rn.f32 	%f1400, %f322, 0fA7C234C5, %f324;
	abs.f32 	%f34, %f30;
	setp.ltu.f32 	%p18, %f34, 0f47CE4780;
	mov.u32 	%r1681, %r1697;
	mov.f32 	%f1396, %f1400;
	@%p18 bra 	$L__BB1_29;
	setp.neu.f32 	%p19, %f34, 0f7F800000;
	@%p19 bra 	$L__BB1_24;
	mov.f32 	%f327, 0f00000000;
	mul.rn.f32 	%f1396, %f30, %f327;
	mov.b32 	%r1681, 0;
	bra.uni 	$L__BB1_29;
$L__BB1_24:
	mov.b32 	%r29, %f30;
	mov.b64 	%rd473, 0;
	mov.b32 	%r1678, 0;
	mov.u64 	%rd471, __cudart_i2opi_f;
	mov.u64 	%rd472, %rd24;
$L__BB1_25:
	.pragma "nounroll";
	ld.global.nc.u32 	%r661, [%rd471];
	shl.b32 	%r662, %r29, 8;
	or.b32  	%r663, %r662, -2147483648;
	mad.wide.u32 	%rd167, %r661, %r663, %rd473;
	shr.u64 	%rd473, %rd167, 32;
	st.local.u32 	[%rd472], %rd167;
	add.s32 	%r1678, %r1678, 1;
	add.s64 	%rd472, %rd472, 4;
	add.s64 	%rd471, %rd471, 4;
	setp.ne.s32 	%p20, %r1678, 6;
	@%p20 bra 	$L__BB1_25;
	shr.u32 	%r664, %r29, 23;
	st.local.u32 	[%rd24+24], %rd473;
	and.b32  	%r32, %r664, 31;
	and.b32  	%r665, %r664, 224;
	add.s32 	%r666, %r665, -128;
	shr.u32 	%r667, %r666, 5;
	mul.wide.u32 	%rd168, %r667, 4;
	sub.s64 	%rd43, %rd24, %rd168;
	ld.local.u32 	%r1679, [%rd43+24];
	ld.local.u32 	%r1680, [%rd43+20];
	setp.eq.s32 	%p21, %r32, 0;
	@%p21 bra 	$L__BB1_28;
	shf.l.wrap.b32 	%r1679, %r1680, %r1679, %r32;
	ld.local.u32 	%r668, [%rd43+16];
	shf.l.wrap.b32 	%r1680, %r668, %r1680, %r32;
$L__BB1_28:
	shr.u32 	%r669, %r1679, 30;
	shf.l.wrap.b32 	%r670, %r1680, %r1679, 2;
	shl.b32 	%r671, %r1680, 2;
	shr.u32 	%r672, %r670, 31;
	add.s32 	%r673, %r672, %r669;
	neg.s32 	%r674, %r673;
	setp.lt.s32 	%p22, %r29, 0;
	selp.b32 	%r1681, %r674, %r673, %p22;
	xor.b32  	%r675, %r670, %r29;
	shr.s32 	%r676, %r670, 31;
	xor.b32  	%r677, %r676, %r670;
	xor.b32  	%r678, %r676, %r671;
	cvt.u64.u32 	%rd169, %r677;
	shl.b64 	%rd170, %rd169, 32;
	cvt.u64.u32 	%rd171, %r678;
	or.b64  	%rd172, %rd170, %rd171;
	cvt.rn.f64.s64 	%fd81, %rd172;
	mul.f64 	%fd82, %fd81, 0d3BF921FB54442D19;
	cvt.rn.f32.f64 	%f325, %fd82;
	neg.f32 	%f326, %f325;
	setp.lt.s32 	%p23, %r675, 0;
	selp.f32 	%f1396, %f326, %f325, %p23;
$L__BB1_29:
	mul.rn.f32 	%f328, %f1396, %f1396;
	and.b32  	%r680, %r1681, 1;
	setp.eq.b32 	%p24, %r680, 1;
	selp.f32 	%f329, 0f3F800000, %f1396, %p24;
	fma.rn.f32 	%f330, %f328, %f329, 0f00000000;
	fma.rn.f32 	%f331, %f328, 0f37CBAC00, 0fBAB607ED;
	selp.f32 	%f332, %f331, 0fB94D4153, %p24;
	selp.f32 	%f333, 0f3D2AAABB, 0f3C0885E4, %p24;
	fma.rn.f32 	%f334, %f332, %f328, %f333;
	selp.f32 	%f335, 0fBEFFFFFF, 0fBE2AAAA8, %p24;
	fma.rn.f32 	%f336, %f334, %f328, %f335;
	fma.rn.f32 	%f337, %f336, %f330, %f329;
	and.b32  	%r681, %r1681, 2;
	setp.eq.s32 	%p25, %r681, 0;
	mov.f32 	%f338, 0f00000000;
	sub.f32 	%f339, %f338, %f337;
	selp.f32 	%f38, %f337, %f339, %p25;
	mul.f32 	%f340, %f1395, 0f3F22F983;
	cvt.rni.s32.f32 	%r1701, %f340;
	cvt.rn.f32.s32 	%f341, %r1701;
	fma.rn.f32 	%f342, %f341, 0fBFC90FDA, %f1395;
	fma.rn.f32 	%f343, %f341, 0fB3A22168, %f342;
	fma.rn.f32 	%f1401, %f341, 0fA7C234C5, %f343;
	abs.f32 	%f40, %f1395;
	setp.ltu.f32 	%p26, %f40, 0f47CE4780;
	mov.u32 	%r1685, %r1701;
	mov.f32 	%f1397, %f1401;
	@%p26 bra 	$L__BB1_37;
	setp.neu.f32 	%p27, %f40, 0f7F800000;
	@%p27 bra 	$L__BB1_32;
	mov.f32 	%f346, 0f00000000;
	mul.rn.f32 	%f1397, %f1395, %f346;
	mov.b32 	%r1685, 0;
	bra.uni 	$L__BB1_37;
$L__BB1_32:
	mov.b32 	%r42, %f1395;
	mov.b64 	%rd474, 0;
	mov.b32 	%r1682, 0;
$L__BB1_33:
	.pragma "nounroll";
	mul.wide.u32 	%rd174, %r1682, 4;
	mov.u64 	%rd175, __cudart_i2opi_f;
	add.s64 	%rd176, %rd175, %rd174;
	ld.global.nc.u32 	%r683, [%rd176];
	shl.b32 	%r684, %r42, 8;
	or.b32  	%r685, %r684, -2147483648;
	mad.wide.u32 	%rd177, %r683, %r685, %rd474;
	shr.u64 	%rd474, %rd177, 32;
	add.s64 	%rd178, %rd23, %rd174;
	st.local.u32 	[%rd178], %rd177;
	add.s32 	%r1682, %r1682, 1;
	setp.ne.s32 	%p28, %r1682, 6;
	@%p28 bra 	$L__BB1_33;
	shr.u32 	%r686, %r42, 23;
	st.local.u32 	[%rd23+24], %rd474;
	and.b32  	%r45, %r686, 31;
	and.b32  	%r687, %r686, 224;
	add.s32 	%r688, %r687, -128;
	shr.u32 	%r689, %r688, 5;
	mul.wide.u32 	%rd179, %r689, 4;
	sub.s64 	%rd46, %rd23, %rd179;
	ld.local.u32 	%r1683, [%rd46+24];
	ld.local.u32 	%r1684, [%rd46+20];
	setp.eq.s32 	%p29, %r45, 0;
	@%p29 bra 	$L__BB1_36;
	shf.l.wrap.b32 	%r1683, %r1684, %r1683, %r45;
	ld.local.u32 	%r690, [%rd46+16];
	shf.l.wrap.b32 	%r1684, %r690, %r1684, %r45;
$L__BB1_36:
	shr.u32 	%r691, %r1683, 30;
	shf.l.wrap.b32 	%r692, %r1684, %r1683, 2;
	shl.b32 	%r693, %r1684, 2;
	shr.u32 	%r694, %r692, 31;
	add.s32 	%r695, %r694, %r691;
	neg.s32 	%r696, %r695;
	setp.lt.s32 	%p30, %r42, 0;
	selp.b32 	%r1685, %r696, %r695, %p30;
	xor.b32  	%r697, %r692, %r42;
	shr.s32 	%r698, %r692, 31;
	xor.b32  	%r699, %r698, %r692;
	xor.b32  	%r700, %r698, %r693;
	cvt.u64.u32 	%rd180, %r699;
	shl.b64 	%rd181, %rd180, 32;
	cvt.u64.u32 	%rd182, %r700;
	or.b64  	%rd183, %rd181, %rd182;
	cvt.rn.f64.s64 	%fd83, %rd183;
	mul.f64 	%fd84, %fd83, 0d3BF921FB54442D19;
	cvt.rn.f32.f64 	%f344, %fd84;
	neg.f32 	%f345, %f344;
	setp.lt.s32 	%p31, %r697, 0;
	selp.f32 	%f1397, %f345, %f344, %p31;
$L__BB1_37:
	add.s32 	%r702, %r1685, 1;
	mul.rn.f32 	%f347, %f1397, %f1397;
	and.b32  	%r703, %r1685, 1;
	setp.eq.b32 	%p32, %r703, 1;
	selp.f32 	%f348, %f1397, 0f3F800000, %p32;
	fma.rn.f32 	%f349, %f347, %f348, 0f00000000;
	fma.rn.f32 	%f350, %f347, 0f37CBAC00, 0fBAB607ED;
	selp.f32 	%f351, 0fB94D4153, %f350, %p32;
	selp.f32 	%f352, 0f3C0885E4, 0f3D2AAABB, %p32;
	fma.rn.f32 	%f353, %f351, %f347, %f352;
	selp.f32 	%f354, 0fBE2AAAA8, 0fBEFFFFFF, %p32;
	fma.rn.f32 	%f355, %f353, %f347, %f354;
	fma.rn.f32 	%f356, %f355, %f349, %f348;
	and.b32  	%r704, %r702, 2;
	setp.eq.s32 	%p33, %r704, 0;
	mov.f32 	%f357, 0f00000000;
	sub.f32 	%f358, %f357, %f356;
	selp.f32 	%f359, %f356, %f358, %p33;
	mul.f32 	%f360, %f1382, %f359;
	sub.f32 	%f44, %f360, %f38;
	mul.f32 	%f361, %f1446, 0f3F22F983;
	cvt.rni.s32.f32 	%r1693, %f361;
	cvt.rn.f32.s32 	%f362, %r1693;
	fma.rn.f32 	%f363, %f362, 0fBFC90FDA, %f1446;
	fma.rn.f32 	%f364, %f362, 0fB3A22168, %f363;
	fma.rn.f32 	%f1399, %f362, 0fA7C234C5, %f364;
	abs.f32 	%f46, %f1446;
	setp.ltu.f32 	%p34, %f46, 0f47CE4780;
	mov.u32 	%r1689, %r1693;
	mov.f32 	%f1398, %f1399;
	@%p34 bra 	$L__BB1_45;
	setp.neu.f32 	%p35, %f46, 0f7F800000;
	@%p35 bra 	$L__BB1_40;
	mov.f32 	%f367, 0f00000000;
	mul.rn.f32 	%f1398, %f1446, %f367;
	mov.b32 	%r1689, 0;
	bra.uni 	$L__BB1_45;
$L__BB1_40:
	mov.b32 	%r55, %f1446;
	mov.b64 	%rd475, 0;
	mov.b32 	%r1686, 0;
$L__BB1_41:
	.pragma "nounroll";
	mul.wide.u32 	%rd185, %r1686, 4;
	mov.u64 	%rd186, __cudart_i2opi_f;
	add.s64 	%rd187, %rd186, %rd185;
	ld.global.nc.u32 	%r706, [%rd187];
	shl.b32 	%r707, %r55, 8;
	or.b32  	%r708, %r707, -2147483648;
	mad.wide.u32 	%rd188, %r706, %r708, %rd475;
	shr.u64 	%rd475, %rd188, 32;
	add.s64 	%rd189, %rd22, %rd185;
	st.local.u32 	[%rd189], %rd188;
	add.s32 	%r1686, %r1686, 1;
	setp.ne.s32 	%p36, %r1686, 6;
	@%p36 bra 	$L__BB1_41;
	shr.u32 	%r709, %r55, 23;
	st.local.u32 	[%rd22+24], %rd475;
	and.b32  	%r58, %r709, 31;
	and.b32  	%r710, %r709, 224;
	add.s32 	%r711, %r710, -128;
	shr.u32 	%r712, %r711, 5;
	mul.wide.u32 	%rd190, %r712, 4;
	sub.s64 	%rd49, %rd22, %rd190;
	ld.local.u32 	%r1687, [%rd49+24];
	ld.local.u32 	%r1688, [%rd49+20];
	setp.eq.s32 	%p37, %r58, 0;
	@%p37 bra 	$L__BB1_44;
	shf.l.wrap.b32 	%r1687, %r1688, %r1687, %r58;
	ld.local.u32 	%r713, [%rd49+16];
	shf.l.wrap.b32 	%r1688, %r713, %r1688, %r58;
$L__BB1_44:
	shr.u32 	%r714, %r1687, 30;
	shf.l.wrap.b32 	%r715, %r1688, %r1687, 2;
	shl.b32 	%r716, %r1688, 2;
	shr.u32 	%r717, %r715, 31;
	add.s32 	%r718, %r717, %r714;
	neg.s32 	%r719, %r718;
	setp.lt.s32 	%p38, %r55, 0;
	selp.b32 	%r1689, %r719, %r718, %p38;
	xor.b32  	%r720, %r715, %r55;
	shr.s32 	%r721, %r715, 31;
	xor.b32  	%r722, %r721, %r715;
	xor.b32  	%r723, %r721, %r716;
	cvt.u64.u32 	%rd191, %r722;
	shl.b64 	%rd192, %rd191, 32;
	cvt.u64.u32 	%rd193, %r723;
	or.b64  	%rd194, %rd192, %rd193;
	cvt.rn.f64.s64 	%fd85, %rd194;
	mul.f64 	%fd86, %fd85, 0d3BF921FB54442D19;
	cvt.rn.f32.f64 	%f365, %fd86;
	neg.f32 	%f366, %f365;
	setp.lt.s32 	%p39, %r720, 0;
	selp.f32 	%f1398, %f366, %f365, %p39;
$L__BB1_45:
	mul.rn.f32 	%f368, %f1398, %f1398;
	and.b32  	%r725, %r1689, 1;
	setp.eq.b32 	%p41, %r725, 1;
	selp.f32 	%f369, 0f3F800000, %f1398, %p41;
	fma.rn.f32 	%f370, %f368, %f369, 0f00000000;
	fma.rn.f32 	%f371, %f368, 0f37CBAC00, 0fBAB607ED;
	selp.f32 	%f372, %f371, 0fB94D4153, %p41;
	selp.f32 	%f373, 0f3D2AAABB, 0f3C0885E4, %p41;
	fma.rn.f32 	%f374, %f372, %f368, %f373;
	selp.f32 	%f375, 0fBEFFFFFF, 0fBE2AAAA8, %p41;
	fma.rn.f32 	%f376, %f374, %f368, %f375;
	fma.rn.f32 	%f377, %f376, %f370, %f369;
	and.b32  	%r726, %r1689, 2;
	setp.eq.s32 	%p42, %r726, 0;
	mov.f32 	%f378, 0f00000000;
	sub.f32 	%f379, %f378, %f377;
	selp.f32 	%f380, %f377, %f379, %p42;
	mul.f32 	%f381, %f1385, %f380;
	add.f32 	%f382, %f1384, %f44;
	sub.f32 	%f50, %f382, %f381;
	@%p34 bra 	$L__BB1_53;
	setp.neu.f32 	%p43, %f46, 0f7F800000;
	@%p43 bra 	$L__BB1_48;
	mov.f32 	%f385, 0f00000000;
	mul.rn.f32 	%f1399, %f1446, %f385;
	mov.b32 	%r1693, 0;
	bra.uni 	$L__BB1_53;
$L__BB1_48:
	mov.b32 	%r67, %f1446;
	mov.b64 	%rd476, 0;
	mov.b32 	%r1690, 0;
$L__BB1_49:
	.pragma "nounroll";
	mul.wide.u32 	%rd196, %r1690, 4;
	mov.u64 	%rd197, __cudart_i2opi_f;
	add.s64 	%rd198, %rd197, %rd196;
	ld.global.nc.u32 	%r728, [%rd198];
	shl.b32 	%r729, %r67, 8;
	or.b32  	%r730, %r729, -2147483648;
	mad.wide.u32 	%rd199, %r728, %r730, %rd476;
	shr.u64 	%rd476, %rd199, 32;
	add.s64 	%rd200, %rd21, %rd196;
	st.local.u32 	[%rd200], %rd199;
	add.s32 	%r1690, %r1690, 1;
	setp.ne.s32 	%p44, %r1690, 6;
	@%p44 bra 	$L__BB1_49;
	shr.u32 	%r731, %r67, 23;
	st.local.u32 	[%rd21+24], %rd476;
	and.b32  	%r70, %r731, 31;
	and.b32  	%r732, %r731, 224;
	add.s32 	%r733, %r732, -128;
	shr.u32 	%r734, %r733, 5;
	mul.wide.u32 	%rd201, %r734, 4;
	sub.s64 	%rd52, %rd21, %rd201;
	ld.local.u32 	%r1691, [%rd52+24];
	ld.local.u32 	%r1692, [%rd52+20];
	setp.eq.s32 	%p45, %r70, 0;
	@%p45 bra 	$L__BB1_52;
	shf.l.wrap.b32 	%r1691, %r1692, %r1691, %r70;
	ld.local.u32 	%r735, [%rd52+16];
	shf.l.wrap.b32 	%r1692, %r735, %r1692, %r70;
$L__BB1_52:
	shr.u32 	%r736, %r1691, 30;
	shf.l.wrap.b32 	%r737, %r1692, %r1691, 2;
	shl.b32 	%r738, %r1692, 2;
	shr.u32 	%r739, %r737, 31;
	add.s32 	%r740, %r739, %r736;
	neg.s32 	%r741, %r740;
	setp.lt.s32 	%p46, %r67, 0;
	selp.b32 	%r1693, %r741, %r740, %p46;
	xor.b32  	%r742, %r737, %r67;
	shr.s32 	%r743, %r737, 31;
	xor.b32  	%r744, %r743, %r737;
	xor.b32  	%r745, %r743, %r738;
	cvt.u64.u32 	%rd202, %r744;
	shl.b64 	%rd203, %rd202, 32;
	cvt.u64.u32 	%rd204, %r745;
	or.b64  	%rd205, %rd203, %rd204;
	cvt.rn.f64.s64 	%fd87, %rd205;
	mul.f64 	%fd88, %fd87, 0d3BF921FB54442D19;
	cvt.rn.f32.f64 	%f383, %fd88;
	neg.f32 	%f384, %f383;
	setp.lt.s32 	%p47, %r742, 0;
	selp.f32 	%f1399, %f384, %f383, %p47;
$L__BB1_53:
	mul.rn.f32 	%f386, %f1399, %f1399;
	and.b32  	%r747, %r1693, 1;
	setp.eq.b32 	%p49, %r747, 1;
	selp.f32 	%f387, 0f3F800000, %f1399, %p49;
	fma.rn.f32 	%f388, %f386, %f387, 0f00000000;
	fma.rn.f32 	%f389, %f386, 0f37CBAC00, 0fBAB607ED;
	selp.f32 	%f390, %f389, 0fB94D4153, %p49;
	selp.f32 	%f391, 0f3D2AAABB, 0f3C0885E4, %p49;
	fma.rn.f32 	%f392, %f390, %f386, %f391;
	selp.f32 	%f393, 0fBEFFFFFF, 0fBE2AAAA8, %p49;
	fma.rn.f32 	%f394, %f392, %f386, %f393;
	fma.rn.f32 	%f395, %f394, %f388, %f387;
	and.b32  	%r748, %r1693, 2;
	setp.eq.s32 	%p50, %r748, 0;
	mov.f32 	%f396, 0f00000000;
	sub.f32 	%f397, %f396, %f395;
	selp.f32 	%f54, %f395, %f397, %p50;
	@%p18 bra 	$L__BB1_61;
	setp.neu.f32 	%p51, %f34, 0f7F800000;
	@%p51 bra 	$L__BB1_56;
	mov.f32 	%f400, 0f00000000;
	mul.rn.f32 	%f1400, %f30, %f400;
	mov.b32 	%r1697, 0;
	bra.uni 	$L__BB1_61;
$L__BB1_56:
	mov.b32 	%r79, %f30;
	mov.b64 	%rd477, 0;
	mov.b32 	%r1694, 0;
$L__BB1_57:
	.pragma "nounroll";
	mul.wide.u32 	%rd207, %r1694, 4;
	mov.u64 	%rd208, __cudart_i2opi_f;
	add.s64 	%rd209, %rd208, %rd207;
	ld.global.nc.u32 	%r750, [%rd209];
	shl.b32 	%r751, %r79, 8;
	or.b32  	%r752, %r751, -2147483648;
	mad.wide.u32 	%rd210, %r750, %r752, %rd477;
	shr.u64 	%rd477, %rd210, 32;
	add.s64 	%rd211, %rd20, %rd207;
	st.local.u32 	[%rd211], %rd210;
	add.s32 	%r1694, %r1694, 1;
	setp.ne.s32 	%p52, %r1694, 6;
	@%p52 bra 	$L__BB1_57;
	shr.u32 	%r753, %r79, 23;
	st.local.u32 	[%rd20+24], %rd477;
	and.b32  	%r82, %r753, 31;
	and.b32  	%r754, %r753, 224;
	add.s32 	%r755, %r754, -128;
	shr.u32 	%r756, %r755, 5;
	mul.wide.u32 	%rd212, %r756, 4;
	sub.s64 	%rd55, %rd20, %rd212;
	ld.local.u32 	%r1695, [%rd55+24];
	ld.local.u32 	%r1696, [%rd55+20];
	setp.eq.s32 	%p53, %r82, 0;
	@%p53 bra 	$L__BB1_60;
	shf.l.wrap.b32 	%r1695, %r1696, %r1695, %r82;
	ld.local.u32 	%r757, [%rd55+16];
	shf.l.wrap.b32 	%r1696, %r757, %r1696, %r82;
$L__BB1_60:
	shr.u32 	%r758, %r1695, 30;
	shf.l.wrap.b32 	%r759, %r1696, %r1695, 2;
	shl.b32 	%r760, %r1696, 2;
	shr.u32 	%r761, %r759, 31;
	add.s32 	%r762, %r761, %r758;
	neg.s32 	%r763, %r762;
	setp.lt.s32 	%p54, %r79, 0;
	selp.b32 	%r1697, %r763, %r762, %p54;
	xor.b32  	%r764, %r759, %r79;
	shr.s32 	%r765, %r759, 31;
	xor.b32  	%r766, %r765, %r759;
	xor.b32  	%r767, %r765, %r760;
	cvt.u64.u32 	%rd213, %r766;
	shl.b64 	%rd214, %rd213, 32;
	cvt.u64.u32 	%rd215, %r767;
	or.b64  	%rd216, %rd214, %rd215;
	cvt.rn.f64.s64 	%fd89, %rd216;
	mul.f64 	%fd90, %fd89, 0d3BF921FB54442D19;
	cvt.rn.f32.f64 	%f398, %fd90;
	neg.f32 	%f399, %f398;
	setp.lt.s32 	%p55, %r764, 0;
	selp.f32 	%f1400, %f399, %f398, %p55;
$L__BB1_61:
	mul.rn.f32 	%f401, %f1400, %f1400;
	and.b32  	%r769, %r1697, 1;
	setp.eq.b32 	%p57, %r769, 1;
	selp.f32 	%f402, 0f3F800000, %f1400, %p57;
	fma.rn.f32 	%f403, %f401, %f402, 0f00000000;
	fma.rn.f32 	%f404, %f401, 0f37CBAC00, 0fBAB607ED;
	selp.f32 	%f405, %f404, 0fB94D4153, %p57;
	selp.f32 	%f406, 0f3D2AAABB, 0f3C0885E4, %p57;
	fma.rn.f32 	%f407, %f405, %f401, %f406;
	selp.f32 	%f408, 0fBEFFFFFF, 0fBE2AAAA8, %p57;
	fma.rn.f32 	%f409, %f407, %f401, %f408;
	fma.rn.f32 	%f410, %f409, %f403, %f402;
	and.b32  	%r770, %r1697, 2;
	setp.eq.s32 	%p58, %r770, 0;
	mov.f32 	%f411, 0f00000000;
	sub.f32 	%f412, %f411, %f410;
	selp.f32 	%f58, %f410, %f412, %p58;
	@%p26 bra 	$L__BB1_69;
	setp.neu.f32 	%p59, %f40, 0f7F800000;
	@%p59 bra 	$L__BB1_64;
	mov.f32 	%f415, 0f00000000;
	mul.rn.f32 	%f1401, %f1395, %f415;
	mov.b32 	%r1701, 0;
	bra.uni 	$L__BB1_69;
$L__BB1_64:
	mov.b32 	%r91, %f1395;
	shl.b32 	%r772, %r91, 8;
	or.b32  	%r92, %r772, -2147483648;
	mov.b64 	%rd478, 0;
	mov.b32 	%r1698, 0;
$L__BB1_65:
	.pragma "nounroll";
	mul.wide.u32 	%rd218, %r1698, 4;
	mov.u64 	%rd219, __cudart_i2opi_f;
	add.s64 	%rd220, %rd219, %rd218;
	ld.global.nc.u32 	%r773, [%rd220];
	mad.wide.u32 	%rd221, %r773, %r92, %rd478;
	shr.u64 	%rd478, %rd221, 32;
	add.s64 	%rd222, %rd19, %rd218;
	st.local.u32 	[%rd222], %rd221;
	add.s32 	%r1698, %r1698, 1;
	setp.ne.s32 	%p60, %r1698, 6;
	@%p60 bra 	$L__BB1_65;
	shr.u32 	%r774, %r91, 23;
	st.local.u32 	[%rd19+24], %rd478;
	and.b32  	%r95, %r774, 31;
	and.b32  	%r775, %r774, 224;
	add.s32 	%r776, %r775, -128;
	shr.u32 	%r777, %r776, 5;
	mul.wide.u32 	%rd223, %r777, 4;
	sub.s64 	%rd58, %rd19, %rd223;
	ld.local.u32 	%r1699, [%rd58+24];
	ld.local.u32 	%r1700, [%rd58+20];
	setp.eq.s32 	%p61, %r95, 0;
	@%p61 bra 	$L__BB1_68;
	shf.l.wrap.b32 	%r1699, %r1700, %r1699, %r95;
	ld.local.u32 	%r778, [%rd58+16];
	shf.l.wrap.b32 	%r1700, %r778, %r1700, %r95;
$L__BB1_68:
	shr.u32 	%r779, %r1699, 30;
	shf.l.wrap.b32 	%r780, %r1700, %r1699, 2;
	shl.b32 	%r781, %r1700, 2;
	shr.u32 	%r782, %r780, 31;
	add.s32 	%r783, %r782, %r779;
	neg.s32 	%r784, %r783;
	setp.lt.s32 	%p62, %r91, 0;
	selp.b32 	%r1701, %r784, %r783, %p62;
	xor.b32  	%r785, %r780, %r91;
	shr.s32 	%r786, %r780, 31;
	xor.b32  	%r787, %r786, %r780;
	xor.b32  	%r788, %r786, %r781;
	cvt.u64.u32 	%rd224, %r787;
	shl.b64 	%rd225, %rd224, 32;
	cvt.u64.u32 	%rd226, %r788;
	or.b64  	%rd227, %rd225, %rd226;
	cvt.rn.f64.s64 	%fd91, %rd227;
	mul.f64 	%fd92, %fd91, 0d3BF921FB54442D19;
	cvt.rn.f32.f64 	%f413, %fd92;
	neg.f32 	%f414, %f413;
	setp.lt.s32 	%p63, %r785, 0;
	selp.f32 	%f1401, %f414, %f413, %p63;
$L__BB1_69:
	mul.f32 	%f417, %f1386, 0f40400000;
	mul.f32 	%f62, %f417, %f22;
	setp.eq.f32 	%p64, %f1386, 0f00000000;
	add.s32 	%r790, %r1701, 1;
	mul.rn.f32 	%f418, %f1401, %f1401;
	and.b32  	%r791, %r1701, 1;
	setp.eq.b32 	%p65, %r791, 1;
	selp.f32 	%f419, %f1401, 0f3F800000, %p65;
	fma.rn.f32 	%f420, %f418, %f419, 0f00000000;
	fma.rn.f32 	%f421, %f418, 0f37CBAC00, 0fBAB607ED;
	selp.f32 	%f422, 0fB94D4153, %f421, %p65;
	selp.f32 	%f423, 0f3C0885E4, 0f3D2AAABB, %p65;
	fma.rn.f32 	%f424, %f422, %f418, %f423;
	selp.f32 	%f425, 0fBE2AAAA8, 0fBEFFFFFF, %p65;
	fma.rn.f32 	%f426, %f424, %f418, %f425;
	fma.rn.f32 	%f427, %f426, %f420, %f419;
	and.b32  	%r792, %r790, 2;
	setp.eq.s32 	%p66, %r792, 0;
	mov.f32 	%f1402, 0f00000000;
	sub.f32 	%f428, %f1402, %f427;
	selp.f32 	%f429, %f427, %f428, %p66;
	mul.f32 	%f430, %f1382, %f429;
	sub.f32 	%f431, %f430, %f58;
	add.f32 	%f432, %f1384, %f431;
	mul.f32 	%f433, %f1385, %f432;
	sub.f32 	%f63, %f433, %f54;
	fma.rn.f32 	%f64, %f22, %f50, %f30;
	mov.u32 	%r1702, %r1787;
	mov.u32 	%r1703, %r1788;
	mov.u32 	%r1704, %r1789;
	mov.u32 	%r1705, %r1790;
	@%p64 bra 	$L__BB1_74;
	shr.u32 	%r793, %r1712, 2;
	xor.b32  	%r794, %r793, %r1712;
	shl.b32 	%r795, %r1787, 4;
	shl.b32 	%r796, %r794, 1;
	xor.b32  	%r797, %r795, %r796;
	xor.b32  	%r798, %r797, %r1787;
	xor.b32  	%r1702, %r798, %r794;
	add.s32 	%r1713, %r1713, 362437;
	add.s32 	%r799, %r1702, %r1713;
	cvt.rn.f32.u32 	%f434, %r799;
	fma.rn.f32 	%f65, %f434, 0f2F800000, 0f2F000000;
	setp.gtu.f32 	%p67, %f65, 0f3E2AAAAB;
	@%p67 bra 	$L__BB1_72;
	sqrt.rn.f32 	%f435, %f62;
	neg.f32 	%f1402, %f435;
	mov.u32 	%r1703, %r1787;
	mov.u32 	%r1704, %r1788;
	mov.u32 	%r1705, %r1789;
	mov.u32 	%r1712, %r1790;
	bra.uni 	$L__BB1_74;
$L__BB1_72:
	setp.leu.f32 	%p68, %f65, 0f3E2AAAAB;
	setp.gtu.f32 	%p69, %f65, 0f3EAAAAAB;
	or.pred  	%p70, %p68, %p69;
	mov.u32 	%r1703, %r1787;
	mov.u32 	%r1704, %r1788;
	mov.u32 	%r1705, %r1789;
	mov.u32 	%r1712, %r1790;
	@%p70 bra 	$L__BB1_74;
	sqrt.rn.f32 	%f1402, %f62;
	mov.u32 	%r1703, %r1787;
	mov.u32 	%r1704, %r1788;
	mov.u32 	%r1705, %r1789;
	mov.u32 	%r1712, %r1790;
$L__BB1_74:
	add.f32 	%f69, %f64, %f1402;
	fma.rn.f32 	%f70, %f22, %f63, %f1446;
	mov.f32 	%f1403, 0f00000000;
	mov.u32 	%r1708, %r1702;
	mov.u32 	%r1709, %r1703;
	mov.u32 	%r1710, %r1704;
	mov.u32 	%r1711, %r1705;
	@%p64 bra 	$L__BB1_79;
	shr.u32 	%r800, %r1712, 2;
	xor.b32  	%r801, %r800, %r1712;
	shl.b32 	%r802, %r1702, 4;
	shl.b32 	%r803, %r801, 1;
	xor.b32  	%r804, %r802, %r803;
	xor.b32  	%r805, %r804, %r1702;
	xor.b32  	%r1708, %r805, %r801;
	add.s32 	%r1713, %r1713, 362437;
	add.s32 	%r806, %r1708, %r1713;
	cvt.rn.f32.u32 	%f438, %r806;
	fma.rn.f32 	%f71, %f438, 0f2F800000, 0f2F000000;
	setp.gtu.f32 	%p72, %f71, 0f3E2AAAAB;
	@%p72 bra 	$L__BB1_77;
	sqrt.rn.f32 	%f439, %f62;
	neg.f32 	%f1403, %f439;
	mov.u32 	%r1709, %r1702;
	mov.u32 	%r1710, %r1703;
	mov.u32 	%r1711, %r1704;
	mov.u32 	%r1712, %r1705;
	bra.uni 	$L__BB1_79;
$L__BB1_77:
	setp.leu.f32 	%p73, %f71, 0f3E2AAAAB;
	setp.gtu.f32 	%p74, %f71, 0f3EAAAAAB;
	or.pred  	%p75, %p73, %p74;
	mov.u32 	%r1709, %r1702;
	mov.u32 	%r1710, %r1703;
	mov.u32 	%r1711, %r1704;
	mov.u32 	%r1712, %r1705;
	@%p75 bra 	$L__BB1_79;
	sqrt.rn.f32 	%f1403, %f62;
	mov.u32 	%r1709, %r1702;
	mov.u32 	%r1710, %r1703;
	mov.u32 	%r1711, %r1704;
	mov.u32 	%r1712, %r1705;
$L__BB1_79:
	add.f32 	%f75, %f70, %f1403;
	mul.f32 	%f441, %f69, 0f3F22F983;
	cvt.rni.s32.f32 	%r1733, %f441;
	cvt.rn.f32.s32 	%f442, %r1733;
	fma.rn.f32 	%f443, %f442, 0fBFC90FDA, %f69;
	fma.rn.f32 	%f444, %f442, 0fB3A22168, %f443;
	fma.rn.f32 	%f1408, %f442, 0fA7C234C5, %f444;
	abs.f32 	%f77, %f69;
	setp.ltu.f32 	%p76, %f77, 0f47CE4780;
	mov.u32 	%r1717, %r1733;
	mov.f32 	%f1404, %f1408;
	@%p76 bra 	$L__BB1_87;
	setp.neu.f32 	%p77, %f77, 0f7F800000;
	@%p77 bra 	$L__BB1_82;
	mov.f32 	%f447, 0f00000000;
	mul.rn.f32 	%f1404, %f69, %f447;
	mov.b32 	%r1717, 0;
	bra.uni 	$L__BB1_87;
$L__BB1_82:
	mov.b32 	%r121, %f69;
	mov.b64 	%rd479, 0;
	mov.b32 	%r1714, 0;
$L__BB1_83:
	.pragma "nounroll";
	mul.wide.u32 	%rd229, %r1714, 4;
	mov.u64 	%rd230, __cudart_i2opi_f;
	add.s64 	%rd231, %rd230, %rd229;
	ld.global.nc.u32 	%r808, [%rd231];
	shl.b32 	%r809, %r121, 8;
	or.b32  	%r810, %r809, -2147483648;
	mad.wide.u32 	%rd232, %r808, %r810, %rd479;
	shr.u64 	%rd479, %rd232, 32;
	add.s64 	%rd233, %rd18, %rd229;
	st.local.u32 	[%rd233], %rd232;
	add.s32 	%r1714, %r1714, 1;
	setp.ne.s32 	%p78, %r1714, 6;
	@%p78 bra 	$L__BB1_83;
	shr.u32 	%r811, %r121, 23;
	st.local.u32 	[%rd18+24], %rd479;
	and.b32  	%r124, %r811, 31;
	and.b32  	%r812, %r811, 224;
	add.s32 	%r813, %r812, -128;
	shr.u32 	%r814, %r813, 5;
	mul.wide.u32 	%rd234, %r814, 4;
	sub.s64 	%rd61, %rd18, %rd234;
	ld.local.u32 	%r1715, [%rd61+24];
	ld.local.u32 	%r1716, [%rd61+20];
	setp.eq.s32 	%p79, %r124, 0;
	@%p79 bra 	$L__BB1_86;
	shf.l.wrap.b32 	%r1715, %r1716, %r1715, %r124;
	ld.local.u32 	%r815, [%rd61+16];
	shf.l.wrap.b32 	%r1716, %r815, %r1716, %r124;
$L__BB1_86:
	shr.u32 	%r816, %r1715, 30;
	shf.l.wrap.b32 	%r817, %r1716, %r1715, 2;
	shl.b32 	%r818, %r1716, 2;
	shr.u32 	%r819, %r817, 31;
	add.s32 	%r820, %r819, %r816;
	neg.s32 	%r821, %r820;
	setp.lt.s32 	%p80, %r121, 0;
	selp.b32 	%r1717, %r821, %r820, %p80;
	xor.b32  	%r822, %r817, %r121;
	shr.s32 	%r823, %r817, 31;
	xor.b32  	%r824, %r823, %r817;
	xor.b32  	%r825, %r823, %r818;
	cvt.u64.u32 	%rd235, %r824;
	shl.b64 	%rd236, %rd235, 32;
	cvt.u64.u32 	%rd237, %r825;
	or.b64  	%rd238, %rd236, %rd237;
	cvt.rn.f64.s64 	%fd93, %rd238;
	mul.f64 	%fd94, %fd93, 0d3BF921FB54442D19;
	cvt.rn.f32.f64 	%f445, %fd94;
	neg.f32 	%f446, %f445;
	setp.lt.s32 	%p81, %r822, 0;
	selp.f32 	%f1404, %f446, %f445, %p81;
$L__BB1_87:
	mul.rn.f32 	%f448, %f1404, %f1404;
	and.b32  	%r827, %r1717, 1;
	setp.eq.b32 	%p82, %r827, 1;
	selp.f32 	%f449, 0f3F800000, %f1404, %p82;
	fma.rn.f32 	%f450, %f448, %f449, 0f00000000;
	fma.rn.f32 	%f451, %f448, 0f37CBAC00, 0fBAB607ED;
	selp.f32 	%f452, %f451, 0fB94D4153, %p82;
	selp.f32 	%f453, 0f3D2AAABB, 0f3C0885E4, %p82;
	fma.rn.f32 	%f454, %f452, %f448, %f453;
	selp.f32 	%f455, 0fBEFFFFFF, 0fBE2AAAA8, %p82;
	fma.rn.f32 	%f456, %f454, %f448, %f455;
	fma.rn.f32 	%f457, %f456, %f450, %f449;
	and.b32  	%r828, %r1717, 2;
	setp.eq.s32 	%p83, %r828, 0;
	mov.f32 	%f458, 0f00000000;
	sub.f32 	%f459, %f458, %f457;
	selp.f32 	%f81, %f457, %f459, %p83;
	fma.rn.f32 	%f82, %f1383, %f22, %f1395;
	mul.f32 	%f460, %f82, 0f3F22F983;
	cvt.rni.s32.f32 	%r1737, %f460;
	cvt.rn.f32.s32 	%f461, %r1737;
	fma.rn.f32 	%f462, %f461, 0fBFC90FDA, %f82;
	fma.rn.f32 	%f463, %f461, 0fB3A22168, %f462;
	fma.rn.f32 	%f1409, %f461, 0fA7C234C5, %f463;
	abs.f32 	%f84, %f82;
	setp.ltu.f32 	%p84, %f84, 0f47CE4780;
	mov.u32 	%r1721, %r1737;
	mov.f32 	%f1405, %f1409;
	@%p84 bra 	$L__BB1_95;
	setp.neu.f32 	%p85, %f84, 0f7F800000;
	@%p85 bra 	$L__BB1_90;
	mov.f32 	%f466, 0f00000000;
	mul.rn.f32 	%f1405, %f82, %f466;
	mov.b32 	%r1721, 0;
	bra.uni 	$L__BB1_95;
$L__BB1_90:
	mov.b32 	%r134, %f82;
	mov.b64 	%rd480, 0;
	mov.b32 	%r1718, 0;
$L__BB1_91:
	.pragma "nounroll";
	mul.wide.u32 	%rd240, %r1718, 4;
	mov.u64 	%rd241, __cudart_i2opi_f;
	add.s64 	%rd242, %rd241, %rd240;
	ld.global.nc.u32 	%r830, [%rd242];
	shl.b32 	%r831, %r134, 8;
	or.b32  	%r832, %r831, -2147483648;
	mad.wide.u32 	%rd243, %r830, %r832, %rd480;
	shr.u64 	%rd480, %rd243, 32;
	add.s64 	%rd244, %rd17, %rd240;
	st.local.u32 	[%rd244], %rd243;
	add.s32 	%r1718, %r1718, 1;
	setp.ne.s32 	%p86, %r1718, 6;
	@%p86 bra 	$L__BB1_91;
	shr.u32 	%r833, %r134, 23;
	st.local.u32 	[%rd17+24], %rd480;
	and.b32  	%r137, %r833, 31;
	and.b32  	%r834, %r833, 224;
	add.s32 	%r835, %r834, -128;
	shr.u32 	%r836, %r835, 5;
	mul.wide.u32 	%rd245, %r836, 4;
	sub.s64 	%rd64, %rd17, %rd245;
	ld.local.u32 	%r1719, [%rd64+24];
	ld.local.u32 	%r1720, [%rd64+20];
	setp.eq.s32 	%p87, %r137, 0;
	@%p87 bra 	$L__BB1_94;
	shf.l.wrap.b32 	%r1719, %r1720, %r1719, %r137;
	ld.local.u32 	%r837, [%rd64+16];
	shf.l.wrap.b32 	%r1720, %r837, %r1720, %r137;
$L__BB1_94:
	shr.u32 	%r838, %r1719, 30;
	shf.l.wrap.b32 	%r839, %r1720, %r1719, 2;
	shl.b32 	%r840, %r1720, 2;
	shr.u32 	%r841, %r839, 31;
	add.s32 	%r842, %r841, %r838;
	neg.s32 	%r843, %r842;
	setp.lt.s32 	%p88, %r134, 0;
	selp.b32 	%r1721, %r843, %r842, %p88;
	xor.b32  	%r844, %r839, %r134;
	shr.s32 	%r845, %r839, 31;
	xor.b32  	%r846, %r845, %r839;
	xor.b32  	%r847, %r845, %r840;
	cvt.u64.u32 	%rd246, %r846;
	shl.b64 	%rd247, %rd246, 32;
	cvt.u64.u32 	%rd248, %r847;
	or.b64  	%rd249, %rd247, %rd248;
	cvt.rn.f64.s64 	%fd95, %rd249;
	mul.f64 	%fd96, %fd95, 0d3BF921FB54442D19;
	cvt.rn.f32.f64 	%f464, %fd96;
	neg.f32 	%f465, %f464;
	setp.lt.s32 	%p89, %r844, 0;
	selp.f32 	%f1405, %f465, %f464, %p89;
$L__BB1_95:
	add.s32 	%r849, %r1721, 1;
	mul.rn.f32 	%f467, %f1405, %f1405;
	and.b32  	%r850, %r1721, 1;
	setp.eq.b32 	%p90, %r850, 1;
	selp.f32 	%f468, %f1405, 0f3F800000, %p90;
	fma.rn.f32 	%f469, %f467, %f468, 0f00000000;
	fma.rn.f32 	%f470, %f467, 0f37CBAC00, 0fBAB607ED;
	selp.f32 	%f471, 0fB94D4153, %f470, %p90;
	selp.f32 	%f472, 0f3C0885E4, 0f3D2AAABB, %p90;
	fma.rn.f32 	%f473, %f471, %f467, %f472;
	selp.f32 	%f474, 0fBE2AAAA8, 0fBEFFFFFF, %p90;
	fma.rn.f32 	%f475, %f473, %f467, %f474;
	fma.rn.f32 	%f476, %f475, %f469, %f468;
	and.b32  	%r851, %r849, 2;
	setp.eq.s32 	%p91, %r851, 0;
	mov.f32 	%f477, 0f00000000;
	sub.f32 	%f478, %f477, %f476;
	selp.f32 	%f479, %f476, %f478, %p91;
	mul.f32 	%f480, %f1382, %f479;
	sub.f32 	%f88, %f480, %f81;
	mul.f32 	%f481, %f75, 0f3F22F983;
	cvt.rni.s32.f32 	%r1729, %f481;
	cvt.rn.f32.s32 	%f482, %r1729;
	fma.rn.f32 	%f483, %f482, 0fBFC90FDA, %f75;
	fma.rn.f32 	%f484, %f482, 0fB3A22168, %f483;
	fma.rn.f32 	%f1407, %f482, 0fA7C234C5, %f484;
	abs.f32 	%f90, %f75;
	setp.ltu.f32 	%p92, %f90, 0f47CE4780;
	mov.u32 	%r1725, %r1729;
	mov.f32 	%f1406, %f1407;
	@%p92 bra 	$L__BB1_103;
	setp.neu.f32 	%p93, %f90, 0f7F800000;
	@%p93 bra 	$L__BB1_98;
	mov.f32 	%f487, 0f00000000;
	mul.rn.f32 	%f1406, %f75, %f487;
	mov.b32 	%r1725, 0;
	bra.uni 	$L__BB1_103;
$L__BB1_98:
	mov.b32 	%r147, %f75;
	mov.b64 	%rd481, 0;
	mov.b32 	%r1722, 0;
$L__BB1_99:
	.pragma "nounroll";
	mul.wide.u32 	%rd251, %r1722, 4;
	mov.u64 	%rd252, __cudart_i2opi_f;
	add.s64 	%rd253, %rd252, %rd251;
	ld.global.nc.u32 	%r853, [%rd253];
	shl.b32 	%r854, %r147, 8;
	or.b32  	%r855, %r854, -2147483648;
	mad.wide.u32 	%rd254, %r853, %r855, %rd481;
	shr.u64 	%rd481, %rd254, 32;
	add.s64 	%rd255, %rd16, %rd251;
	st.local.u32 	[%rd255], %rd254;
	add.s32 	%r1722, %r1722, 1;
	setp.ne.s32 	%p94, %r1722, 6;
	@%p94 bra 	$L__BB1_99;
	shr.u32 	%r856, %r147, 23;
	st.local.u32 	[%rd16+24], %rd481;
	and.b32  	%r150, %r856, 31;
	and.b32  	%r857, %r856, 224;
	add.s32 	%r858, %r857, -128;
	shr.u32 	%r859, %r858, 5;
	mul.wide.u32 	%rd256, %r859, 4;
	sub.s64 	%rd67, %rd16, %rd256;
	ld.local.u32 	%r1723, [%rd67+24];
	ld.local.u32 	%r1724, [%rd67+20];
	setp.eq.s32 	%p95, %r150, 0;
	@%p95 bra 	$L__BB1_102;
	shf.l.wrap.b32 	%r1723, %r1724, %r1723, %r150;
	ld.local.u32 	%r860, [%rd67+16];
	shf.l.wrap.b32 	%r1724, %r860, %r1724, %r150;
$L__BB1_102:
	shr.u32 	%r861, %r1723, 30;
	shf.l.wrap.b32 	%r862, %r1724, %r1723, 2;
	shl.b32 	%r863, %r1724, 2;
	shr.u32 	%r864, %r862, 31;
	add.s32 	%r865, %r864, %r861;
	neg.s32 	%r866, %r865;
	setp.lt.s32 	%p96, %r147, 0;
	selp.b32 	%r1725, %r866, %r865, %p96;
	xor.b32  	%r867, %r862, %r147;
	shr.s32 	%r868, %r862, 31;
	xor.b32  	%r869, %r868, %r862;
	xor.b32  	%r870, %r868, %r863;
	cvt.u64.u32 	%rd257, %r869;
	shl.b64 	%rd258, %rd257, 32;
	cvt.u64.u32 	%rd259, %r870;
	or.b64  	%rd260, %rd258, %rd259;
	cvt.rn.f64.s64 	%fd97, %rd260;
	mul.f64 	%fd98, %fd97, 0d3BF921FB54442D19;
	cvt.rn.f32.f64 	%f485, %fd98;
	neg.f32 	%f486, %f485;
	setp.lt.s32 	%p97, %r867, 0;
	selp.f32 	%f1406, %f486, %f485, %p97;
$L__BB1_103:
	mul.rn.f32 	%f488, %f1406, %f1406;
	and.b32  	%r872, %r1725, 1;
	setp.eq.b32 	%p99, %r872, 1;
	selp.f32 	%f489, 0f3F800000, %f1406, %p99;
	fma.rn.f32 	%f490, %f488, %f489, 0f00000000;
	fma.rn.f32 	%f491, %f488, 0f37CBAC00, 0fBAB607ED;
	selp.f32 	%f492, %f491, 0fB94D4153, %p99;
	selp.f32 	%f493, 0f3D2AAABB, 0f3C0885E4, %p99;
	fma.rn.f32 	%f494, %f492, %f488, %f493;
	selp.f32 	%f495, 0fBEFFFFFF, 0fBE2AAAA8, %p99;
	fma.rn.f32 	%f496, %f494, %f488, %f495;
	fma.rn.f32 	%f497, %f496, %f490, %f489;
	and.b32  	%r873, %r1725, 2;
	setp.eq.s32 	%p100, %r873, 0;
	mov.f32 	%f498, 0f00000000;
	sub.f32 	%f499, %f498, %f497;
	selp.f32 	%f500, %f497, %f499, %p100;
	mul.f32 	%f501, %f1385, %f500;
	add.f32 	%f502, %f1384, %f88;
	sub.f32 	%f94, %f502, %f501;
	@%p92 bra 	$L__BB1_111;
	setp.neu.f32 	%p101, %f90, 0f7F800000;
	@%p101 bra 	$L__BB1_106;
	mov.f32 	%f505, 0f00000000;
	mul.rn.f32 	%f1407, %f75, %f505;
	mov.b32 	%r1729, 0;
	bra.uni 	$L__BB1_111;
$L__BB1_106:
	mov.b32 	%r159, %f75;
	mov.b64 	%rd482, 0;
	mov.b32 	%r1726, 0;
$L__BB1_107:
	.pragma "nounroll";
	mul.wide.u32 	%rd262, %r1726, 4;
	mov.u64 	%rd263, __cudart_i2opi_f;
	add.s64 	%rd264, %rd263, %rd262;
	ld.global.nc.u32 	%r875, [%rd264];
	shl.b32 	%r876, %r159, 8;
	or.b32  	%r877, %r876, -2147483648;
	mad.wide.u32 	%rd265, %r875, %r877, %rd482;
	shr.u64 	%rd482, %rd265, 32;
	add.s64 	%rd266, %rd15, %rd262;
	st.local.u32 	[%rd266], %rd265;
	add.s32 	%r1726, %r1726, 1;
	setp.ne.s32 	%p102, %r1726, 6;
	@%p102 bra 	$L__BB1_107;
	shr.u32 	%r878, %r159, 23;
	st.local.u32 	[%rd15+24], %rd482;
	and.b32  	%r162, %r878, 31;
	and.b32  	%r879, %r878, 224;
	add.s32 	%r880, %r879, -128;
	shr.u32 	%r881, %r880, 5;
	mul.wide.u32 	%rd267, %r881, 4;
	sub.s64 	%rd70, %rd15, %rd267;
	ld.local.u32 	%r1727, [%rd70+24];
	ld.local.u32 	%r1728, [%rd70+20];
	setp.eq.s32 	%p103, %r162, 0;
	@%p103 bra 	$L__BB1_110;
	shf.l.wrap.b32 	%r1727, %r1728, %r1727, %r162;
	ld.local.u32 	%r882, [%rd70+16];
	shf.l.wrap.b32 	%r1728, %r882, %r1728, %r162;
$L__BB1_110:
	shr.u32 	%r883, %r1727, 30;
	shf.l.wrap.b32 	%r884, %r1728, %r1727, 2;
	shl.b32 	%r885, %r1728, 2;
	shr.u32 	%r886, %r884, 31;
	add.s32 	%r887, %r886, %r883;
	neg.s32 	%r888, %r887;
	setp.lt.s32 	%p104, %r159, 0;
	selp.b32 	%r1729, %r888, %r887, %p104;
	xor.b32  	%r889, %r884, %r159;
	shr.s32 	%r890, %r884, 31;
	xor.b32  	%r891, %r890, %r884;
	xor.b32  	%r892, %r890, %r885;
	cvt.u64.u32 	%rd268, %r891;
	shl.b64 	%rd269, %rd268, 32;
	cvt.u64.u32 	%rd270, %r892;
	or.b64  	%rd271, %rd269, %rd270;
	cvt.rn.f64.s64 	%fd99, %rd271;
	mul.f64 	%fd100, %fd99, 0d3BF921FB54442D19;
	cvt.rn.f32.f64 	%f503, %fd100;
	neg.f32 	%f504, %f503;
	setp.lt.s32 	%p105, %r889, 0;
	selp.f32 	%f1407, %f504, %f503, %p105;
$L__BB1_111:
	mul.rn.f32 	%f506, %f1407, %f1407;
	and.b32  	%r894, %r1729, 1;
	setp.eq.b32 	%p107, %r894, 1;
	selp.f32 	%f507, 0f3F800000, %f1407, %p107;
	fma.rn.f32 	%f508, %f506, %f507, 0f00000000;
	fma.rn.f32 	%f509, %f506, 0f37CBAC00, 0fBAB607ED;
	selp.f32 	%f510, %f509, 0fB94D4153, %p107;
	selp.f32 	%f511, 0f3D2AAABB, 0f3C0885E4, %p107;
	fma.rn.f32 	%f512, %f510, %f506, %f511;
	selp.f32 	%f513, 0fBEFFFFFF, 0fBE2AAAA8, %p107;
	fma.rn.f32 	%f514, %f512, %f506, %f513;
	fma.rn.f32 	%f515, %f514, %f508, %f507;
	and.b32  	%r895, %r1729, 2;
	setp.eq.s32 	%p108, %r895, 0;
	mov.f32 	%f516, 0f00000000;
	sub.f32 	%f517, %f516, %f515;
	selp.f32 	%f98, %f515, %f517, %p108;
	@%p76 bra 	$L__BB1_119;
	setp.neu.f32 	%p109, %f77, 0f7F800000;
	@%p109 bra 	$L__BB1_114;
	mov.f32 	%f520, 0f00000000;
	mul.rn.f32 	%f1408, %f69, %f520;
	mov.b32 	%r1733, 0;
	bra.uni 	$L__BB1_119;
$L__BB1_114:
	mov.b32 	%r171, %f69;
	mov.b64 	%rd483, 0;
	mov.b32 	%r1730, 0;
$L__BB1_115:
	.pragma "nounroll";
	mul.wide.u32 	%rd273, %r1730, 4;
	mov.u64 	%rd274, __cudart_i2opi_f;
	add.s64 	%rd275, %rd274, %rd273;
	ld.global.nc.u32 	%r897, [%rd275];
	shl.b32 	%r898, %r171, 8;
	or.b32  	%r899, %r898, -2147483648;
	mad.wide.u32 	%rd276, %r897, %r899, %rd483;
	shr.u64 	%rd483, %rd276, 32;
	add.s64 	%rd277, %rd14, %rd273;
	st.local.u32 	[%rd277], %rd276;
	add.s32 	%r1730, %r1730, 1;
	setp.ne.s32 	%p110, %r1730, 6;
	@%p110 bra 	$L__BB1_115;
	shr.u32 	%r900, %r171, 23;
	st.local.u32 	[%rd14+24], %rd483;
	and.b32  	%r174, %r900, 31;
	and.b32  	%r901, %r900, 224;
	add.s32 	%r902, %r901, -128;
	shr.u32 	%r903, %r902, 5;
	mul.wide.u32 	%rd278, %r903, 4;
	sub.s64 	%rd73, %rd14, %rd278;
	ld.local.u32 	%r1731, [%rd73+24];
	ld.local.u32 	%r1732, [%rd73+20];
	setp.eq.s32 	%p111, %r174, 0;
	@%p111 bra 	$L__BB1_118;
	shf.l.wrap.b32 	%r1731, %r1732, %r1731, %r174;
	ld.local.u32 	%r904, [%rd73+16];
	shf.l.wrap.b32 	%r1732, %r904, %r1732, %r174;
$L__BB1_118:
	shr.u32 	%r905, %r1731, 30;
	shf.l.wrap.b32 	%r906, %r1732, %r1731, 2;
	shl.b32 	%r907, %r1732, 2;
	shr.u32 	%r908, %r906, 31;
	add.s32 	%r909, %r908, %r905;
	neg.s32 	%r910, %r909;
	setp.lt.s32 	%p112, %r171, 0;
	selp.b32 	%r1733, %r910, %r909, %p112;
	xor.b32  	%r911, %r906, %r171;
	shr.s32 	%r912, %r906, 31;
	xor.b32  	%r913, %r912, %r906;
	xor.b32  	%r914, %r912, %r907;
	cvt.u64.u32 	%rd279, %r913;
	shl.b64 	%rd280, %rd279, 32;
	cvt.u64.u32 	%rd281, %r914;
	or.b64  	%rd282, %rd280, %rd281;
	cvt.rn.f64.s64 	%fd101, %rd282;
	mul.f64 	%fd102, %fd101, 0d3BF921FB54442D19;
	cvt.rn.f32.f64 	%f518, %fd102;
	neg.f32 	%f519, %f518;
	setp.lt.s32 	%p113, %r911, 0;
	selp.f32 	%f1408, %f519, %f518, %p113;
$L__BB1_119:
	mul.rn.f32 	%f521, %f1408, %f1408;
	and.b32  	%r916, %r1733, 1;
	setp.eq.b32 	%p115, %r916, 1;
	selp.f32 	%f522, 0f3F800000, %f1408, %p115;
	fma.rn.f32 	%f523, %f521, %f522, 0f00000000;
	fma.rn.f32 	%f524, %f521, 0f37CBAC00, 0fBAB607ED;
	selp.f32 	%f525, %f524, 0fB94D4153, %p115;
	selp.f32 	%f526, 0f3D2AAABB, 0f3C0885E4, %p115;
	fma.rn.f32 	%f527, %f525, %f521, %f526;
	selp.f32 	%f528, 0fBEFFFFFF, 0fBE2AAAA8, %p115;
	fma.rn.f32 	%f529, %f527, %f521, %f528;
	fma.rn.f32 	%f530, %f529, %f523, %f522;
	and.b32  	%r917, %r1733, 2;
	setp.eq.s32 	%p116, %r917, 0;
	mov.f32 	%f531, 0f00000000;
	sub.f32 	%f532, %f531, %f530;
	selp.f32 	%f102, %f530, %f532, %p116;
	@%p84 bra 	$L__BB1_127;
	fma.rn.f32 	%f103, %f1383, %f22, %f1395;
	setp.neu.f32 	%p117, %f84, 0f7F800000;
	@%p117 bra 	$L__BB1_122;
	mov.f32 	%f535, 0f00000000;
	mul.rn.f32 	%f1409, %f103, %f535;
	mov.b32 	%r1737, 0;
	bra.uni 	$L__BB1_127;
$L__BB1_122:
	mov.b32 	%r183, %f103;
	mov.b64 	%rd484, 0;
	mov.b32 	%r1734, 0;
$L__BB1_123:
	.pragma "nounroll";
	mul.wide.u32 	%rd284, %r1734, 4;
	mov.u64 	%rd285, __cudart_i2opi_f;
	add.s64 	%rd286, %rd285, %rd284;
	ld.global.nc.u32 	%r919, [%rd286];
	shl.b32 	%r920, %r183, 8;
	or.b32  	%r921, %r920, -2147483648;
	mad.wide.u32 	%rd287, %r919, %r921, %rd484;
	shr.u64 	%rd484, %rd287, 32;
	add.s64 	%rd288, %rd13, %rd284;
	st.local.u32 	[%rd288], %rd287;
	add.s32 	%r1734, %r1734, 1;
	setp.ne.s32 	%p118, %r1734, 6;
	@%p118 bra 	$L__BB1_123;
	shr.u32 	%r922, %r183, 23;
	st.local.u32 	[%rd13+24], %rd484;
	and.b32  	%r186, %r922, 31;
	and.b32  	%r923, %r922, 224;
	add.s32 	%r924, %r923, -128;
	shr.u32 	%r925, %r924, 5;
	mul.wide.u32 	%rd289, %r925, 4;
	sub.s64 	%rd76, %rd13, %rd289;
	ld.local.u32 	%r1735, [%rd76+24];
	ld.local.u32 	%r1736, [%rd76+20];
	setp.eq.s32 	%p119, %r186, 0;
	@%p119 bra 	$L__BB1_126;
	shf.l.wrap.b32 	%r1735, %r1736, %r1735, %r186;
	ld.local.u32 	%r926, [%rd76+16];
	shf.l.wrap.b32 	%r1736, %r926, %r1736, %r186;
$L__BB1_126:
	shr.u32 	%r927, %r1735, 30;
	shf.l.wrap.b32 	%r928, %r1736, %r1735, 2;
	shl.b32 	%r929, %r1736, 2;
	shr.u32 	%r930, %r928, 31;
	add.s32 	%r931, %r930, %r927;
	neg.s32 	%r932, %r931;
	setp.lt.s32 	%p120, %r183, 0;
	selp.b32 	%r1737, %r932, %r931, %p120;
	xor.b32  	%r933, %r928, %r183;
	shr.s32 	%r934, %r928, 31;
	xor.b32  	%r935, %r934, %r928;
	xor.b32  	%r936, %r934, %r929;
	cvt.u64.u32 	%rd290, %r935;
	shl.b64 	%rd291, %rd290, 32;
	cvt.u64.u32 	%rd292, %r936;
	or.b64  	%rd293, %rd291, %rd292;
	cvt.rn.f64.s64 	%fd103, %rd293;
	mul.f64 	%fd104, %fd103, 0d3BF921FB54442D19;
	cvt.rn.f32.f64 	%f533, %fd104;
	neg.f32 	%f534, %f533;
	setp.lt.s32 	%p121, %r933, 0;
	selp.f32 	%f1409, %f534, %f533, %p121;
$L__BB1_127:
	mul.f32 	%f537, %f1386, 0f40400000;
	mul.f32 	%f107, %f537, %f22;
	add.s32 	%r938, %r1737, 1;
	mul.rn.f32 	%f538, %f1409, %f1409;
	and.b32  	%r939, %r1737, 1;
	setp.eq.b32 	%p123, %r939, 1;
	selp.f32 	%f539, %f1409, 0f3F800000, %p123;
	fma.rn.f32 	%f540, %f538, %f539, 0f00000000;
	fma.rn.f32 	%f541, %f538, 0f37CBAC00, 0fBAB607ED;
	selp.f32 	%f542, 0fB94D4153, %f541, %p123;
	selp.f32 	%f543, 0f3C0885E4, 0f3D2AAABB, %p123;
	fma.rn.f32 	%f544, %f542, %f538, %f543;
	selp.f32 	%f545, 0fBE2AAAA8, 0fBEFFFFFF, %p123;
	fma.rn.f32 	%f546, %f544, %f538, %f545;
	fma.rn.f32 	%f547, %f546, %f540, %f539;
	and.b32  	%r940, %r938, 2;
	setp.eq.s32 	%p124, %r940, 0;
	mov.f32 	%f1410, 0f00000000;
	sub.f32 	%f548, %f1410, %f547;
	selp.f32 	%f549, %f547, %f548, %p124;
	mul.f32 	%f550, %f1382, %f549;
	sub.f32 	%f551, %f550, %f102;
	add.f32 	%f552, %f1384, %f551;
	mul.f32 	%f553, %f1385, %f552;
	sub.f32 	%f108, %f553, %f98;
	add.f32 	%f554, %f50, %f94;
	mul.f32 	%f555, %f554, 0f3F000000;
	fma.rn.f32 	%f109, %f22, %f555, %f30;
	mov.u32 	%r1738, %r1708;
	mov.u32 	%r1739, %r1709;
	mov.u32 	%r1740, %r1710;
	mov.u32 	%r1741, %r1711;
	@%p64 bra 	$L__BB1_132;
	shr.u32 	%r941, %r1712, 2;
	xor.b32  	%r942, %r941, %r1712;
	shl.b32 	%r943, %r1708, 4;
	shl.b32 	%r944, %r942, 1;
	xor.b32  	%r945, %r943, %r944;
	xor.b32  	%r946, %r945, %r1708;
	xor.b32  	%r1738, %r946, %r942;
	add.s32 	%r1713, %r1713, 362437;
	add.s32 	%r947, %r1738, %r1713;
	cvt.rn.f32.u32 	%f556, %r947;
	fma.rn.f32 	%f110, %f556, 0f2F800000, 0f2F000000;
	setp.gtu.f32 	%p125, %f110, 0f3E2AAAAB;
	@%p125 bra 	$L__BB1_130;
	sqrt.rn.f32 	%f557, %f107;
	neg.f32 	%f1410, %f557;
	mov.u32 	%r1739, %r1708;
	mov.u32 	%r1740, %r1709;
	mov.u32 	%r1741, %r1710;
	mov.u32 	%r1712, %r1711;
	bra.uni 	$L__BB1_132;
$L__BB1_130:
	setp.leu.f32 	%p126, %f110, 0f3E2AAAAB;
	setp.gtu.f32 	%p127, %f110, 0f3EAAAAAB;
	or.pred  	%p128, %p126, %p127;
	mov.u32 	%r1739, %r1708;
	mov.u32 	%r1740, %r1709;
	mov.u32 	%r1741, %r1710;
	mov.u32 	%r1712, %r1711;
	@%p128 bra 	$L__BB1_132;
	sqrt.rn.f32 	%f1410, %f107;
	mov.u32 	%r1739, %r1708;
	mov.u32 	%r1740, %r1709;
	mov.u32 	%r1741, %r1710;
	mov.u32 	%r1712, %r1711;
$L__BB1_132:
	add.f32 	%f114, %f109, %f1410;
	add.f32 	%f560, %f63, %f108;
	mul.f32 	%f561, %f560, 0f3F000000;
	fma.rn.f32 	%f115, %f22, %f561, %f1446;
	mov.f32 	%f1411, 0f00000000;
	mov.u32 	%r1744, %r1738;
	mov.u32 	%r1745, %r1739;
	mov.u32 	%r1746, %r1740;
	mov.u32 	%r1747, %r1741;
	@%p64 bra 	$L__BB1_137;
	shr.u32 	%r948, %r1712, 2;
	xor.b32  	%r949, %r948, %r1712;
	shl.b32 	%r950, %r1738, 4;
	shl.b32 	%r951, %r949, 1;
	xor.b32  	%r952, %r950, %r951;
	xor.b32  	%r953, %r952, %r1738;
	xor.b32  	%r1744, %r953, %r949;
	add.s32 	%r1713, %r1713, 362437;
	add.s32 	%r954, %r1744, %r1713;
	cvt.rn.f32.u32 	%f562, %r954;
	fma.rn.f32 	%f116, %f562, 0f2F800000, 0f2F000000;
	setp.gtu.f32 	%p130, %f116, 0f3E2AAAAB;
	@%p130 bra 	$L__BB1_135;
	sqrt.rn.f32 	%f563, %f107;
	neg.f32 	%f1411, %f563;
	mov.u32 	%r1745, %r1738;
	mov.u32 	%r1746, %r1739;
	mov.u32 	%r1747, %r1740;
	mov.u32 	%r1712, %r1741;
	bra.uni 	$L__BB1_137;
$L__BB1_135:
	setp.leu.f32 	%p131, %f116, 0f3E2AAAAB;
	setp.gtu.f32 	%p132, %f116, 0f3EAAAAAB;
	or.pred  	%p133, %p131, %p132;
	mov.u32 	%r1745, %r1738;
	mov.u32 	%r1746, %r1739;
	mov.u32 	%r1747, %r1740;
	mov.u32 	%r1712, %r1741;
	@%p133 bra 	$L__BB1_137;
	sqrt.rn.f32 	%f1411, %f107;
	mov.u32 	%r1745, %r1738;
	mov.u32 	%r1746, %r1739;
	mov.u32 	%r1747, %r1740;
	mov.u32 	%r1712, %r1741;
$L__BB1_137:
	add.f32 	%f120, %f115, %f1411;
	mul.f32 	%f565, %f114, 0f3F22F983;
	cvt.rni.s32.f32 	%r1769, %f565;
	cvt.rn.f32.s32 	%f566, %r1769;
	fma.rn.f32 	%f567, %f566, 0fBFC90FDA, %f114;
	fma.rn.f32 	%f568, %f566, 0fB3A22168, %f567;
	fma.rn.f32 	%f1416, %f566, 0fA7C234C5, %f568;
	abs.f32 	%f122, %f114;
	setp.ltu.f32 	%p134, %f122, 0f47CE4780;
	mov.u32 	%r1753, %r1769;
	mov.f32 	%f1412, %f1416;
	@%p134 bra 	$L__BB1_145;
	setp.neu.f32 	%p135, %f122, 0f7F800000;
	@%p135 bra 	$L__BB1_140;
	mov.f32 	%f571, 0f00000000;
	mul.rn.f32 	%f1412, %f114, %f571;
	mov.b32 	%r1753, 0;
	bra.uni 	$L__BB1_145;
$L__BB1_140:
	mov.b32 	%r212, %f114;
	mov.b64 	%rd485, 0;
	mov.b32 	%r1750, 0;
$L__BB1_141:
	.pragma "nounroll";
	mul.wide.u32 	%rd295, %r1750, 4;
	mov.u64 	%rd296, __cudart_i2opi_f;
	add.s64 	%rd297, %rd296, %rd295;
	ld.global.nc.u32 	%r956, [%rd297];
	shl.b32 	%r957, %r212, 8;
	or.b32  	%r958, %r957, -2147483648;
	mad.wide.u32 	%rd298, %r956, %r958, %rd485;
	shr.u64 	%rd485, %rd298, 32;
	add.s64 	%rd299, %rd12, %rd295;
	st.local.u32 	[%rd299], %rd298;
	add.s32 	%r1750, %r1750, 1;
	setp.ne.s32 	%p136, %r1750, 6;
	@%p136 bra 	$L__BB1_141;
	shr.u32 	%r959, %r212, 23;
	st.local.u32 	[%rd12+24], %rd485;
	and.b32  	%r215, %r959, 31;
	and.b32  	%r960, %r959, 224;
	add.s32 	%r961, %r960, -128;
	shr.u32 	%r962, %r961, 5;
	mul.wide.u32 	%rd300, %r962, 4;
	sub.s64 	%rd79, %rd12, %rd300;
	ld.local.u32 	%r1751, [%rd79+24];
	ld.local.u32 	%r1752, [%rd79+20];
	setp.eq.s32 	%p137, %r215, 0;
	@%p137 bra 	$L__BB1_144;
	shf.l.wrap.b32 	%r1751, %r1752, %r1751, %r215;
	ld.local.u32 	%r963, [%rd79+16];
	shf.l.wrap.b32 	%r1752, %r963, %r1752, %r215;
$L__BB1_144:
	shr.u32 	%r964, %r1751, 30;
	shf.l.wrap.b32 	%r965, %r1752, %r1751, 2;
	shl.b32 	%r966, %r1752, 2;
	shr.u32 	%r967, %r965, 31;
	add.s32 	%r968, %r967, %r964;
	neg.s32 	%r969, %r968;
	setp.lt.s32 	%p138, %r212, 0;
	selp.b32 	%r1753, %r969, %r968, %p138;
	xor.b32  	%r970, %r965, %r212;
	shr.s32 	%r971, %r965, 31;
	xor.b32  	%r972, %r971, %r965;
	xor.b32  	%r973, %r971, %r966;
	cvt.u64.u32 	%rd301, %r972;
	shl.b64 	%rd302, %rd301, 32;
	cvt.u64.u32 	%rd303, %r973;
	or.b64  	%rd304, %rd302, %rd303;
	cvt.rn.f64.s64 	%fd105, %rd304;
	mul.f64 	%fd106, %fd105, 0d3BF921FB54442D19;
	cvt.rn.f32.f64 	%f569, %fd106;
	neg.f32 	%f570, %f569;
	setp.lt.s32 	%p139, %r970, 0;
	selp.f32 	%f1412, %f570, %f569, %p139;
$L__BB1_145:
	mul.rn.f32 	%f572, %f1412, %f1412;
	and.b32  	%r975, %r1753, 1;
	setp.eq.b32 	%p140, %r975, 1;
	selp.f32 	%f573, 0f3F800000, %f1412, %p140;
	fma.rn.f32 	%f574, %f572, %f573, 0f00000000;
	fma.rn.f32 	%f575, %f572, 0f37CBAC00, 0fBAB607ED;
	selp.f32 	%f576, %f575, 0fB94D4153, %p140;
	selp.f32 	%f577, 0f3D2AAABB, 0f3C0885E4, %p140;
	fma.rn.f32 	%f578, %f576, %f572, %f577;
	selp.f32 	%f579, 0fBEFFFFFF, 0fBE2AAAA8, %p140;
	fma.rn.f32 	%f580, %f578, %f572, %f579;
	fma.rn.f32 	%f581, %f580, %f574, %f573;
	and.b32  	%r976, %r1753, 2;
	setp.eq.s32 	%p141, %r976, 0;
	mov.f32 	%f582, 0f00000000;
	sub.f32 	%f583, %f582, %f581;
	selp.f32 	%f126, %f581, %f583, %p141;
	add.f32 	%f584, %f1383, %f1383;
	mul.f32 	%f585, %f584, 0f3F000000;
	fma.rn.f32 	%f127, %f585, %f22, %f1395;
	mul.f32 	%f586, %f127, 0f3F22F983;
	cvt.rni.s32.f32 	%r1773, %f586;
	cvt.rn.f32.s32 	%f587, %r1773;
	fma.rn.f32 	%f588, %f587, 0fBFC90FDA, %f127;
	fma.rn.f32 	%f589, %f587, 0fB3A22168, %f588;
	fma.rn.f32 	%f1417, %f587, 0fA7C234C5, %f589;
	abs.f32 	%f129, %f127;
	setp.ltu.f32 	%p142, %f129, 0f47CE4780;
	mov.u32 	%r1757, %r1773;
	mov.f32 	%f1413, %f1417;
	@%p142 bra 	$L__BB1_153;
	setp.neu.f32 	%p143, %f129, 0f7F800000;
	@%p143 bra 	$L__BB1_148;
	mov.f32 	%f592, 0f00000000;
	mul.rn.f32 	%f1413, %f127, %f592;
	mov.b32 	%r1757, 0;
	bra.uni 	$L__BB1_153;
$L__BB1_148:
	mov.b32 	%r225, %f127;
	mov.b64 	%rd486, 0;
	mov.b32 	%r1754, 0;
$L__BB1_149:
	.pragma "nounroll";
	mul.wide.u32 	%rd306, %r1754, 4;
	mov.u64 	%rd307, __cudart_i2opi_f;
	add.s64 	%rd308, %rd307, %rd306;
	ld.global.nc.u32 	%r978, [%rd308];
	shl.b32 	%r979, %r225, 8;
	or.b32  	%r980, %r979, -2147483648;
	mad.wide.u32 	%rd309, %r978, %r980, %rd486;
	shr.u64 	%rd486, %rd309, 32;
	add.s64 	%rd310, %rd11, %rd306;
	st.local.u32 	[%rd310], %rd309;
	add.s32 	%r1754, %r1754, 1;
	setp.ne.s32 	%p144, %r1754, 6;
	@%p144 bra 	$L__BB1_149;
	shr.u32 	%r981, %r225, 23;
	st.local.u32 	[%rd11+24], %rd486;
	and.b32  	%r228, %r981, 31;
	and.b32  	%r982, %r981, 224;
	add.s32 	%r983, %r982, -128;
	shr.u32 	%r984, %r983, 5;
	mul.wide.u32 	%rd311, %r984, 4;
	sub.s64 	%rd82, %rd11, %rd311;
	ld.local.u32 	%r1755, [%rd82+24];
	ld.local.u32 	%r1756, [%rd82+20];
	setp.eq.s32 	%p145, %r228, 0;
	@%p145 bra 	$L__BB1_152;
	shf.l.wrap.b32 	%r1755, %r1756, %r1755, %r228;
	ld.local.u32 	%r985, [%rd82+16];
	shf.l.wrap.b32 	%r1756, %r985, %r1756, %r228;
$L__BB1_152:
	shr.u32 	%r986, %r1755, 30;
	shf.l.wrap.b32 	%r987, %r1756, %r1755, 2;
	shl.b32 	%r988, %r1756, 2;
	shr.u32 	%r989, %r987, 31;
	add.s32 	%r990, %r989, %r986;
	neg.s32 	%r991, %r990;
	setp.lt.s32 	%p146, %r225, 0;
	selp.b32 	%r1757, %r991, %r990, %p146;
	xor.b32  	%r992, %r987, %r225;
	shr.s32 	%r993, %r987, 31;
	xor.b32  	%r994, %r993, %r987;
	xor.b32  	%r995, %r993, %r988;
	cvt.u64.u32 	%rd312, %r994;
	shl.b64 	%rd313, %rd312, 32;
	cvt.u64.u32 	%rd314, %r995;
	or.b64  	%rd315, %rd313, %rd314;
	cvt.rn.f64.s64 	%fd107, %rd315;
	mul.f64 	%fd108, %fd107, 0d3BF921FB54442D19;
	cvt.rn.f32.f64 	%f590, %fd108;
	neg.f32 	%f591, %f590;
	setp.lt.s32 	%p147, %r992, 0;
	selp.f32 	%f1413, %f591, %f590, %p147;
$L__BB1_153:
	add.s32 	%r997, %r1757, 1;
	mul.rn.f32 	%f593, %f1413, %f1413;
	and.b32  	%r998, %r1757, 1;
	setp.eq.b32 	%p148, %r998, 1;
	selp.f32 	%f594, %f1413, 0f3F800000, %p148;
	fma.rn.f32 	%f595, %f593, %f594, 0f00000000;
	fma.rn.f32 	%f596, %f593, 0f37CBAC00, 0fBAB607ED;
	selp.f32 	%f597, 0fB94D4153, %f596, %p148;
	selp.f32 	%f598, 0f3C0885E4, 0f3D2AAABB, %p148;
	fma.rn.f32 	%f599, %f597, %f593, %f598;
	selp.f32 	%f600, 0fBE2AAAA8, 0fBEFFFFFF, %p148;
	fma.rn.f32 	%f601, %f599, %f593, %f600;
	fma.rn.f32 	%f602, %f601, %f595, %f594;
	and.b32  	%r999, %r997, 2;
	setp.eq.s32 	%p149, %r999, 0;
	mov.f32 	%f603, 0f00000000;
	sub.f32 	%f604, %f603, %f602;
	selp.f32 	%f605, %f602, %f604, %p149;
	mul.f32 	%f606, %f1382, %f605;
	sub.f32 	%f133, %f606, %f126;
	mul.f32 	%f607, %f120, 0f3F22F983;
	cvt.rni.s32.f32 	%r1765, %f607;
	cvt.rn.f32.s32 	%f608, %r1765;
	fma.rn.f32 	%f609, %f608, 0fBFC90FDA, %f120;
	fma.rn.f32 	%f610, %f608, 0fB3A22168, %f609;
	fma.rn.f32 	%f1415, %f608, 0fA7C234C5, %f610;
	abs.f32 	%f135, %f120;
	setp.ltu.f32 	%p150, %f135, 0f47CE4780;
	mov.u32 	%r1761, %r1765;
	mov.f32 	%f1414, %f1415;
	@%p150 bra 	$L__BB1_161;
	setp.neu.f32 	%p151, %f135, 0f7F800000;
	@%p151 bra 	$L__BB1_156;
	mov.f32 	%f613, 0f00000000;
	mul.rn.f32 	%f1414, %f120, %f613;
	mov.b32 	%r1761, 0;
	bra.uni 	$L__BB1_161;
$L__BB1_156:
	mov.b32 	%r238, %f120;
	mov.b64 	%rd487, 0;
	mov.b32 	%r1758, 0;
$L__BB1_157:
	.pragma "nounroll";
	mul.wide.u32 	%rd317, %r1758, 4;
	mov.u64 	%rd318, __cudart_i2opi_f;
	add.s64 	%rd319, %rd318, %rd317;
	ld.global.nc.u32 	%r1001, [%rd319];
	shl.b32 	%r1002, %r238, 8;
	or.b32  	%r1003, %r1002, -2147483648;
	mad.wide.u32 	%rd320, %r1001, %r1003, %rd487;
	shr.u64 	%rd487, %rd320, 32;
	add.s64 	%rd321, %rd10, %rd317;
	st.local.u32 	[%rd321], %rd320;
	add.s32 	%r1758, %r1758, 1;
	setp.ne.s32 	%p152, %r1758, 6;
	@%p152 bra 	$L__BB1_157;
	shr.u32 	%r1004, %r238, 23;
	st.local.u32 	[%rd10+24], %rd487;
	and.b32  	%r241, %r1004, 31;
	and.b32  	%r1005, %r1004, 224;
	add.s32 	%r1006, %r1005, -128;
	shr.u32 	%r1007, %r1006, 5;
	mul.wide.u32 	%rd322, %r1007, 4;
	sub.s64 	%rd85, %rd10, %rd322;
	ld.local.u32 	%r1759, [%rd85+24];
	ld.local.u32 	%r1760, [%rd85+20];
	setp.eq.s32 	%p153, %r241, 0;
	@%p153 bra 	$L__BB1_160;
	shf.l.wrap.b32 	%r1759, %r1760, %r1759, %r241;
	ld.local.u32 	%r1008, [%rd85+16];
	shf.l.wrap.b32 	%r1760, %r1008, %r1760, %r241;
$L__BB1_160:
	shr.u32 	%r1009, %r1759, 30;
	shf.l.wrap.b32 	%r1010, %r1760, %r1759, 2;
	shl.b32 	%r1011, %r1760, 2;
	shr.u32 	%r1012, %r1010, 31;
	add.s32 	%r1013, %r1012, %r1009;
	neg.s32 	%r1014, %r1013;
	setp.lt.s32 	%p154, %r238, 0;
	selp.b32 	%r1761, %r1014, %r1013, %p154;
	xor.b32  	%r1015, %r1010, %r238;
	shr.s32 	%r1016, %r1010, 31;
	xor.b32  	%r1017, %r1016, %r1010;
	xor.b32  	%r1018, %r1016, %r1011;
	cvt.u64.u32 	%rd323, %r1017;
	shl.b64 	%rd324, %rd323, 32;
	cvt.u64.u32 	%rd325, %r1018;
	or.b64  	%rd326, %rd324, %rd325;
	cvt.rn.f64.s64 	%fd109, %rd326;
	mul.f64 	%fd110, %fd109, 0d3BF921FB54442D19;
	cvt.rn.f32.f64 	%f611, %fd110;
	neg.f32 	%f612, %f611;
	setp.lt.s32 	%p155, %r1015, 0;
	selp.f32 	%f1414, %f612, %f611, %p155;
$L__BB1_161:
	mul.rn.f32 	%f614, %f1414, %f1414;
	and.b32  	%r1020, %r1761, 1;
	setp.eq.b32 	%p157, %r1020, 1;
	selp.f32 	%f615, 0f3F800000, %f1414, %p157;
	fma.rn.f32 	%f616, %f614, %f615, 0f00000000;
	fma.rn.f32 	%f617, %f614, 0f37CBAC00, 0fBAB607ED;
	selp.f32 	%f618, %f617, 0fB94D4153, %p157;
	selp.f32 	%f619, 0f3D2AAABB, 0f3C0885E4, %p157;
	fma.rn.f32 	%f620, %f618, %f614, %f619;
	selp.f32 	%f621, 0fBEFFFFFF, 0fBE2AAAA8, %p157;
	fma.rn.f32 	%f622, %f620, %f614, %f621;
	fma.rn.f32 	%f623, %f622, %f616, %f615;
	and.b32  	%r1021, %r1761, 2;
	setp.eq.s32 	%p158, %r1021, 0;
	mov.f32 	%f624, 0f00000000;
	sub.f32 	%f625, %f624, %f623;
	selp.f32 	%f626, %f623, %f625, %p158;
	mul.f32 	%f627, %f1385, %f626;
	add.f32 	%f628, %f1384, %f133;
	sub.f32 	%f139, %f628, %f627;
	@%p150 bra 	$L__BB1_169;
	setp.neu.f32 	%p159, %f135, 0f7F800000;
	@%p159 bra 	$L__BB1_164;
	mov.f32 	%f631, 0f00000000;
	mul.rn.f32 	%f1415, %f120, %f631;
	mov.b32 	%r1765, 0;
	bra.uni 	$L__BB1_169;
$L__BB1_164:
	mov.b32 	%r250, %f120;
	mov.b64 	%rd488, 0;
	mov.b32 	%r1762, 0;
$L__BB1_165:
	.pragma "nounroll";
	mul.wide.u32 	%rd328, %r1762, 4;
	mov.u64 	%rd329, __cudart_i2opi_f;
	add.s64 	%rd330, %rd329, %rd328;
	ld.global.nc.u32 	%r1023, [%rd330];
	shl.b32 	%r1024, %r250, 8;
	or.b32  	%r1025, %r1024, -2147483648;
	mad.wide.u32 	%rd331, %r1023, %r1025, %rd488;
	shr.u64 	%rd488, %rd331, 32;
	add.s64 	%rd332, %rd9, %rd328;
	st.local.u32 	[%rd332], %rd331;
	add.s32 	%r1762, %r1762, 1;
	setp.ne.s32 	%p160, %r1762, 6;
	@%p160 bra 	$L__BB1_165;
	shr.u32 	%r1026, %r250, 23;
	st.local.u32 	[%rd9+24], %rd488;
	and.b32  	%r253, %r1026, 31;
	and.b32  	%r1027, %r1026, 224;
	add.s32 	%r1028, %r1027, -128;
	shr.u32 	%r1029, %r1028, 5;
	mul.wide.u32 	%rd333, %r1029, 4;
	sub.s64 	%rd88, %rd9, %rd333;
	ld.local.u32 	%r1763, [%rd88+24];
	ld.local.u32 	%r1764, [%rd88+20];
	setp.eq.s32 	%p161, %r253, 0;
	@%p161 bra 	$L__BB1_168;
	shf.l.wrap.b32 	%r1763, %r1764, %r1763, %r253;
	ld.local.u32 	%r1030, [%rd88+16];
	shf.l.wrap.b32 	%r1764, %r1030, %r1764, %r253;
$L__BB1_168:
	shr.u32 	%r1031, %r1763, 30;
	shf.l.wrap.b32 	%r1032, %r1764, %r1763, 2;
	shl.b32 	%r1033, %r1764, 2;
	shr.u32 	%r1034, %r1032, 31;
	add.s32 	%r1035, %r1034, %r1031;
	neg.s32 	%r1036, %r1035;
	setp.lt.s32 	%p162, %r250, 0;
	selp.b32 	%r1765, %r1036, %r1035, %p162;
	xor.b32  	%r1037, %r1032, %r250;
	shr.s32 	%r1038, %r1032, 31;
	xor.b32  	%r1039, %r1038, %r1032;
	xor.b32  	%r1040, %r1038, %r1033;
	cvt.u64.u32 	%rd334, %r1039;
	shl.b64 	%rd335, %rd334, 32;
	cvt.u64.u32 	%rd336, %r1040;
	or.b64  	%rd337, %rd335, %rd336;
	cvt.rn.f64.s64 	%fd111, %rd337;
	mul.f64 	%fd112, %fd111, 0d3BF921FB54442D19;
	cvt.rn.f32.f64 	%f629, %fd112;
	neg.f32 	%f630, %f629;
	setp.lt.s32 	%p163, %r1037, 0;
	selp.f32 	%f1415, %f630, %f629, %p163;
$L__BB1_169:
	mul.rn.f32 	%f632, %f1415, %f1415;
	and.b32  	%r1042, %r1765, 1;
	setp.eq.b32 	%p165, %r1042, 1;
	selp.f32 	%f633, 0f3F800000, %f1415, %p165;
	fma.rn.f32 	%f634, %f632, %f633, 0f00000000;
	fma.rn.f32 	%f635, %f632, 0f37CBAC00, 0fBAB607ED;
	selp.f32 	%f636, %f635, 0fB94D4153, %p165;
	selp.f32 	%f637, 0f3D2AAABB, 0f3C0885E4, %p165;
	fma.rn.f32 	%f638, %f636, %f632, %f637;
	selp.f32 	%f639, 0fBEFFFFFF, 0fBE2AAAA8, %p165;
	fma.rn.f32 	%f640, %f638, %f632, %f639;
	fma.rn.f32 	%f641, %f640, %f634, %f633;
	and.b32  	%r1043, %r1765, 2;
	setp.eq.s32 	%p166, %r1043, 0;
	mov.f32 	%f642, 0f00000000;
	sub.f32 	%f643, %f642, %f641;
	selp.f32 	%f143, %f641, %f643, %p166;
	@%p134 bra 	$L__BB1_177;
	setp.neu.f32 	%p167, %f122, 0f7F800000;
	@%p167 bra 	$L__BB1_172;
	mov.f32 	%f646, 0f00000000;
	mul.rn.f32 	%f1416, %f114, %f646;
	mov.b32 	%r1769, 0;
	bra.uni 	$L__BB1_177;
$L__BB1_172:
	mov.b32 	%r262, %f114;
	mov.b64 	%rd489, 0;
	mov.b32 	%r1766, 0;
$L__BB1_173:
	.pragma "nounroll";
	mul.wide.u32 	%rd339, %r1766, 4;
	mov.u64 	%rd340, __cudart_i2opi_f;
	add.s64 	%rd341, %rd340, %rd339;
	ld.global.nc.u32 	%r1045, [%rd341];
	shl.b32 	%r1046, %r262, 8;
	or.b32  	%r1047, %r1046, -2147483648;
	mad.wide.u32 	%rd342, %r1045, %r1047, %rd489;
	shr.u64 	%rd489, %rd342, 32;
	add.s64 	%rd343, %rd8, %rd339;
	st.local.u32 	[%rd343], %rd342;
	add.s32 	%r1766, %r1766, 1;
	setp.ne.s32 	%p168, %r1766, 6;
	@%p168 bra 	$L__BB1_173;
	shr.u32 	%r1048, %r262, 23;
	st.local.u32 	[%rd8+24], %rd489;
	and.b32  	%r265, %r1048, 31;
	and.b32  	%r1049, %r1048, 224;
	add.s32 	%r1050, %r1049, -128;
	shr.u32 	%r1051, %r1050, 5;
	mul.wide.u32 	%rd344, %r1051, 4;
	sub.s64 	%rd91, %rd8, %rd344;
	ld.local.u32 	%r1767, [%rd91+24];
	ld.local.u32 	%r1768, [%rd91+20];
	setp.eq.s32 	%p169, %r265, 0;
	@%p169 bra 	$L__BB1_176;
	shf.l.wrap.b32 	%r1767, %r1768, %r1767, %r265;
	ld.local.u32 	%r1052, [%rd91+16];
	shf.l.wrap.b32 	%r1768, %r1052, %r1768, %r265;
$L__BB1_176:
	shr.u32 	%r1053, %r1767, 30;
	shf.l.wrap.b32 	%r1054, %r1768, %r1767, 2;
	shl.b32 	%r1055, %r1768, 2;
	shr.u32 	%r1056, %r1054, 31;
	add.s32 	%r1057, %r1056, %r1053;
	neg.s32 	%r1058, %r1057;
	setp.lt.s32 	%p170, %r262, 0;
	selp.b32 	%r1769, %r1058, %r1057, %p170;
	xor.b32  	%r1059, %r1054, %r262;
	shr.s32 	%r1060, %r1054, 31;
	xor.b32  	%r1061, %r1060, %r1054;
	xor.b32  	%r1062, %r1060, %r1055;
	cvt.u64.u32 	%rd345, %r1061;
	shl.b64 	%rd346, %rd345, 32;
	cvt.u64.u32 	%rd347, %r1062;
	or.b64  	%rd348, %rd346, %rd347;
	cvt.rn.f64.s64 	%fd113, %rd348;
	mul.f64 	%fd114, %fd113, 0d3BF921FB54442D19;
	cvt.rn.f32.f64 	%f644, %fd114;
	neg.f32 	%f645, %f644;
	setp.lt.s32 	%p171, %r1059, 0;
	selp.f32 	%f1416, %f645, %f644, %p171;
$L__BB1_177:
	mul.rn.f32 	%f647, %f1416, %f1416;
	and.b32  	%r1064, %r1769, 1;
	setp.eq.b32 	%p173, %r1064, 1;
	selp.f32 	%f648, 0f3F800000, %f1416, %p173;
	fma.rn.f32 	%f649, %f647, %f648, 0f00000000;
	fma.rn.f32 	%f650, %f647, 0f37CBAC00, 0fBAB607ED;
	selp.f32 	%f651, %f650, 0fB94D4153, %p173;
	selp.f32 	%f652, 0f3D2AAABB, 0f3C0885E4, %p173;
	fma.rn.f32 	%f653, %f651, %f647, %f652;
	selp.f32 	%f654, 0fBEFFFFFF, 0fBE2AAAA8, %p173;
	fma.rn.f32 	%f655, %f653, %f647, %f654;
	fma.rn.f32 	%f656, %f655, %f649, %f648;
	and.b32  	%r1065, %r1769, 2;
	setp.eq.s32 	%p174, %r1065, 0;
	mov.f32 	%f657, 0f00000000;
	sub.f32 	%f658, %f657, %f656;
	selp.f32 	%f147, %f656, %f658, %p174;
	@%p142 bra 	$L__BB1_185;
	add.f32 	%f659, %f1383, %f1383;
	mul.f32 	%f660, %f659, 0f3F000000;
	fma.rn.f32 	%f148, %f660, %f22, %f1395;
	setp.neu.f32 	%p175, %f129, 0f7F800000;
	@%p175 bra 	$L__BB1_180;
	mov.f32 	%f663, 0f00000000;
	mul.rn.f32 	%f1417, %f148, %f663;
	mov.b32 	%r1773, 0;
	bra.uni 	$L__BB1_185;
$L__BB1_180:
	mov.b32 	%r274, %f148;
	mov.b64 	%rd490, 0;
	mov.b32 	%r1770, 0;
$L__BB1_181:
	.pragma "nounroll";
	mul.wide.u32 	%rd350, %r1770, 4;
	mov.u64 	%rd351, __cudart_i2opi_f;
	add.s64 	%rd352, %rd351, %rd350;
	ld.global.nc.u32 	%r1067, [%rd352];
	shl.b32 	%r1068, %r274, 8;
	or.b32  	%r1069, %r1068, -2147483648;
	mad.wide.u32 	%rd353, %r1067, %r1069, %rd490;
	shr.u64 	%rd490, %rd353, 32;
	add.s64 	%rd354, %rd7, %rd350;
	st.local.u32 	[%rd354], %rd353;
	add.s32 	%r1770, %r1770, 1;
	setp.ne.s32 	%p176, %r1770, 6;
	@%p176 bra 	$L__BB1_181;
	shr.u32 	%r1070, %r274, 23;
	st.local.u32 	[%rd7+24], %rd490;
	and.b32  	%r277, %r1070, 31;
	and.b32  	%r1071, %r1070, 224;
	add.s32 	%r1072, %r1071, -128;
	shr.u32 	%r1073, %r1072, 5;
	mul.wide.u32 	%rd355, %r1073, 4;
	sub.s64 	%rd94, %rd7, %rd355;
	ld.local.u32 	%r1771, [%rd94+24];
	ld.local.u32 	%r1772, [%rd94+20];
	setp.eq.s32 	%p177, %r277, 0;
	@%p177 bra 	$L__BB1_184;
	shf.l.wrap.b32 	%r1771, %r1772, %r1771, %r277;
	ld.local.u32 	%r1074, [%rd94+16];
	shf.l.wrap.b32 	%r1772, %r1074, %r1772, %r277;
$L__BB1_184:
	shr.u32 	%r1075, %r1771, 30;
	shf.l.wrap.b32 	%r1076, %r1772, %r1771, 2;
	shl.b32 	%r1077, %r1772, 2;
	shr.u32 	%r1078, %r1076, 31;
	add.s32 	%r1079, %r1078, %r1075;
	neg.s32 	%r1080, %r1079;
	setp.lt.s32 	%p178, %r274, 0;
	selp.b32 	%r1773, %r1080, %r1079, %p178;
	xor.b32  	%r1081, %r1076, %r274;
	shr.s32 	%r1082, %r1076, 31;
	xor.b32  	%r1083, %r1082, %r1076;
	xor.b32  	%r1084, %r1082, %r1077;
	cvt.u64.u32 	%rd356, %r1083;
	shl.b64 	%rd357, %rd356, 32;
	cvt.u64.u32 	%rd358, %r1084;
	or.b64  	%rd359, %rd357, %rd358;
	cvt.rn.f64.s64 	%fd115, %rd359;
	mul.f64 	%fd116, %fd115, 0d3BF921FB54442D19;
	cvt.rn.f32.f64 	%f661, %fd116;
	neg.f32 	%f662, %f661;
	setp.lt.s32 	%p179, %r1081, 0;
	selp.f32 	%f1417, %f662, %f661, %p179;
$L__BB1_185:
	mul.f32 	%f665, %f1386, 0f40400000;
	mul.f32 	%f152, %f665, %f22;
	add.s32 	%r1086, %r1773, 1;
	mul.rn.f32 	%f666, %f1417, %f1417;
	and.b32  	%r1087, %r1773, 1;
	setp.eq.b32 	%p181, %r1087, 1;
	selp.f32 	%f667, %f1417, 0f3F800000, %p181;
	fma.rn.f32 	%f668, %f666, %f667, 0f00000000;
	fma.rn.f32 	%f669, %f666, 0f37CBAC00, 0fBAB607ED;
	selp.f32 	%f670, 0fB94D4153, %f669, %p181;
	selp.f32 	%f671, 0f3C0885E4, 0f3D2AAABB, %p181;
	fma.rn.f32 	%f672, %f670, %f666, %f671;
	selp.f32 	%f673, 0fBE2AAAA8, 0fBEFFFFFF, %p181;
	fma.rn.f32 	%f674, %f672, %f666, %f673;
	fma.rn.f32 	%f675, %f674, %f668, %f667;
	and.b32  	%r1088, %r1086, 2;
	setp.eq.s32 	%p182, %r1088, 0;
	mov.f32 	%f1418, 0f00000000;
	sub.f32 	%f676, %f1418, %f675;
	selp.f32 	%f677, %f675, %f676, %p182;
	mul.f32 	%f678, %f1382, %f677;
	sub.f32 	%f679, %f678, %f147;
	add.f32 	%f680, %f1384, %f679;
	mul.f32 	%f681, %f1385, %f680;
	sub.f32 	%f153, %f681, %f143;
	add.f32 	%f682, %f50, %f139;
	mul.f32 	%f683, %f682, 0f3F000000;
	fma.rn.f32 	%f154, %f22, %f683, %f30;
	mov.u32 	%r1774, %r1744;
	mov.u32 	%r1775, %r1745;
	mov.u32 	%r1776, %r1746;
	mov.u32 	%r1777, %r1747;
	@%p64 bra 	$L__BB1_190;
	shr.u32 	%r1089, %r1712, 2;
	xor.b32  	%r1090, %r1089, %r1712;
	shl.b32 	%r1091, %r1744, 4;
	shl.b32 	%r1092, %r1090, 1;
	xor.b32  	%r1093, %r1091, %r1092;
	xor.b32  	%r1094, %r1093, %r1744;
	xor.b32  	%r1774, %r1094, %r1090;
	add.s32 	%r1713, %r1713, 362437;
	add.s32 	%r1095, %r1774, %r1713;
	cvt.rn.f32.u32 	%f684, %r1095;
	fma.rn.f32 	%f155, %f684, 0f2F800000, 0f2F000000;
	setp.gtu.f32 	%p183, %f155, 0f3E2AAAAB;
	@%p183 bra 	$L__BB1_188;
	sqrt.rn.f32 	%f685, %f152;
	neg.f32 	%f1418, %f685;
	mov.u32 	%r1775, %r1744;
	mov.u32 	%r1776, %r1745;
	mov.u32 	%r1777, %r1746;
	mov.u32 	%r1712, %r1747;
	bra.uni 	$L__BB1_190;
$L__BB1_188:
	setp.leu.f32 	%p184, %f155, 0f3E2AAAAB;
	setp.gtu.f32 	%p185, %f155, 0f3EAAAAAB;
	or.pred  	%p186, %p184, %p185;
	mov.u32 	%r1775, %r1744;
	mov.u32 	%r1776, %r1745;
	mov.u32 	%r1777, %r1746;
	mov.u32 	%r1712, %r1747;
	@%p186 bra 	$L__BB1_190;
	sqrt.rn.f32 	%f1418, %f152;
	mov.u32 	%r1775, %r1744;
	mov.u32 	%r1776, %r1745;
	mov.u32 	%r1777, %r1746;
	mov.u32 	%r1712, %r1747;
$L__BB1_190:
	setp.eq.f32 	%p187, %f1387, 0f00000000;
	add.f32 	%f159, %f154, %f1418;
	mov.f32 	%f1419, 0f00000000;
	mov.u32 	%r1780, %r1774;
	mov.u32 	%r1781, %r1775;
	mov.u32 	%r1782, %r1776;
	@%p187 bra 	$L__BB1_196;
	ld.const.u32 	%r294, [d_comp];
	mul.f32 	%f688, %f1387, %f1388;
	sqrt.rn.f32 	%f689, %f688;
	mul.f32 	%f160, %f22, %f689;
	setp.gt.s32 	%p188, %r1786, 0;
	@%p188 bra 	$L__BB1_195;
	setp.eq.s32 	%p190, %r294, 0;
	sqrt.rn.f32 	%f161, %f23;
	shr.u32 	%r1096, %r1712, 2;
	xor.b32  	%r1097, %r1096, %r1712;
	shl.b32 	%r1098, %r1774, 4;
	shl.b32 	%r1099, %r1097, 1;
	xor.b32  	%r1100, %r1098, %r1099;
	xor.b32  	%r1101, %r1100, %r1774;
	xor.b32  	%r1781, %r1101, %r1097;
	add.s32 	%r1102, %r1713, %r1781;
	add.s32 	%r1103, %r1102, 362437;
	cvt.rn.f32.u32 	%f691, %r1103;
	fma.rn.f32 	%f692, %f691, 0f2F800000, 0f2F000000;
	setp.lt.f32 	%p191, %f692, 0f00800000;
	mul.f32 	%f693, %f692, 0f4B000000;
	selp.f32 	%f694, %f693, %f692, %p191;
	selp.f32 	%f695, 0fC1B80000, 0f00000000, %p191;
	mov.b32 	%r1104, %f694;
	add.s32 	%r1105, %r1104, -1059760811;
	and.b32  	%r1106, %r1105, -8388608;
	sub.s32 	%r1107, %r1104, %r1106;
	mov.b32 	%f696, %r1107;
	cvt.rn.f32.s32 	%f697, %r1106;
	fma.rn.f32 	%f698, %f697, 0f34000000, %f695;
	add.f32 	%f699, %f696, 0fBF800000;
	fma.rn.f32 	%f700, %f699, 0fBE055027, 0f3E1039F6;
	fma.rn.f32 	%f701, %f700, %f699, 0fBDF8CDCC;
	fma.rn.f32 	%f702, %f701, %f699, 0f3E0F2955;
	fma.rn.f32 	%f703, %f702, %f699, 0fBE2AD8B9;
	fma.rn.f32 	%f704, %f703, %f699, 0f3E4CED0B;
	fma.rn.f32 	%f705, %f704, %f699, 0fBE7FFF22;
	fma.rn.f32 	%f706, %f705, %f699, 0f3EAAAA78;
	fma.rn.f32 	%f707, %f706, %f699, 0fBF000000;
	mul.f32 	%f708, %f699, %f707;
	fma.rn.f32 	%f709, %f708, %f699, %f699;
	fma.rn.f32 	%f710, %f698, 0f3F317218, %f709;
	setp.gt.u32 	%p192, %r1104, 2139095039;
	fma.rn.f32 	%f711, %f694, 0f7F800000, 0f7F800000;
	selp.f32 	%f712, %f711, %f710, %p192;
	setp.eq.f32 	%p193, %f694, 0f00000000;
	neg.f32 	%f713, %f712;
	selp.f32 	%f714, 0f7F800000, %f713, %p193;
	div.rn.f32 	%f715, %f714, %f1388;
	div.rn.f32 	%f716, %f715, %f22;
	add.f32 	%f717, %f716, 0f3F000000;
	cvt.rmi.f32.f32 	%f718, %f717;
	cvt.rzi.s32.f32 	%r1786, %f718;
	@%p190 bra 	$L__BB1_194;
	shr.u32 	%r1108, %r1777, 2;
	xor.b32  	%r1109, %r1108, %r1777;
	shl.b32 	%r1110, %r1781, 4;
	shl.b32 	%r1111, %r1109, 1;
	xor.b32  	%r1112, %r1111, %r1110;
	xor.b32  	%r1113, %r1112, %r1109;
	xor.b32  	%r1780, %r1113, %r1781;
	add.s32 	%r1713, %r1713, 724874;
	add.s32 	%r1114, %r1780, %r1713;
	cvt.rn.f32.u32 	%f719, %r1114;
	fma.rn.f32 	%f720, %f719, 0f2F800000, 0f2F000000;
	setp.lt.f32 	%p194, %f720, 0f00800000;
	mul.f32 	%f721, %f720, 0f4B000000;
	selp.f32 	%f722, %f721, %f720, %p194;
	selp.f32 	%f723, 0fC1B80000, 0f00000000, %p194;
	mov.b32 	%r1115, %f722;
	add.s32 	%r1116, %r1115, -1059760811;
	and.b32  	%r1117, %r1116, -8388608;
	sub.s32 	%r1118, %r1115, %r1117;
	mov.b32 	%f724, %r1118;
	cvt.rn.f32.s32 	%f725, %r1117;
	fma.rn.f32 	%f726, %f725, 0f34000000, %f723;
	add.f32 	%f727, %f724, 0fBF800000;
	fma.rn.f32 	%f728, %f727, 0fBE055027, 0f3E1039F6;
	fma.rn.f32 	%f729, %f728, %f727, 0fBDF8CDCC;
	fma.rn.f32 	%f730, %f729, %f727, 0f3E0F2955;
	fma.rn.f32 	%f731, %f730, %f727, 0fBE2AD8B9;
	fma.rn.f32 	%f732, %f731, %f727, 0f3E4CED0B;
	fma.rn.f32 	%f733, %f732, %f727, 0fBE7FFF22;
	fma.rn.f32 	%f734, %f733, %f727, 0f3EAAAA78;
	fma.rn.f32 	%f735, %f734, %f727, 0fBF000000;
	mul.f32 	%f736, %f727, %f735;
	fma.rn.f32 	%f737, %f736, %f727, %f727;
	fma.rn.f32 	%f738, %f726, 0f3F317218, %f737;
	setp.gt.u32 	%p195, %r1115, 2139095039;
	fma.rn.f32 	%f739, %f722, 0f7F800000, 0f7F800000;
	selp.f32 	%f740, %f739, %f738, %p195;
	setp.eq.f32 	%p196, %f722, 0f00000000;
	neg.f32 	%f741, %f740;
	selp.f32 	%f742, 0f7F800000, %f741, %p196;
	div.rn.f32 	%f743, %f742, %f161;
	sub.f32 	%f1419, %f743, %f160;
	mov.u32 	%r1782, %r1774;
	mov.u32 	%r1777, %r1775;
	mov.u32 	%r1712, %r1776;
	bra.uni 	$L__BB1_196;
$L__BB1_194:
	shr.u32 	%r1119, %r1777, 2;
	xor.b32  	%r1120, %r1119, %r1777;
	shl.b32 	%r1121, %r1781, 4;
	shl.b32 	%r1122, %r1120, 1;
	xor.b32  	%r1123, %r1122, %r1121;
	xor.b32  	%r1124, %r1123, %r1120;
	xor.b32  	%r1780, %r1124, %r1781;
	add.s32 	%r1713, %r1713, 724874;
	add.s32 	%r1125, %r1780, %r1713;
	cvt.rn.f32.u32 	%f744, %r1125;
	fma.rn.f32 	%f745, %f744, 0f2F800000, 0f2F000000;
	setp.lt.f32 	%p197, %f745, 0f00800000;
	mul.f32 	%f746, %f745, 0f4B000000;
	selp.f32 	%f747, %f746, %f745, %p197;
	selp.f32 	%f748, 0fC1B80000, 0f00000000, %p197;
	mov.b32 	%r1126, %f747;
	add.s32 	%r1127, %r1126, -1059760811;
	and.b32  	%r1128, %r1127, -8388608;
	sub.s32 	%r1129, %r1126, %r1128;
	mov.b32 	%f749, %r1129;
	cvt.rn.f32.s32 	%f750, %r1128;
	fma.rn.f32 	%f751, %f750, 0f34000000, %f748;
	add.f32 	%f752, %f749, 0fBF800000;
	fma.rn.f32 	%f753, %f752, 0fBE055027, 0f3E1039F6;
	fma.rn.f32 	%f754, %f753, %f752, 0fBDF8CDCC;
	fma.rn.f32 	%f755, %f754, %f752, 0f3E0F2955;
	fma.rn.f32 	%f756, %f755, %f752, 0fBE2AD8B9;
	fma.rn.f32 	%f757, %f756, %f752, 0f3E4CED0B;
	fma.rn.f32 	%f758, %f757, %f752, 0fBE7FFF22;
	fma.rn.f32 	%f759, %f758, %f752, 0f3EAAAA78;
	fma.rn.f32 	%f760, %f759, %f752, 0fBF000000;
	mul.f32 	%f761, %f752, %f760;
	fma.rn.f32 	%f762, %f761, %f752, %f752;
	fma.rn.f32 	%f763, %f751, 0f3F317218, %f762;
	setp.gt.u32 	%p198, %r1126, 2139095039;
	fma.rn.f32 	%f764, %f747, 0f7F800000, 0f7F800000;
	selp.f32 	%f765, %f764, %f763, %p198;
	setp.eq.f32 	%p199, %f747, 0f00000000;
	neg.f32 	%f766, %f765;
	selp.f32 	%f767, 0f7F800000, %f766, %p199;
	div.rn.f32 	%f1419, %f767, %f161;
	mov.u32 	%r1782, %r1774;
	mov.u32 	%r1777, %r1775;
	mov.u32 	%r1712, %r1776;
	bra.uni 	$L__BB1_196;
$L__BB1_195:
	setp.eq.s32 	%p189, %r294, 0;
	add.s32 	%r1786, %r1786, -1;
	neg.f32 	%f690, %f160;
	selp.f32 	%f1419, 0f00000000, %f690, %p189;
	mov.u32 	%r1780, %r1774;
	mov.u32 	%r1781, %r1775;
	mov.u32 	%r1782, %r1776;
$L__BB1_196:
	add.f32 	%f1444, %f159, %f1419;
	add.f32 	%f769, %f63, %f153;
	mul.f32 	%f770, %f769, 0f3F000000;
	fma.rn.f32 	%f167, %f22, %f770, %f1446;
	mov.f32 	%f1420, 0f00000000;
	mov.u32 	%r1787, %r1780;
	mov.u32 	%r1788, %r1781;
	mov.u32 	%r1789, %r1782;
	mov.u32 	%r1790, %r1777;
	@%p64 bra 	$L__BB1_201;
	shr.u32 	%r1130, %r1712, 2;
	xor.b32  	%r1131, %r1130, %r1712;
	shl.b32 	%r1132, %r1780, 4;
	shl.b32 	%r1133, %r1131, 1;
	xor.b32  	%r1134, %r1132, %r1133;
	xor.b32  	%r1135, %r1134, %r1780;
	xor.b32  	%r1787, %r1135, %r1131;
	add.s32 	%r1713, %r1713, 362437;
	add.s32 	%r1136, %r1787, %r1713;
	cvt.rn.f32.u32 	%f771, %r1136;
	fma.rn.f32 	%f168, %f771, 0f2F800000, 0f2F000000;
	setp.gtu.f32 	%p201, %f168, 0f3E2AAAAB;
	@%p201 bra 	$L__BB1_199;
	sqrt.rn.f32 	%f772, %f152;
	neg.f32 	%f1420, %f772;
	mov.u32 	%r1788, %r1780;
	mov.u32 	%r1789, %r1781;
	mov.u32 	%r1790, %r1782;
	mov.u32 	%r1712, %r1777;
	bra.uni 	$L__BB1_201;
$L__BB1_199:
	setp.leu.f32 	%p202, %f168, 0f3E2AAAAB;
	setp.gtu.f32 	%p203, %f168, 0f3EAAAAAB;
	or.pred  	%p204, %p202, %p203;
	mov.u32 	%r1788, %r1780;
	mov.u32 	%r1789, %r1781;
	mov.u32 	%r1790, %r1782;
	mov.u32 	%r1712, %r1777;
	@%p204 bra 	$L__BB1_201;
	sqrt.rn.f32 	%f1420, %f152;
	mov.u32 	%r1788, %r1780;
	mov.u32 	%r1789, %r1781;
	mov.u32 	%r1790, %r1782;
	mov.u32 	%r1712, %r1777;
$L__BB1_201:
	add.f32 	%f774, %f1383, %f1383;
	mul.f32 	%f1441, %f774, 0f3F000000;
	add.f32 	%f1446, %f167, %f1420;
	bra.uni 	$L__BB1_337;
$L__BB1_202:
	mul.f32 	%f775, %f30, 0f3F22F983;
	cvt.rni.s32.f32 	%r1885, %f775;
	cvt.rn.f32.s32 	%f776, %r1885;
	fma.rn.f32 	%f777, %f776, 0fBFC90FDA, %f30;
	fma.rn.f32 	%f778, %f776, 0fB3A22168, %f777;
	fma.rn.f32 	%f1432, %f776, 0fA7C234C5, %f778;
	abs.f32 	%f175, %f30;
	setp.ltu.f32 	%p205, %f175, 0f47CE4780;
	mov.u32 	%r1796, %r1885;
	mov.f32 	%f1421, %f1432;
	@%p205 bra 	$L__BB1_210;
	setp.neu.f32 	%p206, %f175, 0f7F800000;
	@%p206 bra 	$L__BB1_205;
	mov.f32 	%f781, 0f00000000;
	mul.rn.f32 	%f1421, %f30, %f781;
	mov.b32 	%r1796, 0;
	bra.uni 	$L__BB1_210;
$L__BB1_205:
	mov.b32 	%r318, %f30;
	shl.b32 	%r1138, %r318, 8;
	or.b32  	%r319, %r1138, -2147483648;
	mov.b64 	%rd491, 0;
	mov.b32 	%r1793, 0;
$L__BB1_206:
	.pragma "nounroll";
	mul.wide.u32 	%rd361, %r1793, 4;
	mov.u64 	%rd362, __cudart_i2opi_f;
	add.s64 	%rd363, %rd362, %rd361;
	ld.global.nc.u32 	%r1139, [%rd363];
	mad.wide.u32 	%rd364, %r1139, %r319, %rd491;
	shr.u64 	%rd491, %rd364, 32;
	add.s64 	%rd365, %rd6, %rd361;
	st.local.u32 	[%rd365], %rd364;
	add.s32 	%r1793, %r1793, 1;
	setp.ne.s32 	%p207, %r1793, 6;
	@%p207 bra 	$L__BB1_206;
	shr.u32 	%r1140, %r318, 23;
	st.local.u32 	[%rd6+24], %rd491;
	and.b32  	%r322, %r1140, 31;
	and.b32  	%r1141, %r1140, 224;
	add.s32 	%r1142, %r1141, -128;
	shr.u32 	%r1143, %r1142, 5;
	mul.wide.u32 	%rd366, %r1143, 4;
	sub.s64 	%rd97, %rd6, %rd366;
	ld.local.u32 	%r1794, [%rd97+24];
	ld.local.u32 	%r1795, [%rd97+20];
	setp.eq.s32 	%p208, %r322, 0;
	@%p208 bra 	$L__BB1_209;
	shf.l.wrap.b32 	%r1794, %r1795, %r1794, %r322;
	ld.local.u32 	%r1144, [%rd97+16];
	shf.l.wrap.b32 	%r1795, %r1144, %r1795, %r322;
$L__BB1_209:
	shr.u32 	%r1145, %r1794, 30;
	shf.l.wrap.b32 	%r1146, %r1795, %r1794, 2;
	shl.b32 	%r1147, %r1795, 2;
	shr.u32 	%r1148, %r1146, 31;
	add.s32 	%r1149, %r1148, %r1145;
	neg.s32 	%r1150, %r1149;
	setp.lt.s32 	%p209, %r318, 0;
	selp.b32 	%r1796, %r1150, %r1149, %p209;
	xor.b32  	%r1151, %r1146, %r318;
	shr.s32 	%r1152, %r1146, 31;
	xor.b32  	%r1153, %r1152, %r1146;
	xor.b32  	%r1154, %r1152, %r1147;
	cvt.u64.u32 	%rd367, %r1153;
	shl.b64 	%rd368, %rd367, 32;
	cvt.u64.u32 	%rd369, %r1154;
	or.b64  	%rd370, %rd368, %rd369;
	cvt.rn.f64.s64 	%fd117, %rd370;
	mul.f64 	%fd118, %fd117, 0d3BF921FB54442D19;
	cvt.rn.f32.f64 	%f779, %fd118;
	neg.f32 	%f780, %f779;
	setp.lt.s32 	%p210, %r1151, 0;
	selp.f32 	%f1421, %f780, %f779, %p210;
$L__BB1_210:
	mul.rn.f32 	%f782, %f1421, %f1421;
	and.b32  	%r1156, %r1796, 1;
	setp.eq.b32 	%p211, %r1156, 1;
	selp.f32 	%f783, 0f3F800000, %f1421, %p211;
	fma.rn.f32 	%f784, %f782, %f783, 0f00000000;
	fma.rn.f32 	%f785, %f782, 0f37CBAC00, 0fBAB607ED;
	selp.f32 	%f786, %f785, 0fB94D4153, %p211;
	selp.f32 	%f787, 0f3D2AAABB, 0f3C0885E4, %p211;
	fma.rn.f32 	%f788, %f786, %f782, %f787;
	selp.f32 	%f789, 0fBEFFFFFF, 0fBE2AAAA8, %p211;
	fma.rn.f32 	%f790, %f788, %f782, %f789;
	fma.rn.f32 	%f791, %f790, %f784, %f783;
	and.b32  	%r1157, %r1796, 2;
	setp.eq.s32 	%p212, %r1157, 0;
	mov.f32 	%f792, 0f00000000;
	sub.f32 	%f793, %f792, %f791;
	selp.f32 	%f179, %f791, %f793, %p212;
	mul.f32 	%f794, %f1395, 0f3F22F983;
	cvt.rni.s32.f32 	%r1889, %f794;
	cvt.rn.f32.s32 	%f795, %r1889;
	fma.rn.f32 	%f796, %f795, 0fBFC90FDA, %f1395;
	fma.rn.f32 	%f797, %f795, 0fB3A22168, %f796;
	fma.rn.f32 	%f1433, %f795, 0fA7C234C5, %f797;
	abs.f32 	%f181, %f1395;
	setp.ltu.f32 	%p213, %f181, 0f47CE4780;
	mov.u32 	%r1800, %r1889;
	mov.f32 	%f1422, %f1433;
	@%p213 bra 	$L__BB1_218;
	setp.neu.f32 	%p214, %f181, 0f7F800000;
	@%p214 bra 	$L__BB1_213;
	mov.f32 	%f800, 0f00000000;
	mul.rn.f32 	%f1422, %f1395, %f800;
	mov.b32 	%r1800, 0;
	bra.uni 	$L__BB1_218;
$L__BB1_213:
	mov.b32 	%r332, %f1395;
	mov.b64 	%rd492, 0;
	mov.b32 	%r1797, 0;
$L__BB1_214:
	.pragma "nounroll";
	mul.wide.u32 	%rd372, %r1797, 4;
	mov.u64 	%rd373, __cudart_i2opi_f;
	add.s64 	%rd374, %rd373, %rd372;
	ld.global.nc.u32 	%r1159, [%rd374];
	shl.b32 	%r1160, %r332, 8;
	or.b32  	%r1161, %r1160, -2147483648;
	mad.wide.u32 	%rd375, %r1159, %r1161, %rd492;
	shr.u64 	%rd492, %rd375, 32;
	add.s64 	%rd376, %rd5, %rd372;
	st.local.u32 	[%rd376], %rd375;
	add.s32 	%r1797, %r1797, 1;
	setp.ne.s32 	%p215, %r1797, 6;
	@%p215 bra 	$L__BB1_214;
	shr.u32 	%r1162, %r332, 23;
	st.local.u32 	[%rd5+24], %rd492;
	and.b32  	%r335, %r1162, 31;
	and.b32  	%r1163, %r1162, 224;
	add.s32 	%r1164, %r1163, -128;
	shr.u32 	%r1165, %r1164, 5;
	mul.wide.u32 	%rd377, %r1165, 4;
	sub.s64 	%rd100, %rd5, %rd377;
	ld.local.u32 	%r1798, [%rd100+24];
	ld.local.u32 	%r1799, [%rd100+20];
	setp.eq.s32 	%p216, %r335, 0;
	@%p216 bra 	$L__BB1_217;
	shf.l.wrap.b32 	%r1798, %r1799, %r1798, %r335;
	ld.local.u32 	%r1166, [%rd100+16];
	shf.l.wrap.b32 	%r1799, %r1166, %r1799, %r335;
$L__BB1_217:
	shr.u32 	%r1167, %r1798, 30;
	shf.l.wrap.b32 	%r1168, %r1799, %r1798, 2;
	shl.b32 	%r1169, %r1799, 2;
	shr.u32 	%r1170, %r1168, 31;
	add.s32 	%r1171, %r1170, %r1167;
	neg.s32 	%r1172, %r1171;
	setp.lt.s32 	%p217, %r332, 0;
	selp.b32 	%r1800, %r1172, %r1171, %p217;
	xor.b32  	%r1173, %r1168, %r332;
	shr.s32 	%r1174, %r1168, 31;
	xor.b32  	%r1175, %r1174, %r1168;
	xor.b32  	%r1176, %r1174, %r1169;
	cvt.u64.u32 	%rd378, %r1175;
	shl.b64 	%rd379, %rd378, 32;
	cvt.u64.u32 	%rd380, %r1176;
	or.b64  	%rd381, %rd379, %rd380;
	cvt.rn.f64.s64 	%fd119, %rd381;
	mul.f64 	%fd120, %fd119, 0d3BF921FB54442D19;
	cvt.rn.f32.f64 	%f798, %fd120;
	neg.f32 	%f799, %f798;
	setp.lt.s32 	%p218, %r1173, 0;
	selp.f32 	%f1422, %f799, %f798, %p218;
$L__BB1_218:
	add.s32 	%r1178, %r1800, 1;
	mul.rn.f32 	%f801, %f1422, %f1422;
	and.b32  	%r1179, %r1800, 1;
	setp.eq.b32 	%p219, %r1179, 1;
	selp.f32 	%f802, %f1422, 0f3F800000, %p219;
	fma.rn.f32 	%f803, %f801, %f802, 0f00000000;
	fma.rn.f32 	%f804, %f801, 0f37CBAC00, 0fBAB607ED;
	selp.f32 	%f805, 0fB94D4153, %f804, %p219;
	selp.f32 	%f806, 0f3C0885E4, 0f3D2AAABB, %p219;
	fma.rn.f32 	%f807, %f805, %f801, %f806;
	selp.f32 	%f808, 0fBE2AAAA8, 0fBEFFFFFF, %p219;
	fma.rn.f32 	%f809, %f807, %f801, %f808;
	fma.rn.f32 	%f810, %f809, %f803, %f802;
	and.b32  	%r1180, %r1178, 2;
	setp.eq.s32 	%p220, %r1180, 0;
	mov.f32 	%f811, 0f00000000;
	sub.f32 	%f812, %f811, %f810;
	selp.f32 	%f813, %f810, %f812, %p220;
	mul.f32 	%f814, %f1382, %f813;
	sub.f32 	%f185, %f814, %f179;
	mul.f32 	%f815, %f1446, 0f3F22F983;
	cvt.rni.s32.f32 	%r1881, %f815;
	cvt.rn.f32.s32 	%f816, %r1881;
	fma.rn.f32 	%f817, %f816, 0fBFC90FDA, %f1446;
	fma.rn.f32 	%f818, %f816, 0fB3A22168, %f817;
	fma.rn.f32 	%f1431, %f816, 0fA7C234C5, %f818;
	abs.f32 	%f187, %f1446;
	setp.ltu.f32 	%p221, %f187, 0f47CE4780;
	mov.u32 	%r1804, %r1881;
	mov.f32 	%f1423, %f1431;
	@%p221 bra 	$L__BB1_226;
	setp.neu.f32 	%p222, %f187, 0f7F800000;
	@%p222 bra 	$L__BB1_221;
	mov.f32 	%f821, 0f00000000;
	mul.rn.f32 	%f1423, %f1446, %f821;
	mov.b32 	%r1804, 0;
	bra.uni 	$L__BB1_226;
$L__BB1_221:
	mov.b32 	%r345, %f1446;
	mov.b64 	%rd493, 0;
	mov.b32 	%r1801, 0;
$L__BB1_222:
	.pragma "nounroll";
	mul.wide.u32 	%rd383, %r1801, 4;
	mov.u64 	%rd384, __cudart_i2opi_f;
	add.s64 	%rd385, %rd384, %rd383;
	ld.global.nc.u32 	%r1182, [%rd385];
	shl.b32 	%r1183, %r345, 8;
	or.b32  	%r1184, %r1183, -2147483648;
	mad.wide.u32 	%rd386, %r1182, %r1184, %rd493;
	shr.u64 	%rd493, %rd386, 32;
	add.s64 	%rd387, %rd4, %rd383;
	st.local.u32 	[%rd387], %rd386;
	add.s32 	%r1801, %r1801, 1;
	setp.ne.s32 	%p223, %r1801, 6;
	@%p223 bra 	$L__BB1_222;
	shr.u32 	%r1185, %r345, 23;
	st.local.u32 	[%rd4+24], %rd493;
	and.b32  	%r348, %r1185, 31;
	and.b32  	%r1186, %r1185, 224;
	add.s32 	%r1187, %r1186, -128;
	shr.u32 	%r1188, %r1187, 5;
	mul.wide.u32 	%rd388, %r1188, 4;
	sub.s64 	%rd103, %rd4, %rd388;
	ld.local.u32 	%r1802, [%rd103+24];
	ld.local.u32 	%r1803, [%rd103+20];
	setp.eq.s32 	%p224, %r348, 0;
	@%p224 bra 	$L__BB1_225;
	shf.l.wrap.b32 	%r1802, %r1803, %r1802, %r348;
	ld.local.u32 	%r1189, [%rd103+16];
	shf.l.wrap.b32 	%r1803, %r1189, %r1803, %r348;
$L__BB1_225:
	shr.u32 	%r1190, %r1802, 30;
	shf.l.wrap.b32 	%r1191, %r1803, %r1802, 2;
	shl.b32 	%r1192, %r1803, 2;
	shr.u32 	%r1193, %r1191, 31;
	add.s32 	%r1194, %r1193, %r1190;
	neg.s32 	%r1195, %r1194;
	setp.lt.s32 	%p225, %r345, 0;
	selp.b32 	%r1804, %r1195, %r1194, %p225;
	xor.b32  	%r1196, %r1191, %r345;
	shr.s32 	%r1197, %r1191, 31;
	xor.b32  	%r1198, %r1197, %r1191;
	xor.b32  	%r1199, %r1197, %r1192;
	cvt.u64.u32 	%rd389, %r1198;
	shl.b64 	%rd390, %rd389, 32;
	cvt.u64.u32 	%rd391, %r1199;
	or.b64  	%rd392, %rd390, %rd391;
	cvt.rn.f64.s64 	%fd121, %rd392;
	mul.f64 	%fd122, %fd121, 0d3BF921FB54442D19;
	cvt.rn.f32.f64 	%f819, %fd122;
	neg.f32 	%f820, %f819;
	setp.lt.s32 	%p226, %r1196, 0;
	selp.f32 	%f1423, %f820, %f819, %p226;
$L__BB1_226:
	setp.eq.f32 	%p227, %f1386, 0f00000000;
	mul.rn.f32 	%f823, %f1423, %f1423;
	and.b32  	%r1201, %r1804, 1;
	setp.eq.b32 	%p228, %r1201, 1;
	selp.f32 	%f824, 0f3F800000, %f1423, %p228;
	fma.rn.f32 	%f825, %f823, %f824, 0f00000000;
	fma.rn.f32 	%f826, %f823, 0f37CBAC00, 0fBAB607ED;
	selp.f32 	%f827, %f826, 0fB94D4153, %p228;
	selp.f32 	%f828, 0f3D2AAABB, 0f3C0885E4, %p228;
	fma.rn.f32 	%f829, %f827, %f823, %f828;
	selp.f32 	%f830, 0fBEFFFFFF, 0fBE2AAAA8, %p228;
	fma.rn.f32 	%f831, %f829, %f823, %f830;
	fma.rn.f32 	%f832, %f831, %f825, %f824;
	and.b32  	%r1202, %r1804, 2;
	setp.eq.s32 	%p229, %r1202, 0;
	mov.f32 	%f1424, 0f00000000;
	sub.f32 	%f833, %f1424, %f832;
	selp.f32 	%f834, %f832, %f833, %p229;
	mul.f32 	%f835, %f1385, %f834;
	add.f32 	%f836, %f1384, %f185;
	sub.f32 	%f837, %f836, %f835;
	fma.rn.f32 	%f191, %f22, %f837, %f30;
	mov.u32 	%r1865, %r1787;
	mov.u32 	%r1866, %r1788;
	mov.u32 	%r1867, %r1789;
	mov.u32 	%r1868, %r1790;
	@%p227 bra 	$L__BB1_230;
	shr.u32 	%r1203, %r1712, 2;
	xor.b32  	%r1204, %r1203, %r1712;
	shl.b32 	%r1205, %r1787, 4;
	shl.b32 	%r1206, %r1204, 1;
	xor.b32  	%r1207, %r1205, %r1206;
	xor.b32  	%r1208, %r1207, %r1787;
	xor.b32  	%r1865, %r1208, %r1204;
	add.s32 	%r1713, %r1713, 362437;
	add.s32 	%r1209, %r1865, %r1713;
	cvt.rn.f32.u32 	%f838, %r1209;
	fma.rn.f32 	%f839, %f838, 0f2F800000, 0f2F000000;
	setp.gtu.f32 	%p230, %f839, 0f3F000000;
	@%p230 bra 	$L__BB1_229;
	mul.f32 	%f840, %f1386, %f22;
	sqrt.rn.f32 	%f841, %f840;
	neg.f32 	%f1424, %f841;
	mov.u32 	%r1866, %r1787;
	mov.u32 	%r1867, %r1788;
	mov.u32 	%r1868, %r1789;
	mov.u32 	%r1712, %r1790;
	bra.uni 	$L__BB1_230;
$L__BB1_229:
	mul.f32 	%f842, %f1386, %f22;
	sqrt.rn.f32 	%f1424, %f842;
	mov.u32 	%r1866, %r1787;
	mov.u32 	%r1867, %r1788;
	mov.u32 	%r1868, %r1789;
	mov.u32 	%r1712, %r1790;
$L__BB1_230:
	setp.eq.f32 	%p231, %f1387, 0f00000000;
	add.f32 	%f195, %f191, %f1424;
	mov.f32 	%f1430, 0f00000000;
	@%p231 bra 	$L__BB1_269;
	setp.geu.f32 	%p232, %f24, 0f42800000;
	sqrt.rn.f32 	%f196, %f23;
	@%p232 bra 	$L__BB1_234;
	ex2.approx.ftz.f32 	%f890, %f25;
	fma.rn.f32 	%f891, %f24, 0f3BBB989D, 0f3F000000;
	cvt.sat.f32.f32 	%f892, %f891;
	mov.f32 	%f893, 0f4B400001;
	mov.f32 	%f894, 0f437C0000;
	fma.rm.f32 	%f895, %f892, %f894, %f893;
	mov.b32 	%r1303, %f895;
	shl.b32 	%r1304, %r1303, 23;
	mov.b32 	%f896, %r1304;
	mul.f32 	%f1425, %f890, %f896;
	mov.b32 	%r1817, 0;
	mov.u32 	%r1815, %r1712;
$L__BB1_233:
	mov.u32 	%r1846, %r1817;
	mov.u32 	%r1712, %r1868;
	mov.u32 	%r1868, %r1867;
	mov.u32 	%r1867, %r1866;
	mov.u32 	%r1866, %r1865;
	add.s32 	%r1817, %r1846, 1;
	shr.u32 	%r1305, %r1815, 2;
	xor.b32  	%r1306, %r1305, %r1815;
	shl.b32 	%r1307, %r1866, 4;
	shl.b32 	%r1308, %r1306, 1;
	xor.b32  	%r1309, %r1307, %r1308;
	xor.b32  	%r1310, %r1309, %r1866;
	xor.b32  	%r1865, %r1310, %r1306;
	add.s32 	%r1713, %r1713, 362437;
	add.s32 	%r1311, %r1865, %r1713;
	cvt.rn.f32.u32 	%f897, %r1311;
	fma.rn.f32 	%f898, %f897, 0f2F800000, 0f2F000000;
	mul.f32 	%f1425, %f1425, %f898;
	setp.gt.f32 	%p251, %f1425, 0f3F800000;
	mov.u32 	%r1815, %r1712;
	@%p251 bra 	$L__BB1_233;
	bra.uni 	$L__BB1_260;
$L__BB1_234:
	setp.leu.f32 	%p233, %f24, 0f457A0000;
	@%p233 bra 	$L__BB1_247;
	setp.eq.s32 	%p242, %r1839, 1;
	mov.b32 	%r1839, 0;
	mov.f64 	%fd379, %fd384;
	@%p242 bra 	$L__BB1_246;
	shr.u32 	%r1242, %r1712, 2;
	xor.b32  	%r1243, %r1242, %r1712;
	shl.b32 	%r1244, %r1865, 4;
	shl.b32 	%r1245, %r1243, 1;
	xor.b32  	%r1246, %r1244, %r1245;
	xor.b32  	%r1247, %r1246, %r1865;
	xor.b32  	%r375, %r1247, %r1243;
	add.s32 	%r1248, %r1713, %r375;
	add.s32 	%r1249, %r1248, 362437;
	shr.u32 	%r1250, %r1868, 2;
	xor.b32  	%r1251, %r1250, %r1868;
	shl.b32 	%r1252, %r375, 4;
	shl.b32 	%r1253, %r1251, 1;
	xor.b32  	%r1254, %r1253, %r1252;
	xor.b32  	%r1255, %r1254, %r1251;
	xor.b32  	%r376, %r1255, %r375;
	add.s32 	%r1256, %r1713, %r376;
	add.s32 	%r1257, %r1256, 724874;
	shr.u32 	%r1258, %r1867, 2;
	xor.b32  	%r1259, %r1258, %r1867;
	shl.b32 	%r1260, %r376, 4;
	shl.b32 	%r1261, %r1259, 1;
	xor.b32  	%r1262, %r1261, %r1260;
	xor.b32  	%r1263, %r1262, %r1259;
	xor.b32  	%r377, %r1263, %r376;
	shr.u32 	%r1264, %r1866, 2;
	xor.b32  	%r1265, %r1264, %r1866;
	shl.b32 	%r1266, %r377, 4;
	shl.b32 	%r1267, %r1265, 1;
	xor.b32  	%r1268, %r1267, %r1266;
	xor.b32  	%r1269, %r1268, %r1265;
	xor.b32  	%r1978, %r1269, %r377;
	add.s32 	%r379, %r1713, 1449748;
	cvt.u64.u32 	%rd396, %r1249;
	mul.wide.u32 	%rd397, %r1257, 2097152;
	xor.b64  	%rd398, %rd397, %rd396;
	cvt.rn.f64.u64 	%fd178, %rd398;
	fma.rn.f64 	%fd373, %fd178, 0d3CA0000000000000, 0d3C90000000000000;
	{
	.reg .b32 %temp; 
	mov.b64 	{%temp, %r1818}, %fd373;
	}
	{
	.reg .b32 %temp; 
	mov.b64 	{%r1819, %temp}, %fd373;
	}
	setp.gt.s32 	%p243, %r1818, 1048575;
	mov.b32 	%r1820, -1023;
	@%p243 bra 	$L__BB1_238;
	mul.f64 	%fd373, %fd373, 0d4350000000000000;
	{
	.reg .b32 %temp; 
	mov.b64 	{%temp, %r1818}, %fd373;
	}
	{
	.reg .b32 %temp; 
	mov.b64 	{%r1819, %temp}, %fd373;
	}
	mov.b32 	%r1820, -1077;
$L__BB1_238:
	add.s32 	%r1271, %r1818, -1;
	setp.gt.u32 	%p244, %r1271, 2146435070;
	@%p244 bra 	$L__BB1_242;
	shr.u32 	%r1274, %r1818, 20;
	add.s32 	%r1821, %r1820, %r1274;
	and.b32  	%r1275, %r1818, 1048575;
	or.b32  	%r1276, %r1275, 1072693248;
	mov.b64 	%fd374, {%r1819, %r1276};
	setp.lt.u32 	%p246, %r1276, 1073127583;
	@%p246 bra 	$L__BB1_241;
	{
	.reg .b32 %temp; 
	mov.b64 	{%r1277, %temp}, %fd374;
	}
	{
	.reg .b32 %temp; 
	mov.b64 	{%temp, %r1278}, %fd374;
	}
	add.s32 	%r1279, %r1278, -1048576;
	mov.b64 	%fd374, {%r1277, %r1279};
	add.s32 	%r1821, %r1821, 1;
$L__BB1_241:
	add.f64 	%fd180, %fd374, 0dBFF0000000000000;
	add.f64 	%fd181, %fd374, 0d3FF0000000000000;
	rcp.approx.ftz.f64 	%fd182, %fd181;
	neg.f64 	%fd183, %fd181;
	fma.rn.f64 	%fd184, %fd183, %fd182, 0d3FF0000000000000;
	fma.rn.f64 	%fd185, %fd184, %fd184, %fd184;
	fma.rn.f64 	%fd186, %fd185, %fd182, %fd182;
	mul.f64 	%fd187, %fd180, %fd186;
	fma.rn.f64 	%fd188, %fd180, %fd186, %fd187;
	mul.f64 	%fd189, %fd188, %fd188;
	fma.rn.f64 	%fd190, %fd189, 0d3EB1380B3AE80F1E, 0d3ED0EE258B7A8B04;
	fma.rn.f64 	%fd191, %fd190, %fd189, 0d3EF3B2669F02676F;
	fma.rn.f64 	%fd192, %fd191, %fd189, 0d3F1745CBA9AB0956;
	fma.rn.f64 	%fd193, %fd192, %fd189, 0d3F3C71C72D1B5154;
	fma.rn.f64 	%fd194, %fd193, %fd189, 0d3F624924923BE72D;
	fma.rn.f64 	%fd195, %fd194, %fd189, 0d3F8999999999A3C4;
	fma.rn.f64 	%fd196, %fd195, %fd189, 0d3FB5555555555554;
	sub.f64 	%fd197, %fd180, %fd188;
	add.f64 	%fd198, %fd197, %fd197;
	neg.f64 	%fd199, %fd188;
	fma.rn.f64 	%fd200, %fd199, %fd180, %fd198;
	mul.f64 	%fd201, %fd186, %fd200;
	mul.f64 	%fd202, %fd189, %fd196;
	fma.rn.f64 	%fd203, %fd202, %fd188, %fd201;
	xor.b32  	%r1280, %r1821, -2147483648;
	mov.b32 	%r1281, 1127219200;
	mov.b64 	%fd204, {%r1280, %r1281};
	sub.f64 	%fd205, %fd204, %fd2;
	fma.rn.f64 	%fd206, %fd205, 0d3FE62E42FEFA39EF, %fd188;
	fma.rn.f64 	%fd207, %fd205, 0dBFE62E42FEFA39EF, %fd206;
	sub.f64 	%fd208, %fd207, %fd188;
	sub.f64 	%fd209, %fd203, %fd208;
	fma.rn.f64 	%fd210, %fd205, 0d3C7ABC9E3B39803F, %fd209;
	add.f64 	%fd375, %fd206, %fd210;
	bra.uni 	$L__BB1_243;
$L__BB1_242:
	fma.rn.f64 	%fd179, %fd373, 0d7FF0000000000000, 0d7FF0000000000000;
	{
	.reg .b32 %temp; 
	mov.b64 	{%temp, %r1272}, %fd373;
	}
	and.b32  	%r1273, %r1272, 2147483647;
	setp.eq.s32 	%p245, %r1273, 0;
	selp.f64 	%fd375, 0dFFF0000000000000, %fd179, %p245;
$L__BB1_243:
	mul.f64 	%fd14, %fd375, 0dC000000000000000;
	add.s32 	%r1282, %r1978, %r379;
	mul.wide.u32 	%rd399, %r1282, 2097152;
	add.s32 	%r1283, %r1713, %r377;
	add.s32 	%r1284, %r1283, 1087311;
	cvt.u64.u32 	%rd400, %r1284;
	xor.b64  	%rd401, %rd399, %rd400;
	cvt.rn.f64.u64 	%fd211, %rd401;
	fma.rn.f64 	%fd212, %fd211, 0d3CB0000000000000, 0d3CA0000000000000;
	{
	.reg .b32 %temp; 
	mov.b64 	{%temp, %r1285}, %fd212;
	}
	shl.b32 	%r1286, %r1285, 1;
	setp.gt.u32 	%p247, %r1286, -2038431744;
	mov.f64 	%fd213, 0d0000000000000000;
	mul.rn.f64 	%fd214, %fd212, %fd213;
	selp.f64 	%fd15, %fd214, %fd212, %p247;
	{
	.reg .b32 %temp; 
	mov.b64 	{%r1287, %temp}, %fd15;
	}
	{
	.reg .b32 %temp; 
	mov.b64 	{%temp, %r1288}, %fd15;
	}
	add.s32 	%r1289, %r1288, 1048576;
	mov.b64 	%fd215, {%r1287, %r1289};
	cvt.rni.f64.f64 	%fd216, %fd215;
	cvt.rzi.s64.f64 	%rd402, %fd216;
	cvt.u32.u64 	%r1290, %rd402;
	fma.rn.f64 	%fd217, %fd216, 0dBFE0000000000000, %fd15;
	mul.f64 	%fd218, %fd217, 0d3CA1A62633145C07;
	fma.rn.f64 	%fd219, %fd217, 0d400921FB54442D18, %fd218;
	mul.rn.f64 	%fd220, %fd219, %fd219;
	fma.rn.f64 	%fd221, %fd220, 0dBDA8FF8320FD8164, 0d3E21EEA7C1EF8528;
	fma.rn.f64 	%fd222, %fd221, %fd220, 0dBE927E4F8E06E6D9;
	fma.rn.f64 	%fd223, %fd222, %fd220, 0d3EFA01A019DDBCE9;
	fma.rn.f64 	%fd224, %fd223, %fd220, 0dBF56C16C16C15D47;
	fma.rn.f64 	%fd225, %fd224, %fd220, 0d3FA5555555555551;
	fma.rn.f64 	%fd226, %fd225, %fd220, 0dBFE0000000000000;
	fma.rn.f64 	%fd227, %fd226, %fd220, 0d3FF0000000000000;
	fma.rn.f64 	%fd228, %fd220, 0d3DE5DB65F9785EBA, 0dBE5AE5F12CB0D246;
	fma.rn.f64 	%fd229, %fd228, %fd220, 0d3EC71DE369ACE392;
	fma.rn.f64 	%fd230, %fd229, %fd220, 0dBF2A01A019DB62A1;
	fma.rn.f64 	%fd231, %fd230, %fd220, 0d3F81111111110818;
	fma.rn.f64 	%fd232, %fd231, %fd220, 0dBFC5555555555554;
	fma.rn.f64 	%fd233, %fd232, %fd220, 0d0000000000000000;
	fma.rn.f64 	%fd234, %fd233, %fd219, %fd219;
	and.b64  	%rd403, %rd402, 1;
	setp.eq.b64 	%p248, %rd403, 1;
	{
	.reg .b32 %temp; 
	mov.b64 	{%temp, %r1291}, %fd234;
	}
	{
	.reg .b32 %temp; 
	mov.b64 	{%r1292, %temp}, %fd234;
	}
	xor.b32  	%r1293, %r1291, -2147483648;
	mov.b64 	%fd235, {%r1292, %r1293};
	selp.f64 	%fd376, %fd227, %fd234, %p248;
	selp.f64 	%fd377, %fd235, %fd227, %p248;
	and.b32  	%r1294, %r1290, 2;
	setp.eq.s32 	%p249, %r1294, 0;
	@%p249 bra 	$L__BB1_245;
	{
	.reg .b32 %temp; 
	mov.b64 	{%temp, %r1295}, %fd376;
	}
	{
	.reg .b32 %temp; 
	mov.b64 	{%r1296, %temp}, %fd376;
	}
	xor.b32  	%r1297, %r1295, -2147483648;
	mov.b64 	%fd376, {%r1296, %r1297};
	{
	.reg .b32 %temp; 
	mov.b64 	{%temp, %r1298}, %fd377;
	}
	{
	.reg .b32 %temp; 
	mov.b64 	{%r1299, %temp}, %fd377;
	}
	xor.b32  	%r1300, %r1298, -2147483648;
	mov.b64 	%fd377, {%r1299, %r1300};
$L__BB1_245:
	sqrt.rn.f64 	%fd236, %fd14;
	mov.f64 	%fd237, 0d0000000000000000;
	add.rn.f64 	%fd238, %fd377, %fd237;
	cvt.rzi.f64.f64 	%fd239, %fd15;
	setp.eq.f64 	%p250, %fd15, %fd239;
	mul.rn.f64 	%fd240, %fd15, %fd237;
	selp.f64 	%fd241, %fd240, %fd376, %p250;
	mul.f64 	%fd379, %fd236, %fd241;
	mul.f64 	%fd384, %fd236, %fd238;
	mov.b32 	%r1839, 1;
	mov.u32 	%r1866, %r377;
	mov.u32 	%r1867, %r376;
	mov.u32 	%r1868, %r375;
	mov.u32 	%r1712, %r1865;
	mov.u32 	%r1713, %r379;
	mov.u32 	%r1865, %r1978;
$L__BB1_246:
	cvt.f64.f32 	%fd242, %f24;
	fma.rn.f64 	%fd243, %fd3, %fd379, %fd242;
	add.f64 	%fd244, %fd243, 0d3FE0000000000000;
	cvt.rzi.u32.f64 	%r1846, %fd244;
	bra.uni 	$L__BB1_260;
$L__BB1_247:
	// begin inline asm
	lg2.approx.f32.ftz %f844, %f24;
	// end inline asm
	cvt.f64.f32 	%fd123, %f844;
	mul.f64 	%fd124, %fd123, 0d3FE62E42FEFA39EF;
	cvt.rn.f32.f64 	%f200, %fd124;
	add.f32 	%f847, %f24, 0fBDFDF8D9;
	// begin inline asm
	rsqrt.approx.f32.ftz %f846, %f847;
	// end inline asm
	fma.rn.f32 	%f201, %f846, 0f3FB75B84, 0f3984F70F;
	add.f32 	%f849, %f24, 0fBFFCA5DC;
	// begin inline asm
	rsqrt.approx.f32.ftz %f848, %f849;
	// end inline asm
	fma.rn.f32 	%f202, %f848, 0f3E5807D3, 0f3F71280C;
	// begin inline asm
	rcp.approx.f32.ftz %f850, %f201;
	// end inline asm
$L__BB1_248:
	mov.u32 	%r400, %r1867;
	mov.u32 	%r399, %r1866;
	mov.u32 	%r1867, %r1865;
	shr.u32 	%r1210, %r1712, 2;
	xor.b32  	%r1211, %r1210, %r1712;
	shl.b32 	%r1212, %r1867, 4;
	shl.b32 	%r1213, %r1211, 1;
	xor.b32  	%r1214, %r1212, %r1213;
	xor.b32  	%r1215, %r1214, %r1867;
	xor.b32  	%r1866, %r1215, %r1211;
	add.s32 	%r1216, %r1713, %r1866;
	add.s32 	%r1217, %r1216, 362437;
	cvt.rn.f32.u32 	%f864, %r1217;
	fma.rn.f32 	%f853, %f864, 0f2F800000, 0f2F000000;
	// begin inline asm
	rsqrt.approx.f32.ftz %f852, %f853;
	// end inline asm
	add.f32 	%f855, %f852, 0fBF800000;
	// begin inline asm
	lg2.approx.f32.ftz %f854, %f855;
	// end inline asm
	cvt.f64.f32 	%fd125, %f854;
	mul.f64 	%fd126, %fd125, 0d3FE62E42FEFA39EF;
	cvt.rn.f32.f64 	%f865, %fd126;
	add.f32 	%f866, %f202, %f865;
	mul.f32 	%f867, %f850, %f866;
	sub.f32 	%f868, %f24, %f867;
	cvt.rmi.f32.f32 	%f204, %f868;
	shr.u32 	%r1218, %r1868, 2;
	xor.b32  	%r1219, %r1218, %r1868;
	shl.b32 	%r1220, %r1866, 4;
	shl.b32 	%r1221, %r1219, 1;
	xor.b32  	%r1222, %r1221, %r1220;
	xor.b32  	%r1223, %r1222, %r1219;
	xor.b32  	%r1865, %r1223, %r1866;
	add.s32 	%r1713, %r1713, 724874;
	add.f32 	%f869, %f204, 0f3F800000;
	sub.f32 	%f870, %f24, %f869;
	mul.f32 	%f871, %f201, %f870;
	sub.f32 	%f872, %f871, %f202;
	cvt.f64.f32 	%fd127, %f872;
	mul.f64 	%fd128, %fd127, 0d3FF71547652B82FE;
	cvt.rn.f32.f64 	%f857, %fd128;
	// begin inline asm
	ex2.approx.f32.ftz %f856, %f857;
	// end inline asm
	add.f32 	%f873, %f856, 0f3F800000;
	mul.f32 	%f859, %f873, %f873;
	// begin inline asm
	rcp.approx.f32.ftz %f858, %f859;
	// end inline asm
	sub.f32 	%f874, %f24, %f204;
	mul.f32 	%f875, %f201, %f874;
	sub.f32 	%f876, %f875, %f202;
	cvt.f64.f32 	%fd129, %f876;
	mul.f64 	%fd130, %fd129, 0d3FF71547652B82FE;
	cvt.rn.f32.f64 	%f861, %fd130;
	// begin inline asm
	ex2.approx.f32.ftz %f860, %f861;
	// end inline asm
	add.f32 	%f877, %f860, 0f3F800000;
	mul.f32 	%f863, %f877, %f877;
	// begin inline asm
	rcp.approx.f32.ftz %f862, %f863;
	// end inline asm
	sub.f32 	%f205, %f858, %f862;
	cvt.rzi.s32.f32 	%r1224, %f869;
	cvt.rn.f32.s32 	%f878, %r1224;
	abs.f32 	%f879, %f878;
	cvt.f64.f32 	%fd26, %f879;
	setp.lt.s32 	%p234, %r1224, 9;
	@%p234 bra 	$L__BB1_257;
	rcp.rn.f64 	%fd131, %fd26;
	mul.f64 	%fd132, %fd131, %fd131;
	fma.rn.f64 	%fd133, %fd132, 0dBF5AC321034783F9, 0d3F4B68B992738FBF;
	fma.rn.f64 	%fd134, %fd132, %fd133, 0dBF4380D01E4F7B8C;
	fma.rn.f64 	%fd135, %fd132, %fd134, 0d3F4A019FA29F7264;
	fma.rn.f64 	%fd136, %fd132, %fd135, 0dBF66C16C16B2ACEC;
	fma.rn.f64 	%fd137, %fd132, %fd136, 0d3FB5555555555545;
	fma.rn.f64 	%fd27, %fd131, %fd137, 0d3FED67F1C864BEAE;
	{
	.reg .b32 %temp; 
	mov.b64 	{%temp, %r1835}, %fd26;
	}
	{
	.reg .b32 %temp; 
	mov.b64 	{%r1836, %temp}, %fd26;
	}
	setp.gt.s32 	%p235, %r1835, 1048575;
	mov.b32 	%r1837, -1023;
	mov.f64 	%fd380, %fd26;
	@%p235 bra 	$L__BB1_251;
	mul.f64 	%fd380, %fd26, 0d4350000000000000;
	{
	.reg .b32 %temp; 
	mov.b64 	{%temp, %r1835}, %fd380;
	}
	{
	.reg .b32 %temp; 
	mov.b64 	{%r1836, %temp}, %fd380;
	}
	mov.b32 	%r1837, -1077;
$L__BB1_251:
	add.s32 	%r1228, %r1835, -1;
	setp.gt.u32 	%p236, %r1228, 2146435070;
	@%p236 bra 	$L__BB1_255;
	shr.u32 	%r1231, %r1835, 20;
	add.s32 	%r1838, %r1837, %r1231;
	and.b32  	%r1232, %r1835, 1048575;
	or.b32  	%r1233, %r1232, 1072693248;
	mov.b64 	%fd381, {%r1836, %r1233};
	setp.lt.u32 	%p238, %r1233, 1073127583;
	@%p238 bra 	$L__BB1_254;
	{
	.reg .b32 %temp; 
	mov.b64 	{%r1234, %temp}, %fd381;
	}
	{
	.reg .b32 %temp; 
	mov.b64 	{%temp, %r1235}, %fd381;
	}
	add.s32 	%r1236, %r1235, -1048576;
	mov.b64 	%fd381, {%r1234, %r1236};
	add.s32 	%r1838, %r1838, 1;
$L__BB1_254:
	add.f64 	%fd139, %fd381, 0dBFF0000000000000;
	add.f64 	%fd140, %fd381, 0d3FF0000000000000;
	rcp.approx.ftz.f64 	%fd141, %fd140;
	neg.f64 	%fd142, %fd140;
	fma.rn.f64 	%fd143, %fd142, %fd141, 0d3FF0000000000000;
	fma.rn.f64 	%fd144, %fd143, %fd143, %fd143;
	fma.rn.f64 	%fd145, %fd144, %fd141, %fd141;
	mul.f64 	%fd146, %fd139, %fd145;
	fma.rn.f64 	%fd147, %fd139, %fd145, %fd146;
	mul.f64 	%fd148, %fd147, %fd147;
	fma.rn.f64 	%fd149, %fd148, 0d3EB1380B3AE80F1E, 0d3ED0EE258B7A8B04;
	fma.rn.f64 	%fd150, %fd149, %fd148, 0d3EF3B2669F02676F;
	fma.rn.f64 	%fd151, %fd150, %fd148, 0d3F1745CBA9AB0956;
	fma.rn.f64 	%fd152, %fd151, %fd148, 0d3F3C71C72D1B5154;
	fma.rn.f64 	%fd153, %fd152, %fd148, 0d3F624924923BE72D;
	fma.rn.f64 	%fd154, %fd153, %fd148, 0d3F8999999999A3C4;
	fma.rn.f64 	%fd155, %fd154, %fd148, 0d3FB5555555555554;
	sub.f64 	%fd156, %fd139, %fd147;
	add.f64 	%fd157, %fd156, %fd156;
	neg.f64 	%fd158, %fd147;
	fma.rn.f64 	%fd159, %fd158, %fd139, %fd157;
	mul.f64 	%fd160, %fd145, %fd159;
	mul.f64 	%fd161, %fd148, %fd155;
	fma.rn.f64 	%fd162, %fd161, %fd147, %fd160;
	xor.b32  	%r1237, %r1838, -2147483648;
	mov.b32 	%r1238, 1127219200;
	mov.b64 	%fd163, {%r1237, %r1238};
	sub.f64 	%fd164, %fd163, %fd2;
	fma.rn.f64 	%fd165, %fd164, 0d3FE62E42FEFA39EF, %fd147;
	fma.rn.f64 	%fd166, %fd164, 0dBFE62E42FEFA39EF, %fd165;
	sub.f64 	%fd167, %fd166, %fd147;
	sub.f64 	%fd168, %fd162, %fd167;
	fma.rn.f64 	%fd169, %fd164, 0d3C7ABC9E3B39803F, %fd168;
	add.f64 	%fd382, %fd165, %fd169;
	bra.uni 	$L__BB1_256;
$L__BB1_255:
	fma.rn.f64 	%fd138, %fd380, 0d7FF0000000000000, 0d7FF0000000000000;
	{
	.reg .b32 %temp; 
	mov.b64 	{%temp, %r1229}, %fd380;
	}
	and.b32  	%r1230, %r1229, 2147483647;
	setp.eq.s32 	%p237, %r1230, 0;
	selp.f64 	%fd382, 0dFFF0000000000000, %fd138, %p237;
$L__BB1_256:
	mul.f64 	%fd170, %fd382, 0d3FE0000000000000;
	add.f64 	%fd171, %fd26, 0dBFE0000000000000;
	mul.f64 	%fd172, %fd171, %fd170;
	sub.f64 	%fd173, %fd172, %fd26;
	add.f64 	%fd174, %fd27, %fd172;
	add.f64 	%fd383, %fd173, %fd174;
	bra.uni 	$L__BB1_258;
$L__BB1_257:
	cvt.rzi.s32.f64 	%r1225, %fd26;
	mul.wide.s32 	%rd393, %r1225, 8;
	add.s64 	%rd395, %rd394, %rd393;
	ld.const.f64 	%fd383, [%rd395+-8];
$L__BB1_258:
	mul.f32 	%f882, %f205, 0f3FA66666;
	cvt.rn.f32.f64 	%f883, %fd383;
	mul.f32 	%f884, %f204, %f200;
	sub.f32 	%f885, %f884, %f24;
	sub.f32 	%f886, %f885, %f883;
	cvt.f64.f32 	%fd175, %f886;
	mul.f64 	%fd176, %fd175, 0d3FF71547652B82FE;
	cvt.rn.f32.f64 	%f881, %fd176;
	// begin inline asm
	ex2.approx.f32.ftz %f880, %f881;
	// end inline asm
	add.s32 	%r1239, %r1865, %r1713;
	cvt.rn.f32.u32 	%f887, %r1239;
	fma.rn.f32 	%f888, %f887, 0f2F800000, 0f2F000000;
	mul.f32 	%f889, %f882, %f888;
	setp.geu.f32 	%p239, %f889, %f880;
	cvt.f64.f32 	%fd177, %f882;
	setp.ltu.f64 	%p240, %fd177, 0d3BC79CA10C924223;
	or.pred  	%p241, %p240, %p239;
	mov.u32 	%r1868, %r399;
	mov.u32 	%r1712, %r400;
	@%p241 bra 	$L__BB1_248;
	cvt.rzi.u32.f32 	%r1846, %f204;
	mov.u32 	%r1868, %r399;
	mov.u32 	%r1712, %r400;
$L__BB1_260:
	setp.eq.s32 	%p252, %r1846, 0;
	mov.f32 	%f1429, 0f00000000;
	@%p252 bra 	$L__BB1_268;
	and.b32  	%r426, %r1846, 3;
	setp.lt.u32 	%p253, %r1846, 4;
	mov.f32 	%f1429, 0f00000000;
	mov.u32 	%r1859, %r1713;
	mov.u32 	%r1861, %r1868;
	mov.u32 	%r1862, %r1867;
	mov.u32 	%r1863, %r1866;
	mov.u32 	%r1858, %r1865;
	@%p253 bra 	$L__BB1_264;
	mov.b32 	%r1852, 0;
	mov.f32 	%f1429, 0f00000000;
	mov.u32 	%r1859, %r1713;
	mov.u32 	%r1858, %r1865;
	mov.u32 	%r1853, %r1712;
$L__BB1_263:
	mov.u32 	%r1712, %r1858;
	shr.u32 	%r1314, %r1853, 2;
	xor.b32  	%r1315, %r1314, %r1853;
	shl.b32 	%r1316, %r1712, 4;
	shl.b32 	%r1317, %r1315, 1;
	xor.b32  	%r1318, %r1316, %r1317;
	xor.b32  	%r1319, %r1318, %r1712;
	xor.b32  	%r1861, %r1319, %r1315;
	add.s32 	%r1320, %r1859, %r1861;
	add.s32 	%r1321, %r1320, 362437;
	cvt.rn.f32.u32 	%f903, %r1321;
	fma.rn.f32 	%f904, %f903, 0f2F800000, 0f2F000000;
	setp.lt.f32 	%p254, %f904, 0f00800000;
	mul.f32 	%f905, %f904, 0f4B000000;
	selp.f32 	%f906, %f905, %f904, %p254;
	selp.f32 	%f907, 0fC1B80000, 0f00000000, %p254;
	mov.b32 	%r1322, %f906;
	add.s32 	%r1323, %r1322, -1059760811;
	and.b32  	%r1324, %r1323, -8388608;
	sub.s32 	%r1325, %r1322, %r1324;
	mov.b32 	%f908, %r1325;
	cvt.rn.f32.s32 	%f909, %r1324;
	fma.rn.f32 	%f910, %f909, 0f34000000, %f907;
	add.f32 	%f911, %f908, 0fBF800000;
	fma.rn.f32 	%f912, %f911, 0fBE055027, 0f3E1039F6;
	fma.rn.f32 	%f913, %f912, %f911, 0fBDF8CDCC;
	fma.rn.f32 	%f914, %f913, %f911, 0f3E0F2955;
	fma.rn.f32 	%f915, %f914, %f911, 0fBE2AD8B9;
	fma.rn.f32 	%f916, %f915, %f911, 0f3E4CED0B;
	fma.rn.f32 	%f917, %f916, %f911, 0fBE7FFF22;
	fma.rn.f32 	%f918, %f917, %f911, 0f3EAAAA78;
	fma.rn.f32 	%f919, %f918, %f911, 0fBF000000;
	mul.f32 	%f920, %f911, %f919;
	fma.rn.f32 	%f921, %f920, %f911, %f911;
	fma.rn.f32 	%f922, %f910, 0f3F317218, %f921;
	setp.gt.u32 	%p255, %r1322, 2139095039;
	fma.rn.f32 	%f923, %f906, 0f7F800000, 0f7F800000;
	selp.f32 	%f924, %f923, %f922, %p255;
	setp.eq.f32 	%p256, %f906, 0f00000000;
	selp.f32 	%f925, 0fFF800000, %f924, %p256;
	div.rn.f32 	%f926, %f925, %f196;
	sub.f32 	%f927, %f1429, %f926;
	shr.u32 	%r1326, %r1868, 2;
	xor.b32  	%r1327, %r1326, %r1868;
	shl.b32 	%r1328, %r1861, 4;
	shl.b32 	%r1329, %r1327, 1;
	xor.b32  	%r1330, %r1328, %r1329;
	xor.b32  	%r1331, %r1330, %r1861;
	xor.b32  	%r1862, %r1331, %r1327;
	add.s32 	%r1332, %r1859, %r1862;
	add.s32 	%r1333, %r1332, 724874;
	cvt.rn.f32.u32 	%f928, %r1333;
	fma.rn.f32 	%f929, %f928, 0f2F800000, 0f2F000000;
	setp.lt.f32 	%p257, %f929, 0f00800000;
	mul.f32 	%f930, %f929, 0f4B000000;
	selp.f32 	%f931, %f930, %f929, %p257;
	selp.f32 	%f932, 0fC1B80000, 0f00000000, %p257;
	mov.b32 	%r1334, %f931;
	add.s32 	%r1335, %r1334, -1059760811;
	and.b32  	%r1336, %r1335, -8388608;
	sub.s32 	%r1337, %r1334, %r1336;
	mov.b32 	%f933, %r1337;
	cvt.rn.f32.s32 	%f934, %r1336;
	fma.rn.f32 	%f935, %f934, 0f34000000, %f932;
	add.f32 	%f936, %f933, 0fBF800000;
	fma.rn.f32 	%f937, %f936, 0fBE055027, 0f3E1039F6;
	fma.rn.f32 	%f938, %f937, %f936, 0fBDF8CDCC;
	fma.rn.f32 	%f939, %f938, %f936, 0f3E0F2955;
	fma.rn.f32 	%f940, %f939, %f936, 0fBE2AD8B9;
	fma.rn.f32 	%f941, %f940, %f936, 0f3E4CED0B;
	fma.rn.f32 	%f942, %f941, %f936, 0fBE7FFF22;
	fma.rn.f32 	%f943, %f942, %f936, 0f3EAAAA78;
	fma.rn.f32 	%f944, %f943, %f936, 0fBF000000;
	mul.f32 	%f945, %f936, %f944;
	fma.rn.f32 	%f946, %f945, %f936, %f936;
	fma.rn.f32 	%f947, %f935, 0f3F317218, %f946;
	setp.gt.u32 	%p258, %r1334, 2139095039;
	fma.rn.f32 	%f948, %f931, 0f7F800000, 0f7F800000;
	selp.f32 	%f949, %f948, %f947, %p258;
	setp.eq.f32 	%p259, %f931, 0f00000000;
	selp.f32 	%f950, 0fFF800000, %f949, %p259;
	div.rn.f32 	%f951, %f950, %f196;
	sub.f32 	%f952, %f927, %f951;
	shr.u32 	%r1338, %r1867, 2;
	xor.b32  	%r1339, %r1338, %r1867;
	shl.b32 	%r1340, %r1862, 4;
	shl.b32 	%r1341, %r1339, 1;
	xor.b32  	%r1342, %r1340, %r1341;
	xor.b32  	%r1343, %r1342, %r1862;
	xor.b32  	%r1863, %r1343, %r1339;
	add.s32 	%r1344, %r1859, %r1863;
	add.s32 	%r1345, %r1344, 1087311;
	cvt.rn.f32.u32 	%f953, %r1345;
	fma.rn.f32 	%f954, %f953, 0f2F800000, 0f2F000000;
	setp.lt.f32 	%p260, %f954, 0f00800000;
	mul.f32 	%f955, %f954, 0f4B000000;
	selp.f32 	%f956, %f955, %f954, %p260;
	selp.f32 	%f957, 0fC1B80000, 0f00000000, %p260;
	mov.b32 	%r1346, %f956;
	add.s32 	%r1347, %r1346, -1059760811;
	and.b32  	%r1348, %r1347, -8388608;
	sub.s32 	%r1349, %r1346, %r1348;
	mov.b32 	%f958, %r1349;
	cvt.rn.f32.s32 	%f959, %r1348;
	fma.rn.f32 	%f960, %f959, 0f34000000, %f957;
	add.f32 	%f961, %f958, 0fBF800000;
	fma.rn.f32 	%f962, %f961, 0fBE055027, 0f3E1039F6;
	fma.rn.f32 	%f963, %f962, %f961, 0fBDF8CDCC;
	fma.rn.f32 	%f964, %f963, %f961, 0f3E0F2955;
	fma.rn.f32 	%f965, %f964, %f961, 0fBE2AD8B9;
	fma.rn.f32 	%f966, %f965, %f961, 0f3E4CED0B;
	fma.rn.f32 	%f967, %f966, %f961, 0fBE7FFF22;
	fma.rn.f32 	%f968, %f967, %f961, 0f3EAAAA78;
	fma.rn.f32 	%f969, %f968, %f961, 0fBF000000;
	mul.f32 	%f970, %f961, %f969;
	fma.rn.f32 	%f971, %f970, %f961, %f961;
	fma.rn.f32 	%f972, %f960, 0f3F317218, %f971;
	setp.gt.u32 	%p261, %r1346, 2139095039;
	fma.rn.f32 	%f973, %f956, 0f7F800000, 0f7F800000;
	selp.f32 	%f974, %f973, %f972, %p261;
	setp.eq.f32 	%p262, %f956, 0f00000000;
	selp.f32 	%f975, 0fFF800000, %f974, %p262;
	div.rn.f32 	%f976, %f975, %f196;
	sub.f32 	%f977, %f952, %f976;
	shr.u32 	%r1350, %r1866, 2;
	xor.b32  	%r1351, %r1350, %r1866;
	shl.b32 	%r1352, %r1863, 4;
	shl.b32 	%r1353, %r1351, 1;
	xor.b32  	%r1354, %r1352, %r1353;
	xor.b32  	%r1355, %r1354, %r1863;
	xor.b32  	%r1858, %r1355, %r1351;
	add.s32 	%r1859, %r1859, 1449748;
	add.s32 	%r1356, %r1858, %r1859;
	cvt.rn.f32.u32 	%f978, %r1356;
	fma.rn.f32 	%f979, %f978, 0f2F800000, 0f2F000000;
	setp.lt.f32 	%p263, %f979, 0f00800000;
	mul.f32 	%f980, %f979, 0f4B000000;
	selp.f32 	%f981, %f980, %f979, %p263;
	selp.f32 	%f982, 0fC1B80000, 0f00000000, %p263;
	mov.b32 	%r1357, %f981;
	add.s32 	%r1358, %r1357, -1059760811;
	and.b32  	%r1359, %r1358, -8388608;
	sub.s32 	%r1360, %r1357, %r1359;
	mov.b32 	%f983, %r1360;
	cvt.rn.f32.s32 	%f984, %r1359;
	fma.rn.f32 	%f985, %f984, 0f34000000, %f982;
	add.f32 	%f986, %f983, 0fBF800000;
	fma.rn.f32 	%f987, %f986, 0fBE055027, 0f3E1039F6;
	fma.rn.f32 	%f988, %f987, %f986, 0fBDF8CDCC;
	fma.rn.f32 	%f989, %f988, %f986, 0f3E0F2955;
	fma.rn.f32 	%f990, %f989, %f986, 0fBE2AD8B9;
	fma.rn.f32 	%f991, %f990, %f986, 0f3E4CED0B;
	fma.rn.f32 	%f992, %f991, %f986, 0fBE7FFF22;
	fma.rn.f32 	%f993, %f992, %f986, 0f3EAAAA78;
	fma.rn.f32 	%f994, %f993, %f986, 0fBF000000;
	mul.f32 	%f995, %f986, %f994;
	fma.rn.f32 	%f996, %f995, %f986, %f986;
	fma.rn.f32 	%f997, %f985, 0f3F317218, %f996;
	setp.gt.u32 	%p264, %r1357, 2139095039;
	fma.rn.f32 	%f998, %f981, 0f7F800000, 0f7F800000;
	selp.f32 	%f999, %f998, %f997, %p264;
	setp.eq.f32 	%p265, %f981, 0f00000000;
	selp.f32 	%f1000, 0fFF800000, %f999, %p265;
	div.rn.f32 	%f1001, %f1000, %f196;
	sub.f32 	%f1429, %f977, %f1001;
	add.s32 	%r1852, %r1852, 4;
	and.b32  	%r1361, %r1846, -4;
	setp.ne.s32 	%p266, %r1852, %r1361;
	mov.u32 	%r1868, %r1861;
	mov.u32 	%r1867, %r1862;
	mov.u32 	%r1866, %r1863;
	mov.u32 	%r1853, %r1712;
	@%p266 bra 	$L__BB1_263;
$L__BB1_264:
	mad.lo.s32 	%r1713, %r1846, 362437, %r1713;
	setp.eq.s32 	%p267, %r426, 0;
	mov.u32 	%r1865, %r1858;
	mov.u32 	%r1866, %r1863;
	mov.u32 	%r1867, %r1862;
	mov.u32 	%r1868, %r1861;
	@%p267 bra 	$L__BB1_268;
	shr.u32 	%r1362, %r1712, 2;
	xor.b32  	%r1363, %r1362, %r1712;
	shl.b32 	%r1364, %r1858, 4;
	shl.b32 	%r1365, %r1363, 1;
	xor.b32  	%r1366, %r1364, %r1365;
	xor.b32  	%r1367, %r1366, %r1858;
	xor.b32  	%r452, %r1367, %r1363;
	add.s32 	%r1368, %r1859, %r452;
	add.s32 	%r1369, %r1368, 362437;
	cvt.rn.f32.u32 	%f1002, %r1369;
	fma.rn.f32 	%f1003, %f1002, 0f2F800000, 0f2F000000;
	setp.lt.f32 	%p268, %f1003, 0f00800000;
	mul.f32 	%f1004, %f1003, 0f4B000000;
	selp.f32 	%f1005, %f1004, %f1003, %p268;
	selp.f32 	%f1006, 0fC1B80000, 0f00000000, %p268;
	mov.b32 	%r1370, %f1005;
	add.s32 	%r1371, %r1370, -1059760811;
	and.b32  	%r1372, %r1371, -8388608;
	sub.s32 	%r1373, %r1370, %r1372;
	mov.b32 	%f1007, %r1373;
	cvt.rn.f32.s32 	%f1008, %r1372;
	fma.rn.f32 	%f1009, %f1008, 0f34000000, %f1006;
	add.f32 	%f1010, %f1007, 0fBF800000;
	fma.rn.f32 	%f1011, %f1010, 0fBE055027, 0f3E1039F6;
	fma.rn.f32 	%f1012, %f1011, %f1010, 0fBDF8CDCC;
	fma.rn.f32 	%f1013, %f1012, %f1010, 0f3E0F2955;
	fma.rn.f32 	%f1014, %f1013, %f1010, 0fBE2AD8B9;
	fma.rn.f32 	%f1015, %f1014, %f1010, 0f3E4CED0B;
	fma.rn.f32 	%f1016, %f1015, %f1010, 0fBE7FFF22;
	fma.rn.f32 	%f1017, %f1016, %f1010, 0f3EAAAA78;
	fma.rn.f32 	%f1018, %f1017, %f1010, 0fBF000000;
	mul.f32 	%f1019, %f1010, %f1018;
	fma.rn.f32 	%f1020, %f1019, %f1010, %f1010;
	fma.rn.f32 	%f1021, %f1009, 0f3F317218, %f1020;
	setp.gt.u32 	%p269, %r1370, 2139095039;
	fma.rn.f32 	%f1022, %f1005, 0f7F800000, 0f7F800000;
	selp.f32 	%f1023, %f1022, %f1021, %p269;
	setp.eq.f32 	%p270, %f1005, 0f00000000;
	selp.f32 	%f1024, 0fFF800000, %f1023, %p270;
	div.rn.f32 	%f1025, %f1024, %f196;
	sub.f32 	%f1429, %f1429, %f1025;
	setp.eq.s32 	%p271, %r426, 1;
	mov.u32 	%r1865, %r452;
	mov.u32 	%r1866, %r1858;
	mov.u32 	%r1867, %r1863;
	mov.u32 	%r1868, %r1862;
	mov.u32 	%r1712, %r1861;
	@%p271 bra 	$L__BB1_268;
	shr.u32 	%r1374, %r1861, 2;
	xor.b32  	%r1375, %r1374, %r1861;
	shl.b32 	%r1376, %r452, 4;
	shl.b32 	%r1377, %r1375, 1;
	xor.b32  	%r1378, %r1376, %r1377;
	xor.b32  	%r1379, %r1378, %r452;
	xor.b32  	%r453, %r1379, %r1375;
	add.s32 	%r1380, %r1859, %r453;
	add.s32 	%r1381, %r1380, 724874;
	cvt.rn.f32.u32 	%f1026, %r1381;
	fma.rn.f32 	%f1027, %f1026, 0f2F800000, 0f2F000000;
	setp.lt.f32 	%p272, %f1027, 0f00800000;
	mul.f32 	%f1028, %f1027, 0f4B000000;
	selp.f32 	%f1029, %f1028, %f1027, %p272;
	selp.f32 	%f1030, 0fC1B80000, 0f00000000, %p272;
	mov.b32 	%r1382, %f1029;
	add.s32 	%r1383, %r1382, -1059760811;
	and.b32  	%r1384, %r1383, -8388608;
	sub.s32 	%r1385, %r1382, %r1384;
	mov.b32 	%f1031, %r1385;
	cvt.rn.f32.s32 	%f1032, %r1384;
	fma.rn.f32 	%f1033, %f1032, 0f34000000, %f1030;
	add.f32 	%f1034, %f1031, 0fBF800000;
	fma.rn.f32 	%f1035, %f1034, 0fBE055027, 0f3E1039F6;
	fma.rn.f32 	%f1036, %f1035, %f1034, 0fBDF8CDCC;
	fma.rn.f32 	%f1037, %f1036, %f1034, 0f3E0F2955;
	fma.rn.f32 	%f1038, %f1037, %f1034, 0fBE2AD8B9;
	fma.rn.f32 	%f1039, %f1038, %f1034, 0f3E4CED0B;
	fma.rn.f32 	%f1040, %f1039, %f1034, 0fBE7FFF22;
	fma.rn.f32 	%f1041, %f1040, %f1034, 0f3EAAAA78;
	fma.rn.f32 	%f1042, %f1041, %f1034, 0fBF000000;
	mul.f32 	%f1043, %f1034, %f1042;
	fma.rn.f32 	%f1044, %f1043, %f1034, %f1034;
	fma.rn.f32 	%f1045, %f1033, 0f3F317218, %f1044;
	setp.gt.u32 	%p273, %r1382, 2139095039;
	fma.rn.f32 	%f1046, %f1029, 0f7F800000, 0f7F800000;
	selp.f32 	%f1047, %f1046, %f1045, %p273;
	setp.eq.f32 	%p274, %f1029, 0f00000000;
	selp.f32 	%f1048, 0fFF800000, %f1047, %p274;
	div.rn.f32 	%f1049, %f1048, %f196;
	sub.f32 	%f1429, %f1429, %f1049;
	setp.eq.s32 	%p275, %r426, 2;
	mov.u32 	%r1865, %r453;
	mov.u32 	%r1866, %r452;
	mov.u32 	%r1867, %r1858;
	mov.u32 	%r1868, %r1863;
	mov.u32 	%r1712, %r1862;
	@%p275 bra 	$L__BB1_268;
	shr.u32 	%r1386, %r1862, 2;
	xor.b32  	%r1387, %r1386, %r1862;
	shl.b32 	%r1388, %r453, 4;
	shl.b32 	%r1389, %r1387, 1;
	xor.b32  	%r1390, %r1388, %r1389;
	xor.b32  	%r1391, %r1390, %r453;
	xor.b32  	%r1865, %r1391, %r1387;
	add.s32 	%r1392, %r1859, %r1865;
	add.s32 	%r1393, %r1392, 1087311;
	cvt.rn.f32.u32 	%f1050, %r1393;
	fma.rn.f32 	%f1051, %f1050, 0f2F800000, 0f2F000000;
	setp.lt.f32 	%p276, %f1051, 0f00800000;
	mul.f32 	%f1052, %f1051, 0f4B000000;
	selp.f32 	%f1053, %f1052, %f1051, %p276;
	selp.f32 	%f1054, 0fC1B80000, 0f00000000, %p276;
	mov.b32 	%r1394, %f1053;
	add.s32 	%r1395, %r1394, -1059760811;
	and.b32  	%r1396, %r1395, -8388608;
	sub.s32 	%r1397, %r1394, %r1396;
	mov.b32 	%f1055, %r1397;
	cvt.rn.f32.s32 	%f1056, %r1396;
	fma.rn.f32 	%f1057, %f1056, 0f34000000, %f1054;
	add.f32 	%f1058, %f1055, 0fBF800000;
	fma.rn.f32 	%f1059, %f1058, 0fBE055027, 0f3E1039F6;
	fma.rn.f32 	%f1060, %f1059, %f1058, 0fBDF8CDCC;
	fma.rn.f32 	%f1061, %f1060, %f1058, 0f3E0F2955;
	fma.rn.f32 	%f1062, %f1061, %f1058, 0fBE2AD8B9;
	fma.rn.f32 	%f1063, %f1062, %f1058, 0f3E4CED0B;
	fma.rn.f32 	%f1064, %f1063, %f1058, 0fBE7FFF22;
	fma.rn.f32 	%f1065, %f1064, %f1058, 0f3EAAAA78;
	fma.rn.f32 	%f1066, %f1065, %f1058, 0fBF000000;
	mul.f32 	%f1067, %f1058, %f1066;
	fma.rn.f32 	%f1068, %f1067, %f1058, %f1058;
	fma.rn.f32 	%f1069, %f1057, 0f3F317218, %f1068;
	setp.gt.u32 	%p277, %r1394, 2139095039;
	fma.rn.f32 	%f1070, %f1053, 0f7F800000, 0f7F800000;
	selp.f32 	%f1071, %f1070, %f1069, %p277;
	setp.eq.f32 	%p278, %f1053, 0f00000000;
	selp.f32 	%f1072, 0fFF800000, %f1071, %p278;
	div.rn.f32 	%f1073, %f1072, %f196;
	sub.f32 	%f1429, %f1429, %f1073;
	mov.u32 	%r1866, %r453;
	mov.u32 	%r1867, %r452;
	mov.u32 	%r1868, %r1858;
	mov.u32 	%r1712, %r1863;
$L__BB1_268:
	ld.const.u32 	%r1398, [d_comp];
	setp.eq.s32 	%p279, %r1398, 0;
	mul.f32 	%f1074, %f1387, %f1388;
	sqrt.rn.f32 	%f1075, %f1074;
	mul.f32 	%f1076, %f22, %f1075;
	sub.f32 	%f1077, %f1429, %f1076;
	selp.f32 	%f1430, %f1429, %f1077, %p279;
$L__BB1_269:
	add.f32 	%f1444, %f195, %f1430;
	@%p221 bra 	$L__BB1_277;
	setp.neu.f32 	%p281, %f187, 0f7F800000;
	@%p281 bra 	$L__BB1_272;
	mov.f32 	%f1080, 0f00000000;
	mul.rn.f32 	%f1431, %f1446, %f1080;
	mov.b32 	%r1881, 0;
	bra.uni 	$L__BB1_277;
$L__BB1_272:
	mov.b32 	%r468, %f1446;
	mov.b64 	%rd494, 0;
	mov.b32 	%r1878, 0;
$L__BB1_273:
	.pragma "nounroll";
	mul.wide.u32 	%rd405, %r1878, 4;
	mov.u64 	%rd406, __cudart_i2opi_f;
	add.s64 	%rd407, %rd406, %rd405;
	ld.global.nc.u32 	%r1400, [%rd407];
	shl.b32 	%r1401, %r468, 8;
	or.b32  	%r1402, %r1401, -2147483648;
	mad.wide.u32 	%rd408, %r1400, %r1402, %rd494;
	shr.u64 	%rd494, %rd408, 32;
	add.s64 	%rd409, %rd3, %rd405;
	st.local.u32 	[%rd409], %rd408;
	add.s32 	%r1878, %r1878, 1;
	setp.ne.s32 	%p282, %r1878, 6;
	@%p282 bra 	$L__BB1_273;
	shr.u32 	%r1403, %r468, 23;
	st.local.u32 	[%rd3+24], %rd494;
	and.b32  	%r471, %r1403, 31;
	and.b32  	%r1404, %r1403, 224;
	add.s32 	%r1405, %r1404, -128;
	shr.u32 	%r1406, %r1405, 5;
	mul.wide.u32 	%rd410, %r1406, 4;
	sub.s64 	%rd106, %rd3, %rd410;
	ld.local.u32 	%r1879, [%rd106+24];
	ld.local.u32 	%r1880, [%rd106+20];
	setp.eq.s32 	%p283, %r471, 0;
	@%p283 bra 	$L__BB1_276;
	shf.l.wrap.b32 	%r1879, %r1880, %r1879, %r471;
	ld.local.u32 	%r1407, [%rd106+16];
	shf.l.wrap.b32 	%r1880, %r1407, %r1880, %r471;
$L__BB1_276:
	shr.u32 	%r1408, %r1879, 30;
	shf.l.wrap.b32 	%r1409, %r1880, %r1879, 2;
	shl.b32 	%r1410, %r1880, 2;
	shr.u32 	%r1411, %r1409, 31;
	add.s32 	%r1412, %r1411, %r1408;
	neg.s32 	%r1413, %r1412;
	setp.lt.s32 	%p284, %r468, 0;
	selp.b32 	%r1881, %r1413, %r1412, %p284;
	xor.b32  	%r1414, %r1409, %r468;
	shr.s32 	%r1415, %r1409, 31;
	xor.b32  	%r1416, %r1415, %r1409;
	xor.b32  	%r1417, %r1415, %r1410;
	cvt.u64.u32 	%rd411, %r1416;
	shl.b64 	%rd412, %rd411, 32;
	cvt.u64.u32 	%rd413, %r1417;
	or.b64  	%rd414, %rd412, %rd413;
	cvt.rn.f64.s64 	%fd245, %rd414;
	mul.f64 	%fd246, %fd245, 0d3BF921FB54442D19;
	cvt.rn.f32.f64 	%f1078, %fd246;
	neg.f32 	%f1079, %f1078;
	setp.lt.s32 	%p285, %r1414, 0;
	selp.f32 	%f1431, %f1079, %f1078, %p285;
$L__BB1_277:
	abs.f32 	%f220, %f30;
	setp.ltu.f32 	%p286, %f220, 0f47CE4780;
	mul.rn.f32 	%f1081, %f1431, %f1431;
	and.b32  	%r1419, %r1881, 1;
	setp.eq.b32 	%p287, %r1419, 1;
	selp.f32 	%f1082, 0f3F800000, %f1431, %p287;
	fma.rn.f32 	%f1083, %f1081, %f1082, 0f00000000;
	fma.rn.f32 	%f1084, %f1081, 0f37CBAC00, 0fBAB607ED;
	selp.f32 	%f1085, %f1084, 0fB94D4153, %p287;
	selp.f32 	%f1086, 0f3D2AAABB, 0f3C0885E4, %p287;
	fma.rn.f32 	%f1087, %f1085, %f1081, %f1086;
	selp.f32 	%f1088, 0fBEFFFFFF, 0fBE2AAAA8, %p287;
	fma.rn.f32 	%f1089, %f1087, %f1081, %f1088;
	fma.rn.f32 	%f1090, %f1089, %f1083, %f1082;
	and.b32  	%r1420, %r1881, 2;
	setp.eq.s32 	%p288, %r1420, 0;
	mov.f32 	%f1091, 0f00000000;
	sub.f32 	%f1092, %f1091, %f1090;
	selp.f32 	%f1093, %f1090, %f1092, %p288;
	mul.f32 	%f1094, %f22, %f1093;
	sub.f32 	%f221, %f1446, %f1094;
	@%p286 bra 	$L__BB1_285;
	setp.neu.f32 	%p289, %f220, 0f7F800000;
	@%p289 bra 	$L__BB1_280;
	mov.f32 	%f1097, 0f00000000;
	mul.rn.f32 	%f1432, %f30, %f1097;
	mov.b32 	%r1885, 0;
	bra.uni 	$L__BB1_285;
$L__BB1_280:
	mov.b32 	%r480, %f30;
	shl.b32 	%r1422, %r480, 8;
	or.b32  	%r481, %r1422, -2147483648;
	mov.b64 	%rd495, 0;
	mov.b32 	%r1882, 0;
$L__BB1_281:
	.pragma "nounroll";
	mul.wide.u32 	%rd416, %r1882, 4;
	mov.u64 	%rd417, __cudart_i2opi_f;
	add.s64 	%rd418, %rd417, %rd416;
	ld.global.nc.u32 	%r1423, [%rd418];
	mad.wide.u32 	%rd419, %r1423, %r481, %rd495;
	shr.u64 	%rd495, %rd419, 32;
	add.s64 	%rd420, %rd2, %rd416;
	st.local.u32 	[%rd420], %rd419;
	add.s32 	%r1882, %r1882, 1;
	setp.ne.s32 	%p290, %r1882, 6;
	@%p290 bra 	$L__BB1_281;
	shr.u32 	%r1424, %r480, 23;
	st.local.u32 	[%rd2+24], %rd495;
	and.b32  	%r484, %r1424, 31;
	and.b32  	%r1425, %r1424, 224;
	add.s32 	%r1426, %r1425, -128;
	shr.u32 	%r1427, %r1426, 5;
	mul.wide.u32 	%rd421, %r1427, 4;
	sub.s64 	%rd109, %rd2, %rd421;
	ld.local.u32 	%r1883, [%rd109+24];
	ld.local.u32 	%r1884, [%rd109+20];
	setp.eq.s32 	%p291, %r484, 0;
	@%p291 bra 	$L__BB1_284;
	shf.l.wrap.b32 	%r1883, %r1884, %r1883, %r484;
	ld.local.u32 	%r1428, [%rd109+16];
	shf.l.wrap.b32 	%r1884, %r1428, %r1884, %r484;
$L__BB1_284:
	shr.u32 	%r1429, %r1883, 30;
	shf.l.wrap.b32 	%r1430, %r1884, %r1883, 2;
	shl.b32 	%r1431, %r1884, 2;
	shr.u32 	%r1432, %r1430, 31;
	add.s32 	%r1433, %r1432, %r1429;
	neg.s32 	%r1434, %r1433;
	setp.lt.s32 	%p292, %r480, 0;
	selp.b32 	%r1885, %r1434, %r1433, %p292;
	xor.b32  	%r1435, %r1430, %r480;
	shr.s32 	%r1436, %r1430, 31;
	xor.b32  	%r1437, %r1436, %r1430;
	xor.b32  	%r1438, %r1436, %r1431;
	cvt.u64.u32 	%rd422, %r1437;
	shl.b64 	%rd423, %rd422, 32;
	cvt.u64.u32 	%rd424, %r1438;
	or.b64  	%rd425, %rd423, %rd424;
	cvt.rn.f64.s64 	%fd247, %rd425;
	mul.f64 	%fd248, %fd247, 0d3BF921FB54442D19;
	cvt.rn.f32.f64 	%f1095, %fd248;
	neg.f32 	%f1096, %f1095;
	setp.lt.s32 	%p293, %r1435, 0;
	selp.f32 	%f1432, %f1096, %f1095, %p293;
$L__BB1_285:
	abs.f32 	%f225, %f1395;
	setp.ltu.f32 	%p294, %f225, 0f47CE4780;
	mul.rn.f32 	%f1098, %f1432, %f1432;
	and.b32  	%r1440, %r1885, 1;
	setp.eq.b32 	%p295, %r1440, 1;
	selp.f32 	%f1099, 0f3F800000, %f1432, %p295;
	fma.rn.f32 	%f1100, %f1098, %f1099, 0f00000000;
	fma.rn.f32 	%f1101, %f1098, 0f37CBAC00, 0fBAB607ED;
	selp.f32 	%f1102, %f1101, 0fB94D4153, %p295;
	selp.f32 	%f1103, 0f3D2AAABB, 0f3C0885E4, %p295;
	fma.rn.f32 	%f1104, %f1102, %f1098, %f1103;
	selp.f32 	%f1105, 0fBEFFFFFF, 0fBE2AAAA8, %p295;
	fma.rn.f32 	%f1106, %f1104, %f1098, %f1105;
	fma.rn.f32 	%f1107, %f1106, %f1100, %f1099;
	and.b32  	%r1441, %r1885, 2;
	setp.eq.s32 	%p296, %r1441, 0;
	mov.f32 	%f1108, 0f00000000;
	sub.f32 	%f1109, %f1108, %f1107;
	selp.f32 	%f226, %f1107, %f1109, %p296;
	@%p294 bra 	$L__BB1_293;
	setp.neu.f32 	%p297, %f225, 0f7F800000;
	@%p297 bra 	$L__BB1_288;
	mov.f32 	%f1112, 0f00000000;
	mul.rn.f32 	%f1433, %f1395, %f1112;
	mov.b32 	%r1889, 0;
	bra.uni 	$L__BB1_293;
$L__BB1_288:
	mov.b32 	%r493, %f1395;
	shl.b32 	%r1443, %r493, 8;
	or.b32  	%r494, %r1443, -2147483648;
	mov.b64 	%rd496, 0;
	mov.b32 	%r1886, 0;
$L__BB1_289:
	.pragma "nounroll";
	mul.wide.u32 	%rd427, %r1886, 4;
	add.s64 	%rd429, %rd428, %rd427;
	ld.global.nc.u32 	%r1444, [%rd429];
	mad.wide.u32 	%rd430, %r1444, %r494, %rd496;
	shr.u64 	%rd496, %rd430, 32;
	add.s64 	%rd431, %rd1, %rd427;
	st.local.u32 	[%rd431], %rd430;
	add.s32 	%r1886, %r1886, 1;
	setp.ne.s32 	%p298, %r1886, 6;
	@%p298 bra 	$L__BB1_289;
	shr.u32 	%r1445, %r493, 23;
	st.local.u32 	[%rd1+24], %rd496;
	and.b32  	%r497, %r1445, 31;
	and.b32  	%r1446, %r1445, 224;
	add.s32 	%r1447, %r1446, -128;
	shr.u32 	%r1448, %r1447, 5;
	mul.wide.u32 	%rd432, %r1448, 4;
	sub.s64 	%rd112, %rd1, %rd432;
	ld.local.u32 	%r1887, [%rd112+24];
	ld.local.u32 	%r1888, [%rd112+20];
	setp.eq.s32 	%p299, %r497, 0;
	@%p299 bra 	$L__BB1_292;
	shf.l.wrap.b32 	%r1887, %r1888, %r1887, %r497;
	ld.local.u32 	%r1449, [%rd112+16];
	shf.l.wrap.b32 	%r1888, %r1449, %r1888, %r497;
$L__BB1_292:
	shr.u32 	%r1450, %r1887, 30;
	shf.l.wrap.b32 	%r1451, %r1888, %r1887, 2;
	shl.b32 	%r1452, %r1888, 2;
	shr.u32 	%r1453, %r1451, 31;
	add.s32 	%r1454, %r1453, %r1450;
	neg.s32 	%r1455, %r1454;
	setp.lt.s32 	%p300, %r493, 0;
	selp.b32 	%r1889, %r1455, %r1454, %p300;
	xor.b32  	%r1456, %r1451, %r493;
	shr.s32 	%r1457, %r1451, 31;
	xor.b32  	%r1458, %r1457, %r1451;
	xor.b32  	%r1459, %r1457, %r1452;
	cvt.u64.u32 	%rd433, %r1458;
	shl.b64 	%rd434, %rd433, 32;
	cvt.u64.u32 	%rd435, %r1459;
	or.b64  	%rd436, %rd434, %rd435;
	cvt.rn.f64.s64 	%fd249, %rd436;
	mul.f64 	%fd250, %fd249, 0d3BF921FB54442D19;
	cvt.rn.f32.f64 	%f1110, %fd250;
	neg.f32 	%f1111, %f1110;
	setp.lt.s32 	%p301, %r1456, 0;
	selp.f32 	%f1433, %f1111, %f1110, %p301;
$L__BB1_293:
	add.s32 	%r1461, %r1889, 1;
	mul.rn.f32 	%f1114, %f1433, %f1433;
	and.b32  	%r1462, %r1889, 1;
	setp.eq.b32 	%p303, %r1462, 1;
	selp.f32 	%f1115, %f1433, 0f3F800000, %p303;
	fma.rn.f32 	%f1116, %f1114, %f1115, 0f00000000;
	fma.rn.f32 	%f1117, %f1114, 0f37CBAC00, 0fBAB607ED;
	selp.f32 	%f1118, 0fB94D4153, %f1117, %p303;
	selp.f32 	%f1119, 0f3C0885E4, 0f3D2AAABB, %p303;
	fma.rn.f32 	%f1120, %f1118, %f1114, %f1119;
	selp.f32 	%f1121, 0fBE2AAAA8, 0fBEFFFFFF, %p303;
	fma.rn.f32 	%f1122, %f1120, %f1114, %f1121;
	fma.rn.f32 	%f1123, %f1122, %f1116, %f1115;
	and.b32  	%r1463, %r1461, 2;
	setp.eq.s32 	%p304, %r1463, 0;
	mov.f32 	%f1439, 0f00000000;
	sub.f32 	%f1124, %f1439, %f1123;
	selp.f32 	%f1125, %f1123, %f1124, %p304;
	mul.f32 	%f1126, %f1382, %f1125;
	sub.f32 	%f1127, %f1126, %f226;
	add.f32 	%f230, %f1384, %f1127;
	@%p231 bra 	$L__BB1_332;
	setp.geu.f32 	%p305, %f24, 0f42800000;
	sqrt.rn.f32 	%f231, %f23;
	@%p305 bra 	$L__BB1_297;
	ex2.approx.ftz.f32 	%f1174, %f25;
	fma.rn.f32 	%f1175, %f24, 0f3BBB989D, 0f3F000000;
	cvt.sat.f32.f32 	%f1176, %f1175;
	mov.f32 	%f1177, 0f4B400001;
	mov.f32 	%f1178, 0f437C0000;
	fma.rm.f32 	%f1179, %f1176, %f1178, %f1177;
	mov.b32 	%r1557, %f1179;
	shl.b32 	%r1558, %r1557, 23;
	mov.b32 	%f1180, %r1558;
	mul.f32 	%f1434, %f1174, %f1180;
	mov.b32 	%r1896, 0;
	mov.u32 	%r1894, %r1712;
$L__BB1_296:
	mov.u32 	%r1925, %r1896;
	mov.u32 	%r1712, %r1868;
	mov.u32 	%r1868, %r1867;
	mov.u32 	%r1867, %r1866;
	mov.u32 	%r1866, %r1865;
	add.s32 	%r1896, %r1925, 1;
	shr.u32 	%r1559, %r1894, 2;
	xor.b32  	%r1560, %r1559, %r1894;
	shl.b32 	%r1561, %r1866, 4;
	shl.b32 	%r1562, %r1560, 1;
	xor.b32  	%r1563, %r1561, %r1562;
	xor.b32  	%r1564, %r1563, %r1866;
	xor.b32  	%r1865, %r1564, %r1560;
	add.s32 	%r1713, %r1713, 362437;
	add.s32 	%r1565, %r1865, %r1713;
	cvt.rn.f32.u32 	%f1181, %r1565;
	fma.rn.f32 	%f1182, %f1181, 0f2F800000, 0f2F000000;
	mul.f32 	%f1434, %f1434, %f1182;
	setp.gt.f32 	%p324, %f1434, 0f3F800000;
	mov.u32 	%r1894, %r1712;
	@%p324 bra 	$L__BB1_296;
	bra.uni 	$L__BB1_323;
$L__BB1_297:
	setp.leu.f32 	%p306, %f24, 0f457A0000;
	@%p306 bra 	$L__BB1_310;
	setp.eq.s32 	%p315, %r1839, 1;
	mov.b32 	%r1839, 0;
	mov.f64 	%fd392, %fd384;
	@%p315 bra 	$L__BB1_309;
	shr.u32 	%r1496, %r1712, 2;
	xor.b32  	%r1497, %r1496, %r1712;
	shl.b32 	%r1498, %r1865, 4;
	shl.b32 	%r1499, %r1497, 1;
	xor.b32  	%r1500, %r1498, %r1499;
	xor.b32  	%r1501, %r1500, %r1865;
	xor.b32  	%r516, %r1501, %r1497;
	add.s32 	%r1502, %r1713, %r516;
	add.s32 	%r1503, %r1502, 362437;
	shr.u32 	%r1504, %r1868, 2;
	xor.b32  	%r1505, %r1504, %r1868;
	shl.b32 	%r1506, %r516, 4;
	shl.b32 	%r1507, %r1505, 1;
	xor.b32  	%r1508, %r1507, %r1506;
	xor.b32  	%r1509, %r1508, %r1505;
	xor.b32  	%r517, %r1509, %r516;
	add.s32 	%r1510, %r1713, %r517;
	add.s32 	%r1511, %r1510, 724874;
	shr.u32 	%r1512, %r1867, 2;
	xor.b32  	%r1513, %r1512, %r1867;
	shl.b32 	%r1514, %r517, 4;
	shl.b32 	%r1515, %r1513, 1;
	xor.b32  	%r1516, %r1515, %r1514;
	xor.b32  	%r1517, %r1516, %r1513;
	xor.b32  	%r518, %r1517, %r517;
	add.s32 	%r1518, %r1713, %r518;
	add.s32 	%r1519, %r1518, 1087311;
	shr.u32 	%r1520, %r1866, 2;
	xor.b32  	%r1521, %r1520, %r1866;
	shl.b32 	%r1522, %r518, 4;
	shl.b32 	%r1523, %r1521, 1;
	xor.b32  	%r1524, %r1523, %r1522;
	xor.b32  	%r1525, %r1524, %r1521;
	xor.b32  	%r1979, %r1525, %r518;
	add.s32 	%r1713, %r1713, 1449748;
	add.s32 	%r1526, %r1979, %r1713;
	cvt.u64.u32 	%rd440, %r1503;
	mul.wide.u32 	%rd441, %r1511, 2097152;
	xor.b64  	%rd442, %rd441, %rd440;
	cvt.rn.f64.u64 	%fd306, %rd442;
	fma.rn.f64 	%fd386, %fd306, 0d3CA0000000000000, 0d3C90000000000000;
	cvt.u64.u32 	%rd443, %r1519;
	mul.wide.u32 	%rd444, %r1526, 2097152;
	xor.b64  	%rd445, %rd444, %rd443;
	cvt.rn.f64.u64 	%fd307, %rd445;
	fma.rn.f64 	%fd42, %fd307, 0d3CB0000000000000, 0d3CA0000000000000;
	{
	.reg .b32 %temp; 
	mov.b64 	{%temp, %r1897}, %fd386;
	}
	{
	.reg .b32 %temp; 
	mov.b64 	{%r1898, %temp}, %fd386;
	}
	setp.gt.s32 	%p316, %r1897, 1048575;
	mov.b32 	%r1899, -1023;
	@%p316 bra 	$L__BB1_301;
	mul.f64 	%fd386, %fd386, 0d4350000000000000;
	{
	.reg .b32 %temp; 
	mov.b64 	{%temp, %r1897}, %fd386;
	}
	{
	.reg .b32 %temp; 
	mov.b64 	{%r1898, %temp}, %fd386;
	}
	mov.b32 	%r1899, -1077;
$L__BB1_301:
	add.s32 	%r1528, %r1897, -1;
	setp.gt.u32 	%p317, %r1528, 2146435070;
	@%p317 bra 	$L__BB1_305;
	shr.u32 	%r1531, %r1897, 20;
	add.s32 	%r1900, %r1899, %r1531;
	and.b32  	%r1532, %r1897, 1048575;
	or.b32  	%r1533, %r1532, 1072693248;
	mov.b64 	%fd387, {%r1898, %r1533};
	setp.lt.u32 	%p319, %r1533, 1073127583;
	@%p319 bra 	$L__BB1_304;
	{
	.reg .b32 %temp; 
	mov.b64 	{%r1534, %temp}, %fd387;
	}
	{
	.reg .b32 %temp; 
	mov.b64 	{%temp, %r1535}, %fd387;
	}
	add.s32 	%r1536, %r1535, -1048576;
	mov.b64 	%fd387, {%r1534, %r1536};
	add.s32 	%r1900, %r1900, 1;
$L__BB1_304:
	add.f64 	%fd309, %fd387, 0dBFF0000000000000;
	add.f64 	%fd310, %fd387, 0d3FF0000000000000;
	rcp.approx.ftz.f64 	%fd311, %fd310;
	neg.f64 	%fd312, %fd310;
	fma.rn.f64 	%fd313, %fd312, %fd311, 0d3FF0000000000000;
	fma.rn.f64 	%fd314, %fd313, %fd313, %fd313;
	fma.rn.f64 	%fd315, %fd314, %fd311, %fd311;
	mul.f64 	%fd316, %fd309, %fd315;
	fma.rn.f64 	%fd317, %fd309, %fd315, %fd316;
	mul.f64 	%fd318, %fd317, %fd317;
	fma.rn.f64 	%fd319, %fd318, 0d3EB1380B3AE80F1E, 0d3ED0EE258B7A8B04;
	fma.rn.f64 	%fd320, %fd319, %fd318, 0d3EF3B2669F02676F;
	fma.rn.f64 	%fd321, %fd320, %fd318, 0d3F1745CBA9AB0956;
	fma.rn.f64 	%fd322, %fd321, %fd318, 0d3F3C71C72D1B5154;
	fma.rn.f64 	%fd323, %fd322, %fd318, 0d3F624924923BE72D;
	fma.rn.f64 	%fd324, %fd323, %fd318, 0d3F8999999999A3C4;
	fma.rn.f64 	%fd325, %fd324, %fd318, 0d3FB5555555555554;
	sub.f64 	%fd326, %fd309, %fd317;
	add.f64 	%fd327, %fd326, %fd326;
	neg.f64 	%fd328, %fd317;
	fma.rn.f64 	%fd329, %fd328, %fd309, %fd327;
	mul.f64 	%fd330, %fd315, %fd329;
	mul.f64 	%fd331, %fd318, %fd325;
	fma.rn.f64 	%fd332, %fd331, %fd317, %fd330;
	xor.b32  	%r1537, %r1900, -2147483648;
	mov.b32 	%r1538, 1127219200;
	mov.b64 	%fd333, {%r1537, %r1538};
	sub.f64 	%fd334, %fd333, %fd2;
	fma.rn.f64 	%fd335, %fd334, 0d3FE62E42FEFA39EF, %fd317;
	fma.rn.f64 	%fd336, %fd334, 0dBFE62E42FEFA39EF, %fd335;
	sub.f64 	%fd337, %fd336, %fd317;
	sub.f64 	%fd338, %fd332, %fd337;
	fma.rn.f64 	%fd339, %fd334, 0d3C7ABC9E3B39803F, %fd338;
	add.f64 	%fd388, %fd335, %fd339;
	bra.uni 	$L__BB1_306;
$L__BB1_305:
	fma.rn.f64 	%fd308, %fd386, 0d7FF0000000000000, 0d7FF0000000000000;
	{
	.reg .b32 %temp; 
	mov.b64 	{%temp, %r1529}, %fd386;
	}
	and.b32  	%r1530, %r1529, 2147483647;
	setp.eq.s32 	%p318, %r1530, 0;
	selp.f64 	%fd388, 0dFFF0000000000000, %fd308, %p318;
$L__BB1_306:
	mul.f64 	%fd51, %fd388, 0dC000000000000000;
	{
	.reg .b32 %temp; 
	mov.b64 	{%temp, %r1539}, %fd42;
	}
	shl.b32 	%r1540, %r1539, 1;
	setp.gt.u32 	%p320, %r1540, -2038431744;
	mov.f64 	%fd340, 0d0000000000000000;
	mul.rn.f64 	%fd341, %fd42, %fd340;
	selp.f64 	%fd52, %fd341, %fd42, %p320;
	{
	.reg .b32 %temp; 
	mov.b64 	{%r1541, %temp}, %fd52;
	}
	{
	.reg .b32 %temp; 
	mov.b64 	{%temp, %r1542}, %fd52;
	}
	add.s32 	%r1543, %r1542, 1048576;
	mov.b64 	%fd342, {%r1541, %r1543};
	cvt.rni.f64.f64 	%fd343, %fd342;
	cvt.rzi.s64.f64 	%rd446, %fd343;
	cvt.u32.u64 	%r1544, %rd446;
	fma.rn.f64 	%fd344, %fd343, 0dBFE0000000000000, %fd52;
	mul.f64 	%fd345, %fd344, 0d3CA1A62633145C07;
	fma.rn.f64 	%fd346, %fd344, 0d400921FB54442D18, %fd345;
	mul.rn.f64 	%fd347, %fd346, %fd346;
	fma.rn.f64 	%fd348, %fd347, 0dBDA8FF8320FD8164, 0d3E21EEA7C1EF8528;
	fma.rn.f64 	%fd349, %fd348, %fd347, 0dBE927E4F8E06E6D9;
	fma.rn.f64 	%fd350, %fd349, %fd347, 0d3EFA01A019DDBCE9;
	fma.rn.f64 	%fd351, %fd350, %fd347, 0dBF56C16C16C15D47;
	fma.rn.f64 	%fd352, %fd351, %fd347, 0d3FA5555555555551;
	fma.rn.f64 	%fd353, %fd352, %fd347, 0dBFE0000000000000;
	fma.rn.f64 	%fd354, %fd353, %fd347, 0d3FF0000000000000;
	fma.rn.f64 	%fd355, %fd347, 0d3DE5DB65F9785EBA, 0dBE5AE5F12CB0D246;
	fma.rn.f64 	%fd356, %fd355, %fd347, 0d3EC71DE369ACE392;
	fma.rn.f64 	%fd357, %fd356, %fd347, 0dBF2A01A019DB62A1;
	fma.rn.f64 	%fd358, %fd357, %fd347, 0d3F81111111110818;
	fma.rn.f64 	%fd359, %fd358, %fd347, 0dBFC5555555555554;
	fma.rn.f64 	%fd360, %fd359, %fd347, 0d0000000000000000;
	fma.rn.f64 	%fd361, %fd360, %fd346, %fd346;
	and.b64  	%rd447, %rd446, 1;
	setp.eq.b64 	%p321, %rd447, 1;
	{
	.reg .b32 %temp; 
	mov.b64 	{%temp, %r1545}, %fd361;
	}
	{
	.reg .b32 %temp; 
	mov.b64 	{%r1546, %temp}, %fd361;
	}
	xor.b32  	%r1547, %r1545, -2147483648;
	mov.b64 	%fd362, {%r1546, %r1547};
	selp.f64 	%fd389, %fd354, %fd361, %p321;
	selp.f64 	%fd390, %fd362, %fd354, %p321;
	and.b32  	%r1548, %r1544, 2;
	setp.eq.s32 	%p322, %r1548, 0;
	@%p322 bra 	$L__BB1_308;
	{
	.reg .b32 %temp; 
	mov.b64 	{%temp, %r1549}, %fd389;
	}
	{
	.reg .b32 %temp; 
	mov.b64 	{%r1550, %temp}, %fd389;
	}
	xor.b32  	%r1551, %r1549, -2147483648;
	mov.b64 	%fd389, {%r1550, %r1551};
	{
	.reg .b32 %temp; 
	mov.b64 	{%temp, %r1552}, %fd390;
	}
	{
	.reg .b32 %temp; 
	mov.b64 	{%r1553, %temp}, %fd390;
	}
	xor.b32  	%r1554, %r1552, -2147483648;
	mov.b64 	%fd390, {%r1553, %r1554};
$L__BB1_308:
	sqrt.rn.f64 	%fd363, %fd51;
	mov.f64 	%fd364, 0d0000000000000000;
	add.rn.f64 	%fd365, %fd390, %fd364;
	cvt.rzi.f64.f64 	%fd366, %fd52;
	setp.eq.f64 	%p323, %fd52, %fd366;
	mul.rn.f64 	%fd367, %fd52, %fd364;
	selp.f64 	%fd368, %fd367, %fd389, %p323;
	mul.f64 	%fd392, %fd363, %fd368;
	mul.f64 	%fd384, %fd363, %fd365;
	mov.b32 	%r1839, 1;
	mov.u32 	%r1866, %r518;
	mov.u32 	%r1867, %r517;
	mov.u32 	%r1868, %r516;
	mov.u32 	%r1712, %r1865;
	mov.u32 	%r1865, %r1979;
$L__BB1_309:
	cvt.f64.f32 	%fd369, %f24;
	fma.rn.f64 	%fd370, %fd3, %fd392, %fd369;
	add.f64 	%fd371, %fd370, 0d3FE0000000000000;
	cvt.rzi.u32.f64 	%r1925, %fd371;
	bra.uni 	$L__BB1_323;
$L__BB1_310:
	// begin inline asm
	lg2.approx.f32.ftz %f1128, %f24;
	// end inline asm
	cvt.f64.f32 	%fd251, %f1128;
	mul.f64 	%fd252, %fd251, 0d3FE62E42FEFA39EF;
	cvt.rn.f32.f64 	%f235, %fd252;
	add.f32 	%f1131, %f24, 0fBDFDF8D9;
	// begin inline asm
	rsqrt.approx.f32.ftz %f1130, %f1131;
	// end inline asm
	fma.rn.f32 	%f236, %f1130, 0f3FB75B84, 0f3984F70F;
	add.f32 	%f1133, %f24, 0fBFFCA5DC;
	// begin inline asm
	rsqrt.approx.f32.ftz %f1132, %f1133;
	// end inline asm
	fma.rn.f32 	%f237, %f1132, 0f3E5807D3, 0f3F71280C;
	// begin inline asm
	rcp.approx.f32.ftz %f1134, %f236;
	// end inline asm
$L__BB1_311:
	mov.u32 	%r541, %r1867;
	mov.u32 	%r540, %r1866;
	mov.u32 	%r1867, %r1865;
	shr.u32 	%r1464, %r1712, 2;
	xor.b32  	%r1465, %r1464, %r1712;
	shl.b32 	%r1466, %r1867, 4;
	shl.b32 	%r1467, %r1465, 1;
	xor.b32  	%r1468, %r1466, %r1467;
	xor.b32  	%r1469, %r1468, %r1867;
	xor.b32  	%r1866, %r1469, %r1465;
	add.s32 	%r1470, %r1713, %r1866;
	add.s32 	%r1471, %r1470, 362437;
	cvt.rn.f32.u32 	%f1148, %r1471;
	fma.rn.f32 	%f1137, %f1148, 0f2F800000, 0f2F000000;
	// begin inline asm
	rsqrt.approx.f32.ftz %f1136, %f1137;
	// end inline asm
	add.f32 	%f1139, %f1136, 0fBF800000;
	// begin inline asm
	lg2.approx.f32.ftz %f1138, %f1139;
	// end inline asm
	cvt.f64.f32 	%fd253, %f1138;
	mul.f64 	%fd254, %fd253, 0d3FE62E42FEFA39EF;
	cvt.rn.f32.f64 	%f1149, %fd254;
	add.f32 	%f1150, %f237, %f1149;
	mul.f32 	%f1151, %f1134, %f1150;
	sub.f32 	%f1152, %f24, %f1151;
	cvt.rmi.f32.f32 	%f239, %f1152;
	shr.u32 	%r1472, %r1868, 2;
	xor.b32  	%r1473, %r1472, %r1868;
	shl.b32 	%r1474, %r1866, 4;
	shl.b32 	%r1475, %r1473, 1;
	xor.b32  	%r1476, %r1475, %r1474;
	xor.b32  	%r1477, %r1476, %r1473;
	xor.b32  	%r1865, %r1477, %r1866;
	add.s32 	%r1713, %r1713, 724874;
	add.f32 	%f1153, %f239, 0f3F800000;
	sub.f32 	%f1154, %f24, %f1153;
	mul.f32 	%f1155, %f236, %f1154;
	sub.f32 	%f1156, %f1155, %f237;
	cvt.f64.f32 	%fd255, %f1156;
	mul.f64 	%fd256, %fd255, 0d3FF71547652B82FE;
	cvt.rn.f32.f64 	%f1141, %fd256;
	// begin inline asm
	ex2.approx.f32.ftz %f1140, %f1141;
	// end inline asm
	add.f32 	%f1157, %f1140, 0f3F800000;
	mul.f32 	%f1143, %f1157, %f1157;
	// begin inline asm
	rcp.approx.f32.ftz %f1142, %f1143;
	// end inline asm
	sub.f32 	%f1158, %f24, %f239;
	mul.f32 	%f1159, %f236, %f1158;
	sub.f32 	%f1160, %f1159, %f237;
	cvt.f64.f32 	%fd257, %f1160;
	mul.f64 	%fd258, %fd257, 0d3FF71547652B82FE;
	cvt.rn.f32.f64 	%f1145, %fd258;
	// begin inline asm
	ex2.approx.f32.ftz %f1144, %f1145;
	// end inline asm
	add.f32 	%f1161, %f1144, 0f3F800000;
	mul.f32 	%f1147, %f1161, %f1161;
	// begin inline asm
	rcp.approx.f32.ftz %f1146, %f1147;
	// end inline asm
	sub.f32 	%f240, %f1142, %f1146;
	cvt.rzi.s32.f32 	%r1478, %f1153;
	cvt.rn.f32.s32 	%f1162, %r1478;
	abs.f32 	%f1163, %f1162;
	cvt.f64.f32 	%fd63, %f1163;
	setp.lt.s32 	%p307, %r1478, 9;
	@%p307 bra 	$L__BB1_320;
	rcp.rn.f64 	%fd259, %fd63;
	mul.f64 	%fd260, %fd259, %fd259;
	fma.rn.f64 	%fd261, %fd260, 0dBF5AC321034783F9, 0d3F4B68B992738FBF;
	fma.rn.f64 	%fd262, %fd260, %fd261, 0dBF4380D01E4F7B8C;
	fma.rn.f64 	%fd263, %fd260, %fd262, 0d3F4A019FA29F7264;
	fma.rn.f64 	%fd264, %fd260, %fd263, 0dBF66C16C16B2ACEC;
	fma.rn.f64 	%fd265, %fd260, %fd264, 0d3FB5555555555545;
	fma.rn.f64 	%fd64, %fd259, %fd265, 0d3FED67F1C864BEAE;
	{
	.reg .b32 %temp; 
	mov.b64 	{%temp, %r1914}, %fd63;
	}
	{
	.reg .b32 %temp; 
	mov.b64 	{%r1915, %temp}, %fd63;
	}
	setp.gt.s32 	%p308, %r1914, 1048575;
	mov.b32 	%r1916, -1023;
	mov.f64 	%fd393, %fd63;
	@%p308 bra 	$L__BB1_314;
	mul.f64 	%fd393, %fd63, 0d4350000000000000;
	{
	.reg .b32 %temp; 
	mov.b64 	{%temp, %r1914}, %fd393;
	}
	{
	.reg .b32 %temp; 
	mov.b64 	{%r1915, %temp}, %fd393;
	}
	mov.b32 	%r1916, -1077;
$L__BB1_314:
	add.s32 	%r1482, %r1914, -1;
	setp.gt.u32 	%p309, %r1482, 2146435070;
	@%p309 bra 	$L__BB1_318;
	shr.u32 	%r1485, %r1914, 20;
	add.s32 	%r1917, %r1916, %r1485;
	and.b32  	%r1486, %r1914, 1048575;
	or.b32  	%r1487, %r1486, 1072693248;
	mov.b64 	%fd394, {%r1915, %r1487};
	setp.lt.u32 	%p311, %r1487, 1073127583;
	@%p311 bra 	$L__BB1_317;
	{
	.reg .b32 %temp; 
	mov.b64 	{%r1488, %temp}, %fd394;
	}
	{
	.reg .b32 %temp; 
	mov.b64 	{%temp, %r1489}, %fd394;
	}
	add.s32 	%r1490, %r1489, -1048576;
	mov.b64 	%fd394, {%r1488, %r1490};
	add.s32 	%r1917, %r1917, 1;
$L__BB1_317:
	add.f64 	%fd267, %fd394, 0dBFF0000000000000;
	add.f64 	%fd268, %fd394, 0d3FF0000000000000;
	rcp.approx.ftz.f64 	%fd269, %fd268;
	neg.f64 	%fd270, %fd268;
	fma.rn.f64 	%fd271, %fd270, %fd269, 0d3FF0000000000000;
	fma.rn.f64 	%fd272, %fd271, %fd271, %fd271;
	fma.rn.f64 	%fd273, %fd272, %fd269, %fd269;
	mul.f64 	%fd274, %fd267, %fd273;
	fma.rn.f64 	%fd275, %fd267, %fd273, %fd274;
	mul.f64 	%fd276, %fd275, %fd275;
	fma.rn.f64 	%fd277, %fd276, 0d3EB1380B3AE80F1E, 0d3ED0EE258B7A8B04;
	fma.rn.f64 	%fd278, %fd277, %fd276, 0d3EF3B2669F02676F;
	fma.rn.f64 	%fd279, %fd278, %fd276, 0d3F1745CBA9AB0956;
	fma.rn.f64 	%fd280, %fd279, %fd276, 0d3F3C71C72D1B5154;
	fma.rn.f64 	%fd281, %fd280, %fd276, 0d3F624924923BE72D;
	fma.rn.f64 	%fd282, %fd281, %fd276, 0d3F8999999999A3C4;
	fma.rn.f64 	%fd283, %fd282, %fd276, 0d3FB5555555555554;
	sub.f64 	%fd284, %fd267, %fd275;
	add.f64 	%fd285, %fd284, %fd284;
	neg.f64 	%fd286, %fd275;
	fma.rn.f64 	%fd287, %fd286, %fd267, %fd285;
	mul.f64 	%fd288, %fd273, %fd287;
	mul.f64 	%fd289, %fd276, %fd283;
	fma.rn.f64 	%fd290, %fd289, %fd275, %fd288;
	xor.b32  	%r1491, %r1917, -2147483648;
	mov.b32 	%r1492, 1127219200;
	mov.b64 	%fd291, {%r1491, %r1492};
	sub.f64 	%fd292, %fd291, %fd2;
	fma.rn.f64 	%fd293, %fd292, 0d3FE62E42FEFA39EF, %fd275;
	fma.rn.f64 	%fd294, %fd292, 0dBFE62E42FEFA39EF, %fd293;
	sub.f64 	%fd295, %fd294, %fd275;
	sub.f64 	%fd296, %fd290, %fd295;
	fma.rn.f64 	%fd297, %fd292, 0d3C7ABC9E3B39803F, %fd296;
	add.f64 	%fd395, %fd293, %fd297;
	bra.uni 	$L__BB1_319;
$L__BB1_318:
	fma.rn.f64 	%fd266, %fd393, 0d7FF0000000000000, 0d7FF0000000000000;
	{
	.reg .b32 %temp; 
	mov.b64 	{%temp, %r1483}, %fd393;
	}
	and.b32  	%r1484, %r1483, 2147483647;
	setp.eq.s32 	%p310, %r1484, 0;
	selp.f64 	%fd395, 0dFFF0000000000000, %fd266, %p310;
$L__BB1_319:
	mul.f64 	%fd298, %fd395, 0d3FE0000000000000;
	add.f64 	%fd299, %fd63, 0dBFE0000000000000;
	mul.f64 	%fd300, %fd299, %fd298;
	sub.f64 	%fd301, %fd300, %fd63;
	add.f64 	%fd302, %fd64, %fd300;
	add.f64 	%fd396, %fd301, %fd302;
	bra.uni 	$L__BB1_321;
$L__BB1_320:
	cvt.rzi.s32.f64 	%r1479, %fd63;
	mul.wide.s32 	%rd437, %r1479, 8;
	add.s64 	%rd439, %rd394, %rd437;
	ld.const.f64 	%fd396, [%rd439+-8];
$L__BB1_321:
	mul.f32 	%f1166, %f240, 0f3FA66666;
	cvt.rn.f32.f64 	%f1167, %fd396;
	mul.f32 	%f1168, %f239, %f235;
	sub.f32 	%f1169, %f1168, %f24;
	sub.f32 	%f1170, %f1169, %f1167;
	cvt.f64.f32 	%fd303, %f1170;
	mul.f64 	%fd304, %fd303, 0d3FF71547652B82FE;
	cvt.rn.f32.f64 	%f1165, %fd304;
	// begin inline asm
	ex2.approx.f32.ftz %f1164, %f1165;
	// end inline asm
	add.s32 	%r1493, %r1865, %r1713;
	cvt.rn.f32.u32 	%f1171, %r1493;
	fma.rn.f32 	%f1172, %f1171, 0f2F800000, 0f2F000000;
	mul.f32 	%f1173, %f1166, %f1172;
	setp.geu.f32 	%p312, %f1173, %f1164;
	cvt.f64.f32 	%fd305, %f1166;
	setp.ltu.f64 	%p313, %fd305, 0d3BC79CA10C924223;
	or.pred  	%p314, %p313, %p312;
	mov.u32 	%r1868, %r540;
	mov.u32 	%r1712, %r541;
	@%p314 bra 	$L__BB1_311;
	cvt.rzi.u32.f32 	%r1925, %f239;
	mov.u32 	%r1868, %r540;
	mov.u32 	%r1712, %r541;
$L__BB1_323:
	setp.eq.s32 	%p325, %r1925, 0;
	mov.f32 	%f1438, 0f00000000;
	@%p325 bra 	$L__BB1_331;
	and.b32  	%r567, %r1925, 3;
	setp.lt.u32 	%p326, %r1925, 4;
	mov.f32 	%f1438, 0f00000000;
	mov.u32 	%r1938, %r1713;
	mov.u32 	%r1940, %r1868;
	mov.u32 	%r1941, %r1867;
	mov.u32 	%r1942, %r1866;
	mov.u32 	%r1937, %r1865;
	@%p326 bra 	$L__BB1_327;
	and.b32  	%r568, %r1925, -4;
	mov.b32 	%r1931, 0;
	mov.f32 	%f1438, 0f00000000;
	mov.u32 	%r1938, %r1713;
	mov.u32 	%r1937, %r1865;
	mov.u32 	%r1932, %r1712;
$L__BB1_326:
	mov.u32 	%r1712, %r1937;
	shr.u32 	%r1568, %r1932, 2;
	xor.b32  	%r1569, %r1568, %r1932;
	shl.b32 	%r1570, %r1712, 4;
	shl.b32 	%r1571, %r1569, 1;
	xor.b32  	%r1572, %r1570, %r1571;
	xor.b32  	%r1573, %r1572, %r1712;
	xor.b32  	%r1940, %r1573, %r1569;
	add.s32 	%r1574, %r1938, %r1940;
	add.s32 	%r1575, %r1574, 362437;
	cvt.rn.f32.u32 	%f1187, %r1575;
	fma.rn.f32 	%f1188, %f1187, 0f2F800000, 0f2F000000;
	setp.lt.f32 	%p327, %f1188, 0f00800000;
	mul.f32 	%f1189, %f1188, 0f4B000000;
	selp.f32 	%f1190, %f1189, %f1188, %p327;
	selp.f32 	%f1191, 0fC1B80000, 0f00000000, %p327;
	mov.b32 	%r1576, %f1190;
	add.s32 	%r1577, %r1576, -1059760811;
	and.b32  	%r1578, %r1577, -8388608;
	sub.s32 	%r1579, %r1576, %r1578;
	mov.b32 	%f1192, %r1579;
	cvt.rn.f32.s32 	%f1193, %r1578;
	fma.rn.f32 	%f1194, %f1193, 0f34000000, %f1191;
	add.f32 	%f1195, %f1192, 0fBF800000;
	fma.rn.f32 	%f1196, %f1195, 0fBE055027, 0f3E1039F6;
	fma.rn.f32 	%f1197, %f1196, %f1195, 0fBDF8CDCC;
	fma.rn.f32 	%f1198, %f1197, %f1195, 0f3E0F2955;
	fma.rn.f32 	%f1199, %f1198, %f1195, 0fBE2AD8B9;
	fma.rn.f32 	%f1200, %f1199, %f1195, 0f3E4CED0B;
	fma.rn.f32 	%f1201, %f1200, %f1195, 0fBE7FFF22;
	fma.rn.f32 	%f1202, %f1201, %f1195, 0f3EAAAA78;
	fma.rn.f32 	%f1203, %f1202, %f1195, 0fBF000000;
	mul.f32 	%f1204, %f1195, %f1203;
	fma.rn.f32 	%f1205, %f1204, %f1195, %f1195;
	fma.rn.f32 	%f1206, %f1194, 0f3F317218, %f1205;
	setp.gt.u32 	%p328, %r1576, 2139095039;
	fma.rn.f32 	%f1207, %f1190, 0f7F800000, 0f7F800000;
	selp.f32 	%f1208, %f1207, %f1206, %p328;
	setp.eq.f32 	%p329, %f1190, 0f00000000;
	selp.f32 	%f1209, 0fFF800000, %f1208, %p329;
	div.rn.f32 	%f1210, %f1209, %f231;
	sub.f32 	%f1211, %f1438, %f1210;
	shr.u32 	%r1580, %r1868, 2;
	xor.b32  	%r1581, %r1580, %r1868;
	shl.b32 	%r1582, %r1940, 4;
	shl.b32 	%r1583, %r1581, 1;
	xor.b32  	%r1584, %r1582, %r1583;
	xor.b32  	%r1585, %r1584, %r1940;
	xor.b32  	%r1941, %r1585, %r1581;
	add.s32 	%r1586, %r1938, %r1941;
	add.s32 	%r1587, %r1586, 724874;
	cvt.rn.f32.u32 	%f1212, %r1587;
	fma.rn.f32 	%f1213, %f1212, 0f2F800000, 0f2F000000;
	setp.lt.f32 	%p330, %f1213, 0f00800000;
	mul.f32 	%f1214, %f1213, 0f4B000000;
	selp.f32 	%f1215, %f1214, %f1213, %p330;
	selp.f32 	%f1216, 0fC1B80000, 0f00000000, %p330;
	mov.b32 	%r1588, %f1215;
	add.s32 	%r1589, %r1588, -1059760811;
	and.b32  	%r1590, %r1589, -8388608;
	sub.s32 	%r1591, %r1588, %r1590;
	mov.b32 	%f1217, %r1591;
	cvt.rn.f32.s32 	%f1218, %r1590;
	fma.rn.f32 	%f1219, %f1218, 0f34000000, %f1216;
	add.f32 	%f1220, %f1217, 0fBF800000;
	fma.rn.f32 	%f1221, %f1220, 0fBE055027, 0f3E1039F6;
	fma.rn.f32 	%f1222, %f1221, %f1220, 0fBDF8CDCC;
	fma.rn.f32 	%f1223, %f1222, %f1220, 0f3E0F2955;
	fma.rn.f32 	%f1224, %f1223, %f1220, 0fBE2AD8B9;
	fma.rn.f32 	%f1225, %f1224, %f1220, 0f3E4CED0B;
	fma.rn.f32 	%f1226, %f1225, %f1220, 0fBE7FFF22;
	fma.rn.f32 	%f1227, %f1226, %f1220, 0f3EAAAA78;
	fma.rn.f32 	%f1228, %f1227, %f1220, 0fBF000000;
	mul.f32 	%f1229, %f1220, %f1228;
	fma.rn.f32 	%f1230, %f1229, %f1220, %f1220;
	fma.rn.f32 	%f1231, %f1219, 0f3F317218, %f1230;
	setp.gt.u32 	%p331, %r1588, 2139095039;
	fma.rn.f32 	%f1232, %f1215, 0f7F800000, 0f7F800000;
	selp.f32 	%f1233, %f1232, %f1231, %p331;
	setp.eq.f32 	%p332, %f1215, 0f00000000;
	selp.f32 	%f1234, 0fFF800000, %f1233, %p332;
	div.rn.f32 	%f1235, %f1234, %f231;
	sub.f32 	%f1236, %f1211, %f1235;
	shr.u32 	%r1592, %r1867, 2;
	xor.b32  	%r1593, %r1592, %r1867;
	shl.b32 	%r1594, %r1941, 4;
	shl.b32 	%r1595, %r1593, 1;
	xor.b32  	%r1596, %r1594, %r1595;
	xor.b32  	%r1597, %r1596, %r1941;
	xor.b32  	%r1942, %r1597, %r1593;
	add.s32 	%r1598, %r1938, %r1942;
	add.s32 	%r1599, %r1598, 1087311;
	cvt.rn.f32.u32 	%f1237, %r1599;
	fma.rn.f32 	%f1238, %f1237, 0f2F800000, 0f2F000000;
	setp.lt.f32 	%p333, %f1238, 0f00800000;
	mul.f32 	%f1239, %f1238, 0f4B000000;
	selp.f32 	%f1240, %f1239, %f1238, %p333;
	selp.f32 	%f1241, 0fC1B80000, 0f00000000, %p333;
	mov.b32 	%r1600, %f1240;
	add.s32 	%r1601, %r1600, -1059760811;
	and.b32  	%r1602, %r1601, -8388608;
	sub.s32 	%r1603, %r1600, %r1602;
	mov.b32 	%f1242, %r1603;
	cvt.rn.f32.s32 	%f1243, %r1602;
	fma.rn.f32 	%f1244, %f1243, 0f34000000, %f1241;
	add.f32 	%f1245, %f1242, 0fBF800000;
	fma.rn.f32 	%f1246, %f1245, 0fBE055027, 0f3E1039F6;
	fma.rn.f32 	%f1247, %f1246, %f1245, 0fBDF8CDCC;
	fma.rn.f32 	%f1248, %f1247, %f1245, 0f3E0F2955;
	fma.rn.f32 	%f1249, %f1248, %f1245, 0fBE2AD8B9;
	fma.rn.f32 	%f1250, %f1249, %f1245, 0f3E4CED0B;
	fma.rn.f32 	%f1251, %f1250, %f1245, 0fBE7FFF22;
	fma.rn.f32 	%f1252, %f1251, %f1245, 0f3EAAAA78;
	fma.rn.f32 	%f1253, %f1252, %f1245, 0fBF000000;
	mul.f32 	%f1254, %f1245, %f1253;
	fma.rn.f32 	%f1255, %f1254, %f1245, %f1245;
	fma.rn.f32 	%f1256, %f1244, 0f3F317218, %f1255;
	setp.gt.u32 	%p334, %r1600, 2139095039;
	fma.rn.f32 	%f1257, %f1240, 0f7F800000, 0f7F800000;
	selp.f32 	%f1258, %f1257, %f1256, %p334;
	setp.eq.f32 	%p335, %f1240, 0f00000000;
	selp.f32 	%f1259, 0fFF800000, %f1258, %p335;
	div.rn.f32 	%f1260, %f1259, %f231;
	sub.f32 	%f1261, %f1236, %f1260;
	shr.u32 	%r1604, %r1866, 2;
	xor.b32  	%r1605, %r1604, %r1866;
	shl.b32 	%r1606, %r1942, 4;
	shl.b32 	%r1607, %r1605, 1;
	xor.b32  	%r1608, %r1606, %r1607;
	xor.b32  	%r1609, %r1608, %r1942;
	xor.b32  	%r1937, %r1609, %r1605;
	add.s32 	%r1938, %r1938, 1449748;
	add.s32 	%r1610, %r1937, %r1938;
	cvt.rn.f32.u32 	%f1262, %r1610;
	fma.rn.f32 	%f1263, %f1262, 0f2F800000, 0f2F000000;
	setp.lt.f32 	%p336, %f1263, 0f00800000;
	mul.f32 	%f1264, %f1263, 0f4B000000;
	selp.f32 	%f1265, %f1264, %f1263, %p336;
	selp.f32 	%f1266, 0fC1B80000, 0f00000000, %p336;
	mov.b32 	%r1611, %f1265;
	add.s32 	%r1612, %r1611, -1059760811;
	and.b32  	%r1613, %r1612, -8388608;
	sub.s32 	%r1614, %r1611, %r1613;
	mov.b32 	%f1267, %r1614;
	cvt.rn.f32.s32 	%f1268, %r1613;
	fma.rn.f32 	%f1269, %f1268, 0f34000000, %f1266;
	add.f32 	%f1270, %f1267, 0fBF800000;
	fma.rn.f32 	%f1271, %f1270, 0fBE055027, 0f3E1039F6;
	fma.rn.f32 	%f1272, %f1271, %f1270, 0fBDF8CDCC;
	fma.rn.f32 	%f1273, %f1272, %f1270, 0f3E0F2955;
	fma.rn.f32 	%f1274, %f1273, %f1270, 0fBE2AD8B9;
	fma.rn.f32 	%f1275, %f1274, %f1270, 0f3E4CED0B;
	fma.rn.f32 	%f1276, %f1275, %f1270, 0fBE7FFF22;
	fma.rn.f32 	%f1277, %f1276, %f1270, 0f3EAAAA78;
	fma.rn.f32 	%f1278, %f1277, %f1270, 0fBF000000;
	mul.f32 	%f1279, %f1270, %f1278;
	fma.rn.f32 	%f1280, %f1279, %f1270, %f1270;
	fma.rn.f32 	%f1281, %f1269, 0f3F317218, %f1280;
	setp.gt.u32 	%p337, %r1611, 2139095039;
	fma.rn.f32 	%f1282, %f1265, 0f7F800000, 0f7F800000;
	selp.f32 	%f1283, %f1282, %f1281, %p337;
	setp.eq.f32 	%p338, %f1265, 0f00000000;
	selp.f32 	%f1284, 0fFF800000, %f1283, %p338;
	div.rn.f32 	%f1285, %f1284, %f231;
	sub.f32 	%f1438, %f1261, %f1285;
	add.s32 	%r1931, %r1931, 4;
	setp.ne.s32 	%p339, %r1931, %r568;
	mov.u32 	%r1868, %r1940;
	mov.u32 	%r1867, %r1941;
	mov.u32 	%r1866, %r1942;
	mov.u32 	%r1932, %r1712;
	@%p339 bra 	$L__BB1_326;
$L__BB1_327:
	mad.lo.s32 	%r1713, %r1925, 362437, %r1713;
	setp.eq.s32 	%p340, %r567, 0;
	mov.u32 	%r1865, %r1937;
	mov.u32 	%r1866, %r1942;
	mov.u32 	%r1867, %r1941;
	mov.u32 	%r1868, %r1940;
	@%p340 bra 	$L__BB1_331;
	shr.u32 	%r1615, %r1712, 2;
	xor.b32  	%r1616, %r1615, %r1712;
	shl.b32 	%r1617, %r1937, 4;
	shl.b32 	%r1618, %r1616, 1;
	xor.b32  	%r1619, %r1617, %r1618;
	xor.b32  	%r1620, %r1619, %r1937;
	xor.b32  	%r594, %r1620, %r1616;
	add.s32 	%r1621, %r1938, %r594;
	add.s32 	%r1622, %r1621, 362437;
	cvt.rn.f32.u32 	%f1286, %r1622;
	fma.rn.f32 	%f1287, %f1286, 0f2F800000, 0f2F000000;
	setp.lt.f32 	%p341, %f1287, 0f00800000;
	mul.f32 	%f1288, %f1287, 0f4B000000;
	selp.f32 	%f1289, %f1288, %f1287, %p341;
	selp.f32 	%f1290, 0fC1B80000, 0f00000000, %p341;
	mov.b32 	%r1623, %f1289;
	add.s32 	%r1624, %r1623, -1059760811;
	and.b32  	%r1625, %r1624, -8388608;
	sub.s32 	%r1626, %r1623, %r1625;
	mov.b32 	%f1291, %r1626;
	cvt.rn.f32.s32 	%f1292, %r1625;
	fma.rn.f32 	%f1293, %f1292, 0f34000000, %f1290;
	add.f32 	%f1294, %f1291, 0fBF800000;
	fma.rn.f32 	%f1295, %f1294, 0fBE055027, 0f3E1039F6;
	fma.rn.f32 	%f1296, %f1295, %f1294, 0fBDF8CDCC;
	fma.rn.f32 	%f1297, %f1296, %f1294, 0f3E0F2955;
	fma.rn.f32 	%f1298, %f1297, %f1294, 0fBE2AD8B9;
	fma.rn.f32 	%f1299, %f1298, %f1294, 0f3E4CED0B;
	fma.rn.f32 	%f1300, %f1299, %f1294, 0fBE7FFF22;
	fma.rn.f32 	%f1301, %f1300, %f1294, 0f3EAAAA78;
	fma.rn.f32 	%f1302, %f1301, %f1294, 0fBF000000;
	mul.f32 	%f1303, %f1294, %f1302;
	fma.rn.f32 	%f1304, %f1303, %f1294, %f1294;
	fma.rn.f32 	%f1305, %f1293, 0f3F317218, %f1304;
	setp.gt.u32 	%p342, %r1623, 2139095039;
	fma.rn.f32 	%f1306, %f1289, 0f7F800000, 0f7F800000;
	selp.f32 	%f1307, %f1306, %f1305, %p342;
	setp.eq.f32 	%p343, %f1289, 0f00000000;
	selp.f32 	%f1308, 0fFF800000, %f1307, %p343;
	div.rn.f32 	%f1309, %f1308, %f231;
	sub.f32 	%f1438, %f1438, %f1309;
	setp.eq.s32 	%p344, %r567, 1;
	mov.u32 	%r1865, %r594;
	mov.u32 	%r1866, %r1937;
	mov.u32 	%r1867, %r1942;
	mov.u32 	%r1868, %r1941;
	mov.u32 	%r1712, %r1940;
	@%p344 bra 	$L__BB1_331;
	shr.u32 	%r1627, %r1940, 2;
	xor.b32  	%r1628, %r1627, %r1940;
	shl.b32 	%r1629, %r594, 4;
	shl.b32 	%r1630, %r1628, 1;
	xor.b32  	%r1631, %r1629, %r1630;
	xor.b32  	%r1632, %r1631, %r594;
	xor.b32  	%r595, %r1632, %r1628;
	add.s32 	%r1633, %r1938, %r595;
	add.s32 	%r1634, %r1633, 724874;
	cvt.rn.f32.u32 	%f1310, %r1634;
	fma.rn.f32 	%f1311, %f1310, 0f2F800000, 0f2F000000;
	setp.lt.f32 	%p345, %f1311, 0f00800000;
	mul.f32 	%f1312, %f1311, 0f4B000000;
	selp.f32 	%f1313, %f1312, %f1311, %p345;
	selp.f32 	%f1314, 0fC1B80000, 0f00000000, %p345;
	mov.b32 	%r1635, %f1313;
	add.s32 	%r1636, %r1635, -1059760811;
	and.b32  	%r1637, %r1636, -8388608;
	sub.s32 	%r1638, %r1635, %r1637;
	mov.b32 	%f1315, %r1638;
	cvt.rn.f32.s32 	%f1316, %r1637;
	fma.rn.f32 	%f1317, %f1316, 0f34000000, %f1314;
	add.f32 	%f1318, %f1315, 0fBF800000;
	fma.rn.f32 	%f1319, %f1318, 0fBE055027, 0f3E1039F6;
	fma.rn.f32 	%f1320, %f1319, %f1318, 0fBDF8CDCC;
	fma.rn.f32 	%f1321, %f1320, %f1318, 0f3E0F2955;
	fma.rn.f32 	%f1322, %f1321, %f1318, 0fBE2AD8B9;
	fma.rn.f32 	%f1323, %f1322, %f1318, 0f3E4CED0B;
	fma.rn.f32 	%f1324, %f1323, %f1318, 0fBE7FFF22;
	fma.rn.f32 	%f1325, %f1324, %f1318, 0f3EAAAA78;
	fma.rn.f32 	%f1326, %f1325, %f1318, 0fBF000000;
	mul.f32 	%f1327, %f1318, %f1326;
	fma.rn.f32 	%f1328, %f1327, %f1318, %f1318;
	fma.rn.f32 	%f1329, %f1317, 0f3F317218, %f1328;
	setp.gt.u32 	%p346, %r1635, 2139095039;
	fma.rn.f32 	%f1330, %f1313, 0f7F800000, 0f7F800000;
	selp.f32 	%f1331, %f1330, %f1329, %p346;
	setp.eq.f32 	%p347, %f1313, 0f00000000;
	selp.f32 	%f1332, 0fFF800000, %f1331, %p347;
	div.rn.f32 	%f1333, %f1332, %f231;
	sub.f32 	%f1438, %f1438, %f1333;
	setp.eq.s32 	%p348, %r567, 2;
	mov.u32 	%r1865, %r595;
	mov.u32 	%r1866, %r594;
	mov.u32 	%r1867, %r1937;
	mov.u32 	%r1868, %r1942;
	mov.u32 	%r1712, %r1941;
	@%p348 bra 	$L__BB1_331;
	shr.u32 	%r1639, %r1941, 2;
	xor.b32  	%r1640, %r1639, %r1941;
	shl.b32 	%r1641, %r595, 4;
	shl.b32 	%r1642, %r1640, 1;
	xor.b32  	%r1643, %r1641, %r1642;
	xor.b32  	%r1644, %r1643, %r595;
	xor.b32  	%r1865, %r1644, %r1640;
	add.s32 	%r1645, %r1938, %r1865;
	add.s32 	%r1646, %r1645, 1087311;
	cvt.rn.f32.u32 	%f1334, %r1646;
	fma.rn.f32 	%f1335, %f1334, 0f2F800000, 0f2F000000;
	setp.lt.f32 	%p349, %f1335, 0f00800000;
	mul.f32 	%f1336, %f1335, 0f4B000000;
	selp.f32 	%f1337, %f1336, %f1335, %p349;
	selp.f32 	%f1338, 0fC1B80000, 0f00000000, %p349;
	mov.b32 	%r1647, %f1337;
	add.s32 	%r1648, %r1647, -1059760811;
	and.b32  	%r1649, %r1648, -8388608;
	sub.s32 	%r1650, %r1647, %r1649;
	mov.b32 	%f1339, %r1650;
	cvt.rn.f32.s32 	%f1340, %r1649;
	fma.rn.f32 	%f1341, %f1340, 0f34000000, %f1338;
	add.f32 	%f1342, %f1339, 0fBF800000;
	fma.rn.f32 	%f1343, %f1342, 0fBE055027, 0f3E1039F6;
	fma.rn.f32 	%f1344, %f1343, %f1342, 0fBDF8CDCC;
	fma.rn.f32 	%f1345, %f1344, %f1342, 0f3E0F2955;
	fma.rn.f32 	%f1346, %f1345, %f1342, 0fBE2AD8B9;
	fma.rn.f32 	%f1347, %f1346, %f1342, 0f3E4CED0B;
	fma.rn.f32 	%f1348, %f1347, %f1342, 0fBE7FFF22;
	fma.rn.f32 	%f1349, %f1348, %f1342, 0f3EAAAA78;
	fma.rn.f32 	%f1350, %f1349, %f1342, 0fBF000000;
	mul.f32 	%f1351, %f1342, %f1350;
	fma.rn.f32 	%f1352, %f1351, %f1342, %f1342;
	fma.rn.f32 	%f1353, %f1341, 0f3F317218, %f1352;
	setp.gt.u32 	%p350, %r1647, 2139095039;
	fma.rn.f32 	%f1354, %f1337, 0f7F800000, 0f7F800000;
	selp.f32 	%f1355, %f1354, %f1353, %p350;
	setp.eq.f32 	%p351, %f1337, 0f00000000;
	selp.f32 	%f1356, 0fFF800000, %f1355, %p351;
	div.rn.f32 	%f1357, %f1356, %f231;
	sub.f32 	%f1438, %f1438, %f1357;
	mov.u32 	%r1866, %r595;
	mov.u32 	%r1867, %r594;
	mov.u32 	%r1868, %r1937;
	mov.u32 	%r1712, %r1942;
$L__BB1_331:
	ld.const.u32 	%r1651, [d_comp];
	setp.eq.s32 	%p352, %r1651, 0;
	mul.f32 	%f1358, %f1387, %f1388;
	sqrt.rn.f32 	%f1359, %f1358;
	mul.f32 	%f1360, %f22, %f1359;
	sub.f32 	%f1361, %f1438, %f1360;
	selp.f32 	%f1439, %f1438, %f1361, %p352;
$L__BB1_332:
	fma.rn.f32 	%f1363, %f22, %f230, %f1439;
	fma.rn.f32 	%f251, %f1385, %f1363, %f221;
	mov.f32 	%f1440, 0f00000000;
	mov.u32 	%r1787, %r1865;
	mov.u32 	%r1788, %r1866;
	mov.u32 	%r1789, %r1867;
	mov.u32 	%r1790, %r1868;
	@%p227 bra 	$L__BB1_336;
	mul.f32 	%f252, %f1386, %f22;
	shr.u32 	%r1652, %r1712, 2;
	xor.b32  	%r1653, %r1652, %r1712;
	shl.b32 	%r1654, %r1865, 4;
	shl.b32 	%r1655, %r1653, 1;
	xor.b32  	%r1656, %r1654, %r1655;
	xor.b32  	%r1657, %r1656, %r1865;
	xor.b32  	%r1787, %r1657, %r1653;
	add.s32 	%r1713, %r1713, 362437;
	add.s32 	%r1658, %r1787, %r1713;
	cvt.rn.f32.u32 	%f1364, %r1658;
	fma.rn.f32 	%f1365, %f1364, 0f2F800000, 0f2F000000;
	setp.gtu.f32 	%p354, %f1365, 0f3F000000;
	@%p354 bra 	$L__BB1_335;
	sqrt.rn.f32 	%f1366, %f252;
	neg.f32 	%f1440, %f1366;
	mov.u32 	%r1788, %r1865;
	mov.u32 	%r1789, %r1866;
	mov.u32 	%r1790, %r1867;
	mov.u32 	%r1712, %r1868;
	bra.uni 	$L__BB1_336;
$L__BB1_335:
	sqrt.rn.f32 	%f1440, %f252;
	mov.u32 	%r1788, %r1865;
	mov.u32 	%r1789, %r1866;
	mov.u32 	%r1790, %r1867;
	mov.u32 	%r1712, %r1868;
$L__BB1_336:
	add.f32 	%f1446, %f251, %f1440;
	mov.f32 	%f1441, %f1383;
$L__BB1_337:
	fma.rn.f32 	%f1395, %f22, %f1441, %f1395;
	abs.f32 	%f1367, %f1444;
	setp.leu.f32 	%p355, %f1367, 0f40C90FDB;
	@%p355 bra 	$L__BB1_339;
	div.rn.f32 	%f1368, %f1444, 0f40C90FDB;
	cvt.rmi.f32.f32 	%f1369, %f1368;
	mul.f32 	%f1370, %f1369, 0f40C90FDB;
	sub.f32 	%f1444, %f1444, %f1370;
	add.f32 	%f1445, %f1445, %f1370;
$L__BB1_339:
	abs.f32 	%f1371, %f1446;
	setp.leu.f32 	%p356, %f1371, 0f40C90FDB;
	@%p356 bra 	$L__BB1_341;
	div.rn.f32 	%f1372, %f1446, 0f40C90FDB;
	cvt.rmi.f32.f32 	%f1373, %f1372;
	mul.f32 	%f1374, %f1373, 0f40C90FDB;
	sub.f32 	%f1446, %f1446, %f1374;
	add.f32 	%f1447, %f1447, %f1374;
$L__BB1_341:
	setp.leu.f32 	%p357, %f1395, 0f40C90FDB;
	@%p357 bra 	$L__BB1_343;
	div.rn.f32 	%f1375, %f1395, 0f40C90FDB;
	cvt.rmi.f32.f32 	%f1376, %f1375;
	mul.f32 	%f1377, %f1376, 0f40C90FDB;
	sub.f32 	%f1395, %f1395, %f1377;
$L__BB1_343:
	setp.eq.s64 	%p358, %rd470, %rd448;
	add.f32 	%f1378, %f1444, %f1445;
	add.f32 	%f1379, %f1446, %f1447;
	selp.f32 	%f1454, %f1378, %f1454, %p358;
	selp.f32 	%f1455, %f1379, %f1455, %p358;
	add.s64 	%rd470, %rd470, 1;
	setp.ne.s64 	%p359, %rd470, %rd449;
	mov.f32 	%f30, %f1444;
	@%p359 bra 	$L__BB1_20;
$L__BB1_344:
	ld.param.u64 	%rd467, [_Z11run_momentsPfS_S_S_S_S_P17curandStateXORWOW_param_6];
	ld.param.u64 	%rd465, [_Z11run_momentsPfS_S_S_S_S_P17curandStateXORWOW_param_4];
	ld.param.u64 	%rd464, [_Z11run_momentsPfS_S_S_S_S_P17curandStateXORWOW_param_2];
	ld.param.u64 	%rd463, [_Z11run_momentsPfS_S_S_S_S_P17curandStateXORWOW_param_1];
	ld.param.u64 	%rd462, [_Z11run_momentsPfS_S_S_S_S_P17curandStateXORWOW_param_0];
	add.f32 	%f1380, %f1444, %f1445;
	cvta.to.global.u64 	%rd450, %rd462;
	mov.u32 	%r1659, %ctaid.x;
	mov.u32 	%r1660, %ntid.x;
	mov.u32 	%r1661, %tid.x;
	mad.lo.s32 	%r1662, %r1659, %r1660, %r1661;
	mul.wide.u32 	%rd451, %r1662, 4;
	add.s64 	%rd452, %rd450, %rd451;
	st.global.f32 	[%rd452], %f1380;
	add.f32 	%f1381, %f1446, %f1447;
	cvta.to.global.u64 	%rd453, %rd463;
	add.s64 	%rd454, %rd453, %rd451;
	st.global.f32 	[%rd454], %f1381;
	cvta.to.global.u64 	%rd455, %rd464;
	add.s64 	%rd456, %rd455, %rd451;
	st.global.f32 	[%rd456], %f1395;
	st.global.f32 	[%rd26], %f1454;
	cvta.to.global.u64 	%rd457, %rd465;
	add.s64 	%rd458, %rd457, %rd451;
	st.global.f32 	[%rd458], %f1455;
	cvta.to.global.u64 	%rd459, %rd467;
	mul.wide.u32 	%rd460, %r1662, 48;
	add.s64 	%rd461, %rd459, %rd460;
	st.global.v2.u32 	[%rd461], {%r1713, %r1712};
	st.global.v2.u32 	[%rd461+8], {%r1790, %r1789};
	st.global.v2.u32 	[%rd461+16], {%r1788, %r1787};
	st.global.v2.u32 	[%rd461+24], {%r7, %r1839};
	st.global.f32 	[%rd461+32], %f6;
	st.global.f64 	[%rd461+40], %fd384;
	ret;

}
	// .globl	_Z8run_trajPfS_S_P17curandStateXORWOW
.visible .entry _Z8run_trajPfS_S_P17curandStateXORWOW(
	.param .u64 .ptr .align 1 _Z8run_trajPfS_S_P17curandStateXORWOW_param_0,
	.param .u64 .ptr .align 1 _Z8run_trajPfS_S_P17curandStateXORWOW_param_1,
	.param .u64 .ptr .align 1 _Z8run_trajPfS_S_P17curandStateXORWOW_param_2,
	.param .u64 .ptr .align 1 _Z8run_trajPfS_S_P17curandStateXORWOW_param_3
)
{
	.local .align 4 .b8 	__local_depot2[28];
	.reg .b64 	%SP;
	.reg .b64 	%SPL;
	.reg .pred 	%p<348>;
	.reg .b32 	%r<1970>;
	.reg .b32 	%f<1433>;
	.reg .b64 	%rd<454>;
	.reg .b64 	%fd<403>;

	mov.u64 	%SPL, __local_depot2;
	ld.param.u64 	%rd108, [_Z8run_trajPfS_S_P17curandStateXORWOW_param_0];
	ld.param.u64 	%rd109, [_Z8run_trajPfS_S_P17curandStateXORWOW_param_1];
	ld.param.u64 	%rd110, [_Z8run_trajPfS_S_P17curandStateXORWOW_param_2];
	ld.param.u64 	%rd111, [_Z8run_trajPfS_S_P17curandStateXORWOW_param_3];
	cvta.to.global.u64 	%rd112, %rd111;
	cvta.to.global.u64 	%rd113, %rd110;
	cvta.to.global.u64 	%rd114, %rd109;
	cvta.to.global.u64 	%rd115, %rd108;
	add.u64 	%rd1, %SPL, 0;
	add.u64 	%rd2, %SPL, 0;
	add.u64 	%rd3, %SPL, 0;
	add.u64 	%rd4, %SPL, 0;
	add.u64 	%rd5, %SPL, 0;
	add.u64 	%rd6, %SPL, 0;
	add.u64 	%rd7, %SPL, 0;
	add.u64 	%rd8, %SPL, 0;
	add.u64 	%rd9, %SPL, 0;
	add.u64 	%rd10, %SPL, 0;
	add.u64 	%rd11, %SPL, 0;
	add.u64 	%rd12, %SPL, 0;
	add.u64 	%rd13, %SPL, 0;
	add.u64 	%rd14, %SPL, 0;
	add.u64 	%rd15, %SPL, 0;
	add.u64 	%rd16, %SPL, 0;
	add.u64 	%rd17, %SPL, 0;
	add.u64 	%rd18, %SPL, 0;
	add.u64 	%rd19, %SPL, 0;
	add.u64 	%rd20, %SPL, 0;
	add.u64 	%rd21, %SPL, 0;
	add.u64 	%rd22, %SPL, 0;
	add.u64 	%rd23, %SPL, 0;
	add.u64 	%rd24, %SPL, 0;
	mov.u32 	%r653, %ctaid.x;
	mov.u32 	%r654, %ntid.x;
	mov.u32 	%r655, %tid.x;
	mad.lo.s32 	%r656, %r653, %r654, %r655;
	mul.wide.u32 	%rd140, %r656, 4;
	add.s64 	%rd25, %rd115, %rd140;
	ld.global.f32 	%f1423, [%rd25];
	add.s64 	%rd26, %rd114, %rd140;
	ld.global.f32 	%f1425, [%rd26];
	add.s64 	%rd27, %rd113, %rd140;
	ld.global.f32 	%f1374, [%rd27];
	mul.wide.u32 	%rd141, %r656, 48;
	add.s64 	%rd28, %rd112, %rd141;
	ld.global.v2.u32 	{%r1703, %r1702}, [%rd28];
	ld.global.v2.u32 	{%r3, %r4}, [%rd28+8];
	ld.global.v2.u32 	{%r5, %r6}, [%rd28+16];
	ld.global.v2.u32 	{%r7, %r1829}, [%rd28+24];
	ld.global.f32 	%f4, [%rd28+32];
	ld.global.f64 	%fd386, [%rd28+40];
	ld.const.f32 	%f5, [d_omega];
	ld.const.f32 	%f6, [d_Dg];
	ld.const.f32 	%f7, [d_Dp];
	ld.const.f32 	%f8, [d_lambda];
	mov.f32 	%f264, 0f40C90FDB;
	div.rn.f32 	%f265, %f264, %f5;
	ld.const.u32 	%r657, [d_spp];
	cvt.rn.f32.s32 	%f266, %r657;
	div.rn.f32 	%f9, %f265, %f266;
	ld.const.u64 	%rd29, [d_steps];
	ld.const.u32 	%r658, [d_2ndorder];
	setp.eq.s32 	%p1, %r658, 0;
	mov.u32 	%r1777, %r6;
	mov.u32 	%r1778, %r5;
	mov.u32 	%r1779, %r4;
	mov.u32 	%r1780, %r3;
	@%p1 bra 	$L__BB2_2;
	shr.u32 	%r659, %r1702, 2;
	xor.b32  	%r660, %r659, %r1702;
	shl.b32 	%r661, %r6, 4;
	shl.b32 	%r662, %r660, 1;
	xor.b32  	%r663, %r661, %r662;
	xor.b32  	%r664, %r663, %r6;
	xor.b32  	%r1777, %r664, %r660;
	add.s32 	%r1703, %r1703, 362437;
	add.s32 	%r665, %r1777, %r1703;
	cvt.rn.f32.u32 	%f267, %r665;
	fma.rn.f32 	%f268, %f267, 0f2F800000, 0f2F000000;
	setp.lt.f32 	%p2, %f268, 0f00800000;
	mul.f32 	%f269, %f268, 0f4B000000;
	selp.f32 	%f270, %f269, %f268, %p2;
	selp.f32 	%f271, 0fC1B80000, 0f00000000, %p2;
	mov.b32 	%r666, %f270;
	add.s32 	%r667, %r666, -1059760811;
	and.b32  	%r668, %r667, -8388608;
	sub.s32 	%r669, %r666, %r668;
	mov.b32 	%f272, %r669;
	cvt.rn.f32.s32 	%f273, %r668;
	fma.rn.f32 	%f274, %f273, 0f34000000, %f271;
	add.f32 	%f275, %f272, 0fBF800000;
	fma.rn.f32 	%f276, %f275, 0fBE055027, 0f3E1039F6;
	fma.rn.f32 	%f277, %f276, %f275, 0fBDF8CDCC;
	fma.rn.f32 	%f278, %f277, %f275, 0f3E0F2955;
	fma.rn.f32 	%f279, %f278, %f275, 0fBE2AD8B9;
	fma.rn.f32 	%f280, %f279, %f275, 0f3E4CED0B;
	fma.rn.f32 	%f281, %f280, %f275, 0fBE7FFF22;
	fma.rn.f32 	%f282, %f281, %f275, 0f3EAAAA78;
	fma.rn.f32 	%f283, %f282, %f275, 0fBF000000;
	mul.f32 	%f284, %f275, %f283;
	fma.rn.f32 	%f285, %f284, %f275, %f275;
	fma.rn.f32 	%f286, %f274, 0f3F317218, %f285;
	setp.gt.u32 	%p3, %r666, 2139095039;
	fma.rn.f32 	%f287, %f270, 0f7F800000, 0f7F800000;
	selp.f32 	%f288, %f287, %f286, %p3;
	setp.eq.f32 	%p4, %f270, 0f00000000;
	neg.f32 	%f289, %f288;
	selp.f32 	%f290, 0f7F800000, %f289, %p4;
	div.rn.f32 	%f291, %f290, %f8;
	div.rn.f32 	%f292, %f291, %f9;
	add.f32 	%f293, %f292, 0f3F000000;
	cvt.rmi.f32.f32 	%f294, %f293;
	cvt.rzi.s32.f32 	%r1776, %f294;
	mov.u32 	%r1778, %r6;
	mov.u32 	%r1779, %r5;
	mov.u32 	%r1780, %r4;
	mov.u32 	%r1702, %r3;
$L__BB2_2:
	setp.lt.s64 	%p5, %rd29, 1;
	mov.f32 	%f1424, 0f00000000;
	mov.f32 	%f1426, %f1424;
	@%p5 bra 	$L__BB2_328;
	div.rn.f32 	%f10, %f8, %f7;
	mul.f32 	%f11, %f8, %f9;
	cvt.f64.f32 	%fd81, %f11;
	mov.b32 	%r670, 1127219200;
	mov.b32 	%r671, -2147483648;
	mov.b64 	%fd2, {%r671, %r670};
	sqrt.rn.f64 	%fd3, %fd81;
	fma.rn.f32 	%f297, %f11, 0f3BBB989D, 0f3F000000;
	cvt.sat.f32.f32 	%f298, %f297;
	mov.f32 	%f299, 0f4B400001;
	mov.f32 	%f300, 0f437C0000;
	fma.rm.f32 	%f301, %f298, %f300, %f299;
	add.f32 	%f302, %f301, 0fCB40007F;
	neg.f32 	%f303, %f302;
	fma.rn.f32 	%f304, %f11, 0f3FB8AA3B, %f303;
	fma.rn.f32 	%f12, %f11, 0f32A57060, %f304;
	mov.f32 	%f1426, 0f00000000;
	mov.b64 	%rd427, 0;
	ld.const.f32 	%f18, [d_force];
	ld.const.f32 	%f19, [d_alpha];
	ld.const.f32 	%f20, [d_amp];
	ld.const.u32 	%r672, [d_2ndorder];
	mov.u64 	%rd372, __cr_lgamma_table;
	mov.u64 	%rd406, __cudart_i2opi_f;
	ld.const.u64 	%rd426, [d_steps];
	mov.f32 	%f1424, %f1426;
	mov.f32 	%f15, %f1423;
$L__BB2_4:
	setp.eq.s32 	%p6, %r672, 0;
	@%p6 bra 	$L__BB2_186;
	mul.f32 	%f305, %f15, 0f3F22F983;
	cvt.rni.s32.f32 	%r1687, %f305;
	cvt.rn.f32.s32 	%f306, %r1687;
	fma.rn.f32 	%f307, %f306, 0fBFC90FDA, %f15;
	fma.rn.f32 	%f308, %f306, 0fB3A22168, %f307;
	fma.rn.f32 	%f1379, %f306, 0fA7C234C5, %f308;
	abs.f32 	%f22, %f15;
	setp.ltu.f32 	%p7, %f22, 0f47CE4780;
	mov.u32 	%r1671, %r1687;
	mov.f32 	%f1375, %f1379;
	@%p7 bra 	$L__BB2_13;
	setp.neu.f32 	%p8, %f22, 0f7F800000;
	@%p8 bra 	$L__BB2_8;
	mov.f32 	%f311, 0f00000000;
	mul.rn.f32 	%f1375, %f15, %f311;
	mov.b32 	%r1671, 0;
	bra.uni 	$L__BB2_13;
$L__BB2_8:
	mov.b32 	%r29, %f15;
	shl.b32 	%r674, %r29, 8;
	or.b32  	%r30, %r674, -2147483648;
	mov.b64 	%rd430, 0;
	mov.b32 	%r1668, 0;
	mov.u64 	%rd428, __cudart_i2opi_f;
	mov.u64 	%rd429, %rd24;
$L__BB2_9:
	.pragma "nounroll";
	ld.global.nc.u32 	%r675, [%rd428];
	mad.wide.u32 	%rd145, %r675, %r30, %rd430;
	shr.u64 	%rd430, %rd145, 32;
	st.local.u32 	[%rd429], %rd145;
	add.s32 	%r1668, %r1668, 1;
	add.s64 	%rd429, %rd429, 4;
	add.s64 	%rd428, %rd428, 4;
	setp.ne.s32 	%p9, %r1668, 6;
	@%p9 bra 	$L__BB2_9;
	shr.u32 	%r676, %r29, 23;
	st.local.u32 	[%rd24+24], %rd430;
	and.b32  	%r33, %r676, 31;
	and.b32  	%r677, %r676, 224;
	add.s32 	%r678, %r677, -128;
	shr.u32 	%r679, %r678, 5;
	mul.wide.u32 	%rd146, %r679, 4;
	sub.s64 	%rd37, %rd24, %rd146;
	ld.local.u32 	%r1669, [%rd37+24];
	ld.local.u32 	%r1670, [%rd37+20];
	setp.eq.s32 	%p10, %r33, 0;
	@%p10 bra 	$L__BB2_12;
	shf.l.wrap.b32 	%r1669, %r1670, %r1669, %r33;
	ld.local.u32 	%r680, [%rd37+16];
	shf.l.wrap.b32 	%r1670, %r680, %r1670, %r33;
$L__BB2_12:
	shr.u32 	%r681, %r1669, 30;
	shf.l.wrap.b32 	%r682, %r1670, %r1669, 2;
	shl.b32 	%r683, %r1670, 2;
	shr.u32 	%r684, %r682, 31;
	add.s32 	%r685, %r684, %r681;
	neg.s32 	%r686, %r685;
	setp.lt.s32 	%p11, %r29, 0;
	selp.b32 	%r1671, %r686, %r685, %p11;
	xor.b32  	%r687, %r682, %r29;
	shr.s32 	%r688, %r682, 31;
	xor.b32  	%r689, %r688, %r682;
	xor.b32  	%r690, %r688, %r683;
	cvt.u64.u32 	%rd147, %r689;
	shl.b64 	%rd148, %rd147, 32;
	cvt.u64.u32 	%rd149, %r690;
	or.b64  	%rd150, %rd148, %rd149;
	cvt.rn.f64.s64 	%fd82, %rd150;
	mul.f64 	%fd83, %fd82, 0d3BF921FB54442D19;
	cvt.rn.f32.f64 	%f309, %fd83;
	neg.f32 	%f310, %f309;
	setp.lt.s32 	%p12, %r687, 0;
	selp.f32 	%f1375, %f310, %f309, %p12;
$L__BB2_13:
	mul.rn.f32 	%f312, %f1375, %f1375;
	and.b32  	%r692, %r1671, 1;
	setp.eq.b32 	%p13, %r692, 1;
	selp.f32 	%f313, 0f3F800000, %f1375, %p13;
	fma.rn.f32 	%f314, %f312, %f313, 0f00000000;
	fma.rn.f32 	%f315, %f312, 0f37CBAC00, 0fBAB607ED;
	selp.f32 	%f316, %f315, 0fB94D4153, %p13;
	selp.f32 	%f317, 0f3D2AAABB, 0f3C0885E4, %p13;
	fma.rn.f32 	%f318, %f316, %f312, %f317;
	selp.f32 	%f319, 0fBEFFFFFF, 0fBE2AAAA8, %p13;
	fma.rn.f32 	%f320, %f318, %f312, %f319;
	fma.rn.f32 	%f321, %f320, %f314, %f313;
	and.b32  	%r693, %r1671, 2;
	setp.eq.s32 	%p14, %r693, 0;
	mov.f32 	%f322, 0f00000000;
	sub.f32 	%f323, %f322, %f321;
	selp.f32 	%f26, %f321, %f323, %p14;
	mul.f32 	%f324, %f1374, 0f3F22F983;
	cvt.rni.s32.f32 	%r1691, %f324;
	cvt.rn.f32.s32 	%f325, %r1691;
	fma.rn.f32 	%f326, %f325, 0fBFC90FDA, %f1374;
	fma.rn.f32 	%f327, %f325, 0fB3A22168, %f326;
	fma.rn.f32 	%f1380, %f325, 0fA7C234C5, %f327;
	abs.f32 	%f28, %f1374;
	setp.ltu.f32 	%p15, %f28, 0f47CE4780;
	mov.u32 	%r1675, %r1691;
	mov.f32 	%f1376, %f1380;
	@%p15 bra 	$L__BB2_21;
	setp.neu.f32 	%p16, %f28, 0f7F800000;
	@%p16 bra 	$L__BB2_16;
	mov.f32 	%f330, 0f00000000;
	mul.rn.f32 	%f1376, %f1374, %f330;
	mov.b32 	%r1675, 0;
	bra.uni 	$L__BB2_21;
$L__BB2_16:
	mov.b32 	%r43, %f1374;
	shl.b32 	%r695, %r43, 8;
	or.b32  	%r44, %r695, -2147483648;
	mov.b64 	%rd431, 0;
	mov.b32 	%r1672, 0;
$L__BB2_17:
	.pragma "nounroll";
	mul.wide.u32 	%rd152, %r1672, 4;
	mov.u64 	%rd153, __cudart_i2opi_f;
	add.s64 	%rd154, %rd153, %rd152;
	ld.global.nc.u32 	%r696, [%rd154];
	mad.wide.u32 	%rd155, %r696, %r44, %rd431;
	shr.u64 	%rd431, %rd155, 32;
	add.s64 	%rd156, %rd23, %rd152;
	st.local.u32 	[%rd156], %rd155;
	add.s32 	%r1672, %r1672, 1;
	setp.ne.s32 	%p17, %r1672, 6;
	@%p17 bra 	$L__BB2_17;
	shr.u32 	%r697, %r43, 23;
	st.local.u32 	[%rd23+24], %rd431;
	and.b32  	%r47, %r697, 31;
	and.b32  	%r698, %r697, 224;
	add.s32 	%r699, %r698, -128;
	shr.u32 	%r700, %r699, 5;
	mul.wide.u32 	%rd157, %r700, 4;
	sub.s64 	%rd40, %rd23, %rd157;
	ld.local.u32 	%r1673, [%rd40+24];
	ld.local.u32 	%r1674, [%rd40+20];
	setp.eq.s32 	%p18, %r47, 0;
	@%p18 bra 	$L__BB2_20;
	shf.l.wrap.b32 	%r1673, %r1674, %r1673, %r47;
	ld.local.u32 	%r701, [%rd40+16];
	shf.l.wrap.b32 	%r1674, %r701, %r1674, %r47;
$L__BB2_20:
	shr.u32 	%r702, %r1673, 30;
	shf.l.wrap.b32 	%r703, %r1674, %r1673, 2;
	shl.b32 	%r704, %r1674, 2;
	shr.u32 	%r705, %r703, 31;
	add.s32 	%r706, %r705, %r702;
	neg.s32 	%r707, %r706;
	setp.lt.s32 	%p19, %r43, 0;
	selp.b32 	%r1675, %r707, %r706, %p19;
	xor.b32  	%r708, %r703, %r43;
	shr.s32 	%r709, %r703, 31;
	xor.b32  	%r710, %r709, %r703;
	xor.b32  	%r711, %r709, %r704;
	cvt.u64.u32 	%rd158, %r710;
	shl.b64 	%rd159, %rd158, 32;
	cvt.u64.u32 	%rd160, %r711;
	or.b64  	%rd161, %rd159, %rd160;
	cvt.rn.f64.s64 	%fd84, %rd161;
	mul.f64 	%fd85, %fd84, 0d3BF921FB54442D19;
	cvt.rn.f32.f64 	%f328, %fd85;
	neg.f32 	%f329, %f328;
	setp.lt.s32 	%p20, %r708, 0;
	selp.f32 	%f1376, %f329, %f328, %p20;
$L__BB2_21:
	add.s32 	%r713, %r1675, 1;
	mul.rn.f32 	%f331, %f1376, %f1376;
	and.b32  	%r714, %r1675, 1;
	setp.eq.b32 	%p21, %r714, 1;
	selp.f32 	%f332, %f1376, 0f3F800000, %p21;
	fma.rn.f32 	%f333, %f331, %f332, 0f00000000;
	fma.rn.f32 	%f334, %f331, 0f37CBAC00, 0fBAB607ED;
	selp.f32 	%f335, 0fB94D4153, %f334, %p21;
	selp.f32 	%f336, 0f3C0885E4, 0f3D2AAABB, %p21;
	fma.rn.f32 	%f337, %f335, %f331, %f336;
	selp.f32 	%f338, 0fBE2AAAA8, 0fBEFFFFFF, %p21;
	fma.rn.f32 	%f339, %f337, %f331, %f338;
	fma.rn.f32 	%f340, %f339, %f333, %f332;
	and.b32  	%r715, %r713, 2;
	setp.eq.s32 	%p22, %r715, 0;
	mov.f32 	%f341, 0f00000000;
	sub.f32 	%f342, %f341, %f340;
	selp.f32 	%f343, %f340, %f342, %p22;
	mul.f32 	%f344, %f20, %f343;
	sub.f32 	%f32, %f344, %f26;
	mul.f32 	%f345, %f1425, 0f3F22F983;
	cvt.rni.s32.f32 	%r1683, %f345;
	cvt.rn.f32.s32 	%f346, %r1683;
	fma.rn.f32 	%f347, %f346, 0fBFC90FDA, %f1425;
	fma.rn.f32 	%f348, %f346, 0fB3A22168, %f347;
	fma.rn.f32 	%f1378, %f346, 0fA7C234C5, %f348;
	abs.f32 	%f34, %f1425;
	setp.ltu.f32 	%p23, %f34, 0f47CE4780;
	mov.u32 	%r1679, %r1683;
	mov.f32 	%f1377, %f1378;
	@%p23 bra 	$L__BB2_29;
	setp.neu.f32 	%p24, %f34, 0f7F800000;
	@%p24 bra 	$L__BB2_24;
	mov.f32 	%f351, 0f00000000;
	mul.rn.f32 	%f1377, %f1425, %f351;
	mov.b32 	%r1679, 0;
	bra.uni 	$L__BB2_29;
$L__BB2_24:
	mov.b32 	%r57, %f1425;
	shl.b32 	%r717, %r57, 8;
	or.b32  	%r58, %r717, -2147483648;
	mov.b64 	%rd432, 0;
	mov.b32 	%r1676, 0;
$L__BB2_25:
	.pragma "nounroll";
	mul.wide.u32 	%rd163, %r1676, 4;
	mov.u64 	%rd164, __cudart_i2opi_f;
	add.s64 	%rd165, %rd164, %rd163;
	ld.global.nc.u32 	%r718, [%rd165];
	mad.wide.u32 	%rd166, %r718, %r58, %rd432;
	shr.u64 	%rd432, %rd166, 32;
	add.s64 	%rd167, %rd22, %rd163;
	st.local.u32 	[%rd167], %rd166;
	add.s32 	%r1676, %r1676, 1;
	setp.ne.s32 	%p25, %r1676, 6;
	@%p25 bra 	$L__BB2_25;
	shr.u32 	%r719, %r57, 23;
	st.local.u32 	[%rd22+24], %rd432;
	and.b32  	%r61, %r719, 31;
	and.b32  	%r720, %r719, 224;
	add.s32 	%r721, %r720, -128;
	shr.u32 	%r722, %r721, 5;
	mul.wide.u32 	%rd168, %r722, 4;
	sub.s64 	%rd43, %rd22, %rd168;
	ld.local.u32 	%r1677, [%rd43+24];
	ld.local.u32 	%r1678, [%rd43+20];
	setp.eq.s32 	%p26, %r61, 0;
	@%p26 bra 	$L__BB2_28;
	shf.l.wrap.b32 	%r1677, %r1678, %r1677, %r61;
	ld.local.u32 	%r723, [%rd43+16];
	shf.l.wrap.b32 	%r1678, %r723, %r1678, %r61;
$L__BB2_28:
	shr.u32 	%r724, %r1677, 30;
	shf.l.wrap.b32 	%r725, %r1678, %r1677, 2;
	shl.b32 	%r726, %r1678, 2;
	shr.u32 	%r727, %r725, 31;
	add.s32 	%r728, %r727, %r724;
	neg.s32 	%r729, %r728;
	setp.lt.s32 	%p27, %r57, 0;
	selp.b32 	%r1679, %r729, %r728, %p27;
	xor.b32  	%r730, %r725, %r57;
	shr.s32 	%r731, %r725, 31;
	xor.b32  	%r732, %r731, %r725;
	xor.b32  	%r733, %r731, %r726;
	cvt.u64.u32 	%rd169, %r732;
	shl.b64 	%rd170, %rd169, 32;
	cvt.u64.u32 	%rd171, %r733;
	or.b64  	%rd172, %rd170, %rd171;
	cvt.rn.f64.s64 	%fd86, %rd172;
	mul.f64 	%fd87, %fd86, 0d3BF921FB54442D19;
	cvt.rn.f32.f64 	%f349, %fd87;
	neg.f32 	%f350, %f349;
	setp.lt.s32 	%p28, %r730, 0;
	selp.f32 	%f1377, %f350, %f349, %p28;
$L__BB2_29:
	mul.rn.f32 	%f352, %f1377, %f1377;
	and.b32  	%r735, %r1679, 1;
	setp.eq.b32 	%p30, %r735, 1;
	selp.f32 	%f353, 0f3F800000, %f1377, %p30;
	fma.rn.f32 	%f354, %f352, %f353, 0f00000000;
	fma.rn.f32 	%f355, %f352, 0f37CBAC00, 0fBAB607ED;
	selp.f32 	%f356, %f355, 0fB94D4153, %p30;
	selp.f32 	%f357, 0f3D2AAABB, 0f3C0885E4, %p30;
	fma.rn.f32 	%f358, %f356, %f352, %f357;
	selp.f32 	%f359, 0fBEFFFFFF, 0fBE2AAAA8, %p30;
	fma.rn.f32 	%f360, %f358, %f352, %f359;
	fma.rn.f32 	%f361, %f360, %f354, %f353;
	and.b32  	%r736, %r1679, 2;
	setp.eq.s32 	%p31, %r736, 0;
	mov.f32 	%f362, 0f00000000;
	sub.f32 	%f363, %f362, %f361;
	selp.f32 	%f364, %f361, %f363, %p31;
	mul.f32 	%f365, %f19, %f364;
	add.f32 	%f366, %f18, %f32;
	sub.f32 	%f38, %f366, %f365;
	@%p23 bra 	$L__BB2_37;
	setp.neu.f32 	%p32, %f34, 0f7F800000;
	@%p32 bra 	$L__BB2_32;
	mov.f32 	%f369, 0f00000000;
	mul.rn.f32 	%f1378, %f1425, %f369;
	mov.b32 	%r1683, 0;
	bra.uni 	$L__BB2_37;
$L__BB2_32:
	mov.b32 	%r70, %f1425;
	shl.b32 	%r738, %r70, 8;
	or.b32  	%r71, %r738, -2147483648;
	mov.b64 	%rd433, 0;
	mov.b32 	%r1680, 0;
$L__BB2_33:
	.pragma "nounroll";
	mul.wide.u32 	%rd174, %r1680, 4;
	mov.u64 	%rd175, __cudart_i2opi_f;
	add.s64 	%rd176, %rd175, %rd174;
	ld.global.nc.u32 	%r739, [%rd176];
	mad.wide.u32 	%rd177, %r739, %r71, %rd433;
	shr.u64 	%rd433, %rd177, 32;
	add.s64 	%rd178, %rd21, %rd174;
	st.local.u32 	[%rd178], %rd177;
	add.s32 	%r1680, %r1680, 1;
	setp.ne.s32 	%p33, %r1680, 6;
	@%p33 bra 	$L__BB2_33;
	shr.u32 	%r740, %r70, 23;
	st.local.u32 	[%rd21+24], %rd433;
	and.b32  	%r74, %r740, 31;
	and.b32  	%r741, %r740, 224;
	add.s32 	%r742, %r741, -128;
	shr.u32 	%r743, %r742, 5;
	mul.wide.u32 	%rd179, %r743, 4;
	sub.s64 	%rd46, %rd21, %rd179;
	ld.local.u32 	%r1681, [%rd46+24];
	ld.local.u32 	%r1682, [%rd46+20];
	setp.eq.s32 	%p34, %r74, 0;
	@%p34 bra 	$L__BB2_36;
	shf.l.wrap.b32 	%r1681, %r1682, %r1681, %r74;
	ld.local.u32 	%r744, [%rd46+16];
	shf.l.wrap.b32 	%r1682, %r744, %r1682, %r74;
$L__BB2_36:
	shr.u32 	%r745, %r1681, 30;
	shf.l.wrap.b32 	%r746, %r1682, %r1681, 2;
	shl.b32 	%r747, %r1682, 2;
	shr.u32 	%r748, %r746, 31;
	add.s32 	%r749, %r748, %r745;
	neg.s32 	%r750, %r749;
	setp.lt.s32 	%p35, %r70, 0;
	selp.b32 	%r1683, %r750, %r749, %p35;
	xor.b32  	%r751, %r746, %r70;
	shr.s32 	%r752, %r746, 31;
	xor.b32  	%r753, %r752, %r746;
	xor.b32  	%r754, %r752, %r747;
	cvt.u64.u32 	%rd180, %r753;
	shl.b64 	%rd181, %rd180, 32;
	cvt.u64.u32 	%rd182, %r754;
	or.b64  	%rd183, %rd181, %rd182;
	cvt.rn.f64.s64 	%fd88, %rd183;
	mul.f64 	%fd89, %fd88, 0d3BF921FB54442D19;
	cvt.rn.f32.f64 	%f367, %fd89;
	neg.f32 	%f368, %f367;
	setp.lt.s32 	%p36, %r751, 0;
	selp.f32 	%f1378, %f368, %f367, %p36;
$L__BB2_37:
	mul.rn.f32 	%f370, %f1378, %f1378;
	and.b32  	%r756, %r1683, 1;
	setp.eq.b32 	%p38, %r756, 1;
	selp.f32 	%f371, 0f3F800000, %f1378, %p38;
	fma.rn.f32 	%f372, %f370, %f371, 0f00000000;
	fma.rn.f32 	%f373, %f370, 0f37CBAC00, 0fBAB607ED;
	selp.f32 	%f374, %f373, 0fB94D4153, %p38;
	selp.f32 	%f375, 0f3D2AAABB, 0f3C0885E4, %p38;
	fma.rn.f32 	%f376, %f374, %f370, %f375;
	selp.f32 	%f377, 0fBEFFFFFF, 0fBE2AAAA8, %p38;
	fma.rn.f32 	%f378, %f376, %f370, %f377;
	fma.rn.f32 	%f379, %f378, %f372, %f371;
	and.b32  	%r757, %r1683, 2;
	setp.eq.s32 	%p39, %r757, 0;
	mov.f32 	%f380, 0f00000000;
	sub.f32 	%f381, %f380, %f379;
	selp.f32 	%f42, %f379, %f381, %p39;
	@%p7 bra 	$L__BB2_45;
	setp.neu.f32 	%p40, %f22, 0f7F800000;
	@%p40 bra 	$L__BB2_40;
	mov.f32 	%f384, 0f00000000;
	mul.rn.f32 	%f1379, %f15, %f384;
	mov.b32 	%r1687, 0;
	bra.uni 	$L__BB2_45;
$L__BB2_40:
	mov.b32 	%r83, %f15;
	shl.b32 	%r759, %r83, 8;
	or.b32  	%r84, %r759, -2147483648;
	mov.b64 	%rd434, 0;
	mov.b32 	%r1684, 0;
$L__BB2_41:
	.pragma "nounroll";
	mul.wide.u32 	%rd185, %r1684, 4;
	mov.u64 	%rd186, __cudart_i2opi_f;
	add.s64 	%rd187, %rd186, %rd185;
	ld.global.nc.u32 	%r760, [%rd187];
	mad.wide.u32 	%rd188, %r760, %r84, %rd434;
	shr.u64 	%rd434, %rd188, 32;
	add.s64 	%rd189, %rd20, %rd185;
	st.local.u32 	[%rd189], %rd188;
	add.s32 	%r1684, %r1684, 1;
	setp.ne.s32 	%p41, %r1684, 6;
	@%p41 bra 	$L__BB2_41;
	shr.u32 	%r761, %r83, 23;
	st.local.u32 	[%rd20+24], %rd434;
	and.b32  	%r87, %r761, 31;
	and.b32  	%r762, %r761, 224;
	add.s32 	%r763, %r762, -128;
	shr.u32 	%r764, %r763, 5;
	mul.wide.u32 	%rd190, %r764, 4;
	sub.s64 	%rd49, %rd20, %rd190;
	ld.local.u32 	%r1685, [%rd49+24];
	ld.local.u32 	%r1686, [%rd49+20];
	setp.eq.s32 	%p42, %r87, 0;
	@%p42 bra 	$L__BB2_44;
	shf.l.wrap.b32 	%r1685, %r1686, %r1685, %r87;
	ld.local.u32 	%r765, [%rd49+16];
	shf.l.wrap.b32 	%r1686, %r765, %r1686, %r87;
$L__BB2_44:
	shr.u32 	%r766, %r1685, 30;
	shf.l.wrap.b32 	%r767, %r1686, %r1685, 2;
	shl.b32 	%r768, %r1686, 2;
	shr.u32 	%r769, %r767, 31;
	add.s32 	%r770, %r769, %r766;
	neg.s32 	%r771, %r770;
	setp.lt.s32 	%p43, %r83, 0;
	selp.b32 	%r1687, %r771, %r770, %p43;
	xor.b32  	%r772, %r767, %r83;
	shr.s32 	%r773, %r767, 31;
	xor.b32  	%r774, %r773, %r767;
	xor.b32  	%r775, %r773, %r768;
	cvt.u64.u32 	%rd191, %r774;
	shl.b64 	%rd192, %rd191, 32;
	cvt.u64.u32 	%rd193, %r775;
	or.b64  	%rd194, %rd192, %rd193;
	cvt.rn.f64.s64 	%fd90, %rd194;
	mul.f64 	%fd91, %fd90, 0d3BF921FB54442D19;
	cvt.rn.f32.f64 	%f382, %fd91;
	neg.f32 	%f383, %f382;
	setp.lt.s32 	%p44, %r772, 0;
	selp.f32 	%f1379, %f383, %f382, %p44;
$L__BB2_45:
	mul.rn.f32 	%f385, %f1379, %f1379;
	and.b32  	%r777, %r1687, 1;
	setp.eq.b32 	%p46, %r777, 1;
	selp.f32 	%f386, 0f3F800000, %f1379, %p46;
	fma.rn.f32 	%f387, %f385, %f386, 0f00000000;
	fma.rn.f32 	%f388, %f385, 0f37CBAC00, 0fBAB607ED;
	selp.f32 	%f389, %f388, 0fB94D4153, %p46;
	selp.f32 	%f390, 0f3D2AAABB, 0f3C0885E4, %p46;
	fma.rn.f32 	%f391, %f389, %f385, %f390;
	selp.f32 	%f392, 0fBEFFFFFF, 0fBE2AAAA8, %p46;
	fma.rn.f32 	%f393, %f391, %f385, %f392;
	fma.rn.f32 	%f394, %f393, %f387, %f386;
	and.b32  	%r778, %r1687, 2;
	setp.eq.s32 	%p47, %r778, 0;
	mov.f32 	%f395, 0f00000000;
	sub.f32 	%f396, %f395, %f394;
	selp.f32 	%f46, %f394, %f396, %p47;
	@%p15 bra 	$L__BB2_53;
	setp.neu.f32 	%p48, %f28, 0f7F800000;
	@%p48 bra 	$L__BB2_48;
	mov.f32 	%f399, 0f00000000;
	mul.rn.f32 	%f1380, %f1374, %f399;
	mov.b32 	%r1691, 0;
	bra.uni 	$L__BB2_53;
$L__BB2_48:
	mov.b32 	%r96, %f1374;
	shl.b32 	%r780, %r96, 8;
	or.b32  	%r97, %r780, -2147483648;
	mov.b64 	%rd435, 0;
	mov.b32 	%r1688, 0;
$L__BB2_49:
	.pragma "nounroll";
	mul.wide.u32 	%rd196, %r1688, 4;
	mov.u64 	%rd197, __cudart_i2opi_f;
	add.s64 	%rd198, %rd197, %rd196;
	ld.global.nc.u32 	%r781, [%rd198];
	mad.wide.u32 	%rd199, %r781, %r97, %rd435;
	shr.u64 	%rd435, %rd199, 32;
	add.s64 	%rd200, %rd19, %rd196;
	st.local.u32 	[%rd200], %rd199;
	add.s32 	%r1688, %r1688, 1;
	setp.ne.s32 	%p49, %r1688, 6;
	@%p49 bra 	$L__BB2_49;
	shr.u32 	%r782, %r96, 23;
	st.local.u32 	[%rd19+24], %rd435;
	and.b32  	%r100, %r782, 31;
	and.b32  	%r783, %r782, 224;
	add.s32 	%r784, %r783, -128;
	shr.u32 	%r785, %r784, 5;
	mul.wide.u32 	%rd201, %r785, 4;
	sub.s64 	%rd52, %rd19, %rd201;
	ld.local.u32 	%r1689, [%rd52+24];
	ld.local.u32 	%r1690, [%rd52+20];
	setp.eq.s32 	%p50, %r100, 0;
	@%p50 bra 	$L__BB2_52;
	shf.l.wrap.b32 	%r1689, %r1690, %r1689, %r100;
	ld.local.u32 	%r786, [%rd52+16];
	shf.l.wrap.b32 	%r1690, %r786, %r1690, %r100;
$L__BB2_52:
	shr.u32 	%r787, %r1689, 30;
	shf.l.wrap.b32 	%r788, %r1690, %r1689, 2;
	shl.b32 	%r789, %r1690, 2;
	shr.u32 	%r790, %r788, 31;
	add.s32 	%r791, %r790, %r787;
	neg.s32 	%r792, %r791;
	setp.lt.s32 	%p51, %r96, 0;
	selp.b32 	%r1691, %r792, %r791, %p51;
	xor.b32  	%r793, %r788, %r96;
	shr.s32 	%r794, %r788, 31;
	xor.b32  	%r795, %r794, %r788;
	xor.b32  	%r796, %r794, %r789;
	cvt.u64.u32 	%rd202, %r795;
	shl.b64 	%rd203, %rd202, 32;
	cvt.u64.u32 	%rd204, %r796;
	or.b64  	%rd205, %rd203, %rd204;
	cvt.rn.f64.s64 	%fd92, %rd205;
	mul.f64 	%fd93, %fd92, 0d3BF921FB54442D19;
	cvt.rn.f32.f64 	%f397, %fd93;
	neg.f32 	%f398, %f397;
	setp.lt.s32 	%p52, %r793, 0;
	selp.f32 	%f1380, %f398, %f397, %p52;
$L__BB2_53:
	mul.f32 	%f401, %f6, 0f40400000;
	mul.f32 	%f50, %f401, %f9;
	setp.eq.f32 	%p53, %f6, 0f00000000;
	add.s32 	%r798, %r1691, 1;
	mul.rn.f32 	%f402, %f1380, %f1380;
	and.b32  	%r799, %r1691, 1;
	setp.eq.b32 	%p54, %r799, 1;
	selp.f32 	%f403, %f1380, 0f3F800000, %p54;
	fma.rn.f32 	%f404, %f402, %f403, 0f00000000;
	fma.rn.f32 	%f405, %f402, 0f37CBAC00, 0fBAB607ED;
	selp.f32 	%f406, 0fB94D4153, %f405, %p54;
	selp.f32 	%f407, 0f3C0885E4, 0f3D2AAABB, %p54;
	fma.rn.f32 	%f408, %f406, %f402, %f407;
	selp.f32 	%f409, 0fBE2AAAA8, 0fBEFFFFFF, %p54;
	fma.rn.f32 	%f410, %f408, %f402, %f409;
	fma.rn.f32 	%f411, %f410, %f404, %f403;
	and.b32  	%r800, %r798, 2;
	setp.eq.s32 	%p55, %r800, 0;
	mov.f32 	%f1381, 0f00000000;
	sub.f32 	%f412, %f1381, %f411;
	selp.f32 	%f413, %f411, %f412, %p55;
	mul.f32 	%f414, %f20, %f413;
	sub.f32 	%f415, %f414, %f46;
	add.f32 	%f416, %f18, %f415;
	mul.f32 	%f417, %f19, %f416;
	sub.f32 	%f51, %f417, %f42;
	fma.rn.f32 	%f52, %f9, %f38, %f15;
	mov.u32 	%r1692, %r1777;
	mov.u32 	%r1693, %r1778;
	mov.u32 	%r1694, %r1779;
	mov.u32 	%r1695, %r1780;
	@%p53 bra 	$L__BB2_58;
	shr.u32 	%r801, %r1702, 2;
	xor.b32  	%r802, %r801, %r1702;
	shl.b32 	%r803, %r1777, 4;
	shl.b32 	%r804, %r802, 1;
	xor.b32  	%r805, %r803, %r804;
	xor.b32  	%r806, %r805, %r1777;
	xor.b32  	%r1692, %r806, %r802;
	add.s32 	%r1703, %r1703, 362437;
	add.s32 	%r807, %r1692, %r1703;
	cvt.rn.f32.u32 	%f418, %r807;
	fma.rn.f32 	%f53, %f418, 0f2F800000, 0f2F000000;
	setp.gtu.f32 	%p56, %f53, 0f3E2AAAAB;
	@%p56 bra 	$L__BB2_56;
	sqrt.rn.f32 	%f419, %f50;
	neg.f32 	%f1381, %f419;
	mov.u32 	%r1693, %r1777;
	mov.u32 	%r1694, %r1778;
	mov.u32 	%r1695, %r1779;
	mov.u32 	%r1702, %r1780;
	bra.uni 	$L__BB2_58;
$L__BB2_56:
	setp.leu.f32 	%p57, %f53, 0f3E2AAAAB;
	setp.gtu.f32 	%p58, %f53, 0f3EAAAAAB;
	or.pred  	%p59, %p57, %p58;
	mov.u32 	%r1693, %r1777;
	mov.u32 	%r1694, %r1778;
	mov.u32 	%r1695, %r1779;
	mov.u32 	%r1702, %r1780;
	@%p59 bra 	$L__BB2_58;
	sqrt.rn.f32 	%f1381, %f50;
	mov.u32 	%r1693, %r1777;
	mov.u32 	%r1694, %r1778;
	mov.u32 	%r1695, %r1779;
	mov.u32 	%r1702, %r1780;
$L__BB2_58:
	add.f32 	%f57, %f52, %f1381;
	fma.rn.f32 	%f58, %f9, %f51, %f1425;
	mov.f32 	%f1382, 0f00000000;
	mov.u32 	%r1698, %r1692;
	mov.u32 	%r1699, %r1693;
	mov.u32 	%r1700, %r1694;
	mov.u32 	%r1701, %r1695;
	@%p53 bra 	$L__BB2_63;
	shr.u32 	%r808, %r1702, 2;
	xor.b32  	%r809, %r808, %r1702;
	shl.b32 	%r810, %r1692, 4;
	shl.b32 	%r811, %r809, 1;
	xor.b32  	%r812, %r810, %r811;
	xor.b32  	%r813, %r812, %r1692;
	xor.b32  	%r1698, %r813, %r809;
	add.s32 	%r1703, %r1703, 362437;
	add.s32 	%r814, %r1698, %r1703;
	cvt.rn.f32.u32 	%f422, %r814;
	fma.rn.f32 	%f59, %f422, 0f2F800000, 0f2F000000;
	setp.gtu.f32 	%p61, %f59, 0f3E2AAAAB;
	@%p61 bra 	$L__BB2_61;
	sqrt.rn.f32 	%f423, %f50;
	neg.f32 	%f1382, %f423;
	mov.u32 	%r1699, %r1692;
	mov.u32 	%r1700, %r1693;
	mov.u32 	%r1701, %r1694;
	mov.u32 	%r1702, %r1695;
	bra.uni 	$L__BB2_63;
$L__BB2_61:
	setp.leu.f32 	%p62, %f59, 0f3E2AAAAB;
	setp.gtu.f32 	%p63, %f59, 0f3EAAAAAB;
	or.pred  	%p64, %p62, %p63;
	mov.u32 	%r1699, %r1692;
	mov.u32 	%r1700, %r1693;
	mov.u32 	%r1701, %r1694;
	mov.u32 	%r1702, %r1695;
	@%p64 bra 	$L__BB2_63;
	sqrt.rn.f32 	%f1382, %f50;
	mov.u32 	%r1699, %r1692;
	mov.u32 	%r1700, %r1693;
	mov.u32 	%r1701, %r1694;
	mov.u32 	%r1702, %r1695;
$L__BB2_63:
	add.f32 	%f63, %f58, %f1382;
	mul.f32 	%f425, %f57, 0f3F22F983;
	cvt.rni.s32.f32 	%r1723, %f425;
	cvt.rn.f32.s32 	%f426, %r1723;
	fma.rn.f32 	%f427, %f426, 0fBFC90FDA, %f57;
	fma.rn.f32 	%f428, %f426, 0fB3A22168, %f427;
	fma.rn.f32 	%f1387, %f426, 0fA7C234C5, %f428;
	abs.f32 	%f65, %f57;
	setp.ltu.f32 	%p65, %f65, 0f47CE4780;
	mov.u32 	%r1707, %r1723;
	mov.f32 	%f1383, %f1387;
	@%p65 bra 	$L__BB2_71;
	setp.neu.f32 	%p66, %f65, 0f7F800000;
	@%p66 bra 	$L__BB2_66;
	mov.f32 	%f431, 0f00000000;
	mul.rn.f32 	%f1383, %f57, %f431;
	mov.b32 	%r1707, 0;
	bra.uni 	$L__BB2_71;
$L__BB2_66:
	mov.b32 	%r126, %f57;
	shl.b32 	%r816, %r126, 8;
	or.b32  	%r127, %r816, -2147483648;
	mov.b64 	%rd436, 0;
	mov.b32 	%r1704, 0;
$L__BB2_67:
	.pragma "nounroll";
	mul.wide.u32 	%rd207, %r1704, 4;
	mov.u64 	%rd208, __cudart_i2opi_f;
	add.s64 	%rd209, %rd208, %rd207;
	ld.global.nc.u32 	%r817, [%rd209];
	mad.wide.u32 	%rd210, %r817, %r127, %rd436;
	shr.u64 	%rd436, %rd210, 32;
	add.s64 	%rd211, %rd18, %rd207;
	st.local.u32 	[%rd211], %rd210;
	add.s32 	%r1704, %r1704, 1;
	setp.ne.s32 	%p67, %r1704, 6;
	@%p67 bra 	$L__BB2_67;
	shr.u32 	%r818, %r126, 23;
	st.local.u32 	[%rd18+24], %rd436;
	and.b32  	%r130, %r818, 31;
	and.b32  	%r819, %r818, 224;
	add.s32 	%r820, %r819, -128;
	shr.u32 	%r821, %r820, 5;
	mul.wide.u32 	%rd212, %r821, 4;
	sub.s64 	%rd55, %rd18, %rd212;
	ld.local.u32 	%r1705, [%rd55+24];
	ld.local.u32 	%r1706, [%rd55+20];
	setp.eq.s32 	%p68, %r130, 0;
	@%p68 bra 	$L__BB2_70;
	shf.l.wrap.b32 	%r1705, %r1706, %r1705, %r130;
	ld.local.u32 	%r822, [%rd55+16];
	shf.l.wrap.b32 	%r1706, %r822, %r1706, %r130;
$L__BB2_70:
	shr.u32 	%r823, %r1705, 30;
	shf.l.wrap.b32 	%r824, %r1706, %r1705, 2;
	shl.b32 	%r825, %r1706, 2;
	shr.u32 	%r826, %r824, 31;
	add.s32 	%r827, %r826, %r823;
	neg.s32 	%r828, %r827;
	setp.lt.s32 	%p69, %r126, 0;
	selp.b32 	%r1707, %r828, %r827, %p69;
	xor.b32  	%r829, %r824, %r126;
	shr.s32 	%r830, %r824, 31;
	xor.b32  	%r831, %r830, %r824;
	xor.b32  	%r832, %r830, %r825;
	cvt.u64.u32 	%rd213, %r831;
	shl.b64 	%rd214, %rd213, 32;
	cvt.u64.u32 	%rd215, %r832;
	or.b64  	%rd216, %rd214, %rd215;
	cvt.rn.f64.s64 	%fd94, %rd216;
	mul.f64 	%fd95, %fd94, 0d3BF921FB54442D19;
	cvt.rn.f32.f64 	%f429, %fd95;
	neg.f32 	%f430, %f429;
	setp.lt.s32 	%p70, %r829, 0;
	selp.f32 	%f1383, %f430, %f429, %p70;
$L__BB2_71:
	mul.rn.f32 	%f432, %f1383, %f1383;
	and.b32  	%r834, %r1707, 1;
	setp.eq.b32 	%p71, %r834, 1;
	selp.f32 	%f433, 0f3F800000, %f1383, %p71;
	fma.rn.f32 	%f434, %f432, %f433, 0f00000000;
	fma.rn.f32 	%f435, %f432, 0f37CBAC00, 0fBAB607ED;
	selp.f32 	%f436, %f435, 0fB94D4153, %p71;
	selp.f32 	%f437, 0f3D2AAABB, 0f3C0885E4, %p71;
	fma.rn.f32 	%f438, %f436, %f432, %f437;
	selp.f32 	%f439, 0fBEFFFFFF, 0fBE2AAAA8, %p71;
	fma.rn.f32 	%f440, %f438, %f432, %f439;
	fma.rn.f32 	%f441, %f440, %f434, %f433;
	and.b32  	%r835, %r1707, 2;
	setp.eq.s32 	%p72, %r835, 0;
	mov.f32 	%f442, 0f00000000;
	sub.f32 	%f443, %f442, %f441;
	selp.f32 	%f69, %f441, %f443, %p72;
	fma.rn.f32 	%f70, %f5, %f9, %f1374;
	mul.f32 	%f444, %f70, 0f3F22F983;
	cvt.rni.s32.f32 	%r1727, %f444;
	cvt.rn.f32.s32 	%f445, %r1727;
	fma.rn.f32 	%f446, %f445, 0fBFC90FDA, %f70;
	fma.rn.f32 	%f447, %f445, 0fB3A22168, %f446;
	fma.rn.f32 	%f1388, %f445, 0fA7C234C5, %f447;
	abs.f32 	%f72, %f70;
	setp.ltu.f32 	%p73, %f72, 0f47CE4780;
	mov.u32 	%r1711, %r1727;
	mov.f32 	%f1384, %f1388;
	@%p73 bra 	$L__BB2_79;
	setp.neu.f32 	%p74, %f72, 0f7F800000;
	@%p74 bra 	$L__BB2_74;
	mov.f32 	%f450, 0f00000000;
	mul.rn.f32 	%f1384, %f70, %f450;
	mov.b32 	%r1711, 0;
	bra.uni 	$L__BB2_79;
$L__BB2_74:
	mov.b32 	%r140, %f70;
	shl.b32 	%r837, %r140, 8;
	or.b32  	%r141, %r837, -2147483648;
	mov.b64 	%rd437, 0;
	mov.b32 	%r1708, 0;
$L__BB2_75:
	.pragma "nounroll";
	mul.wide.u32 	%rd218, %r1708, 4;
	mov.u64 	%rd219, __cudart_i2opi_f;
	add.s64 	%rd220, %rd219, %rd218;
	ld.global.nc.u32 	%r838, [%rd220];
	mad.wide.u32 	%rd221, %r838, %r141, %rd437;
	shr.u64 	%rd437, %rd221, 32;
	add.s64 	%rd222, %rd17, %rd218;
	st.local.u32 	[%rd222], %rd221;
	add.s32 	%r1708, %r1708, 1;
	setp.ne.s32 	%p75, %r1708, 6;
	@%p75 bra 	$L__BB2_75;
	shr.u32 	%r839, %r140, 23;
	st.local.u32 	[%rd17+24], %rd437;
	and.b32  	%r144, %r839, 31;
	and.b32  	%r840, %r839, 224;
	add.s32 	%r841, %r840, -128;
	shr.u32 	%r842, %r841, 5;
	mul.wide.u32 	%rd223, %r842, 4;
	sub.s64 	%rd58, %rd17, %rd223;
	ld.local.u32 	%r1709, [%rd58+24];
	ld.local.u32 	%r1710, [%rd58+20];
	setp.eq.s32 	%p76, %r144, 0;
	@%p76 bra 	$L__BB2_78;
	shf.l.wrap.b32 	%r1709, %r1710, %r1709, %r144;
	ld.local.u32 	%r843, [%rd58+16];
	shf.l.wrap.b32 	%r1710, %r843, %r1710, %r144;
$L__BB2_78:
	shr.u32 	%r844, %r1709, 30;
	shf.l.wrap.b32 	%r845, %r1710, %r1709, 2;
	shl.b32 	%r846, %r1710, 2;
	shr.u32 	%r847, %r845, 31;
	add.s32 	%r848, %r847, %r844;
	neg.s32 	%r849, %r848;
	setp.lt.s32 	%p77, %r140, 0;
	selp.b32 	%r1711, %r849, %r848, %p77;
	xor.b32  	%r850, %r845, %r140;
	shr.s32 	%r851, %r845, 31;
	xor.b32  	%r852, %r851, %r845;
	xor.b32  	%r853, %r851, %r846;
	cvt.u64.u32 	%rd224, %r852;
	shl.b64 	%rd225, %rd224, 32;
	cvt.u64.u32 	%rd226, %r853;
	or.b64  	%rd227, %rd225, %rd226;
	cvt.rn.f64.s64 	%fd96, %rd227;
	mul.f64 	%fd97, %fd96, 0d3BF921FB54442D19;
	cvt.rn.f32.f64 	%f448, %fd97;
	neg.f32 	%f449, %f448;
	setp.lt.s32 	%p78, %r850, 0;
	selp.f32 	%f1384, %f449, %f448, %p78;
$L__BB2_79:
	add.s32 	%r855, %r1711, 1;
	mul.rn.f32 	%f451, %f1384, %f1384;
	and.b32  	%r856, %r1711, 1;
	setp.eq.b32 	%p79, %r856, 1;
	selp.f32 	%f452, %f1384, 0f3F800000, %p79;
	fma.rn.f32 	%f453, %f451, %f452, 0f00000000;
	fma.rn.f32 	%f454, %f451, 0f37CBAC00, 0fBAB607ED;
	selp.f32 	%f455, 0fB94D4153, %f454, %p79;
	selp.f32 	%f456, 0f3C0885E4, 0f3D2AAABB, %p79;
	fma.rn.f32 	%f457, %f455, %f451, %f456;
	selp.f32 	%f458, 0fBE2AAAA8, 0fBEFFFFFF, %p79;
	fma.rn.f32 	%f459, %f457, %f451, %f458;
	fma.rn.f32 	%f460, %f459, %f453, %f452;
	and.b32  	%r857, %r855, 2;
	setp.eq.s32 	%p80, %r857, 0;
	mov.f32 	%f461, 0f00000000;
	sub.f32 	%f462, %f461, %f460;
	selp.f32 	%f463, %f460, %f462, %p80;
	mul.f32 	%f464, %f20, %f463;
	sub.f32 	%f76, %f464, %f69;
	mul.f32 	%f465, %f63, 0f3F22F983;
	cvt.rni.s32.f32 	%r1719, %f465;
	cvt.rn.f32.s32 	%f466, %r1719;
	fma.rn.f32 	%f467, %f466, 0fBFC90FDA, %f63;
	fma.rn.f32 	%f468, %f466, 0fB3A22168, %f467;
	fma.rn.f32 	%f1386, %f466, 0fA7C234C5, %f468;
	abs.f32 	%f78, %f63;
	setp.ltu.f32 	%p81, %f78, 0f47CE4780;
	mov.u32 	%r1715, %r1719;
	mov.f32 	%f1385, %f1386;
	@%p81 bra 	$L__BB2_87;
	setp.neu.f32 	%p82, %f78, 0f7F800000;
	@%p82 bra 	$L__BB2_82;
	mov.f32 	%f471, 0f00000000;
	mul.rn.f32 	%f1385, %f63, %f471;
	mov.b32 	%r1715, 0;
	bra.uni 	$L__BB2_87;
$L__BB2_82:
	mov.b32 	%r154, %f63;
	mov.b64 	%rd438, 0;
	mov.b32 	%r1712, 0;
$L__BB2_83:
	.pragma "nounroll";
	mul.wide.u32 	%rd229, %r1712, 4;
	mov.u64 	%rd230, __cudart_i2opi_f;
	add.s64 	%rd231, %rd230, %rd229;
	ld.global.nc.u32 	%r859, [%rd231];
	shl.b32 	%r860, %r154, 8;
	or.b32  	%r861, %r860, -2147483648;
	mad.wide.u32 	%rd232, %r859, %r861, %rd438;
	shr.u64 	%rd438, %rd232, 32;
	add.s64 	%rd233, %rd16, %rd229;
	st.local.u32 	[%rd233], %rd232;
	add.s32 	%r1712, %r1712, 1;
	setp.ne.s32 	%p83, %r1712, 6;
	@%p83 bra 	$L__BB2_83;
	shr.u32 	%r862, %r154, 23;
	st.local.u32 	[%rd16+24], %rd438;
	and.b32  	%r157, %r862, 31;
	and.b32  	%r863, %r862, 224;
	add.s32 	%r864, %r863, -128;
	shr.u32 	%r865, %r864, 5;
	mul.wide.u32 	%rd234, %r865, 4;
	sub.s64 	%rd61, %rd16, %rd234;
	ld.local.u32 	%r1713, [%rd61+24];
	ld.local.u32 	%r1714, [%rd61+20];
	setp.eq.s32 	%p84, %r157, 0;
	@%p84 bra 	$L__BB2_86;
	shf.l.wrap.b32 	%r1713, %r1714, %r1713, %r157;
	ld.local.u32 	%r866, [%rd61+16];
	shf.l.wrap.b32 	%r1714, %r866, %r1714, %r157;
$L__BB2_86:
	shr.u32 	%r867, %r1713, 30;
	shf.l.wrap.b32 	%r868, %r1714, %r1713, 2;
	shl.b32 	%r869, %r1714, 2;
	shr.u32 	%r870, %r868, 31;
	add.s32 	%r871, %r870, %r867;
	neg.s32 	%r872, %r871;
	setp.lt.s32 	%p85, %r154, 0;
	selp.b32 	%r1715, %r872, %r871, %p85;
	xor.b32  	%r873, %r868, %r154;
	shr.s32 	%r874, %r868, 31;
	xor.b32  	%r875, %r874, %r868;
	xor.b32  	%r876, %r874, %r869;
	cvt.u64.u32 	%rd235, %r875;
	shl.b64 	%rd236, %rd235, 32;
	cvt.u64.u32 	%rd237, %r876;
	or.b64  	%rd238, %rd236, %rd237;
	cvt.rn.f64.s64 	%fd98, %rd238;
	mul.f64 	%fd99, %fd98, 0d3BF921FB54442D19;
	cvt.rn.f32.f64 	%f469, %fd99;
	neg.f32 	%f470, %f469;
	setp.lt.s32 	%p86, %r873, 0;
	selp.f32 	%f1385, %f470, %f469, %p86;
$L__BB2_87:
	mul.rn.f32 	%f472, %f1385, %f1385;
	and.b32  	%r878, %r1715, 1;
	setp.eq.b32 	%p88, %r878, 1;
	selp.f32 	%f473, 0f3F800000, %f1385, %p88;
	fma.rn.f32 	%f474, %f472, %f473, 0f00000000;
	fma.rn.f32 	%f475, %f472, 0f37CBAC00, 0fBAB607ED;
	selp.f32 	%f476, %f475, 0fB94D4153, %p88;
	selp.f32 	%f477, 0f3D2AAABB, 0f3C0885E4, %p88;
	fma.rn.f32 	%f478, %f476, %f472, %f477;
	selp.f32 	%f479, 0fBEFFFFFF, 0fBE2AAAA8, %p88;
	fma.rn.f32 	%f480, %f478, %f472, %f479;
	fma.rn.f32 	%f481, %f480, %f474, %f473;
	and.b32  	%r879, %r1715, 2;
	setp.eq.s32 	%p89, %r879, 0;
	mov.f32 	%f482, 0f00000000;
	sub.f32 	%f483, %f482, %f481;
	selp.f32 	%f484, %f481, %f483, %p89;
	mul.f32 	%f485, %f19, %f484;
	add.f32 	%f486, %f18, %f76;
	sub.f32 	%f82, %f486, %f485;
	@%p81 bra 	$L__BB2_95;
	setp.neu.f32 	%p90, %f78, 0f7F800000;
	@%p90 bra 	$L__BB2_90;
	mov.f32 	%f489, 0f00000000;
	mul.rn.f32 	%f1386, %f63, %f489;
	mov.b32 	%r1719, 0;
	bra.uni 	$L__BB2_95;
$L__BB2_90:
	mov.b32 	%r166, %f63;
	shl.b32 	%r881, %r166, 8;
	or.b32  	%r167, %r881, -2147483648;
	mov.b64 	%rd439, 0;
	mov.b32 	%r1716, 0;
$L__BB2_91:
	.pragma "nounroll";
	mul.wide.u32 	%rd240, %r1716, 4;
	mov.u64 	%rd241, __cudart_i2opi_f;
	add.s64 	%rd242, %rd241, %rd240;
	ld.global.nc.u32 	%r882, [%rd242];
	mad.wide.u32 	%rd243, %r882, %r167, %rd439;
	shr.u64 	%rd439, %rd243, 32;
	add.s64 	%rd244, %rd15, %rd240;
	st.local.u32 	[%rd244], %rd243;
	add.s32 	%r1716, %r1716, 1;
	setp.ne.s32 	%p91, %r1716, 6;
	@%p91 bra 	$L__BB2_91;
	shr.u32 	%r883, %r166, 23;
	st.local.u32 	[%rd15+24], %rd439;
	and.b32  	%r170, %r883, 31;
	and.b32  	%r884, %r883, 224;
	add.s32 	%r885, %r884, -128;
	shr.u32 	%r886, %r885, 5;
	mul.wide.u32 	%rd245, %r886, 4;
	sub.s64 	%rd64, %rd15, %rd245;
	ld.local.u32 	%r1717, [%rd64+24];
	ld.local.u32 	%r1718, [%rd64+20];
	setp.eq.s32 	%p92, %r170, 0;
	@%p92 bra 	$L__BB2_94;
	shf.l.wrap.b32 	%r1717, %r1718, %r1717, %r170;
	ld.local.u32 	%r887, [%rd64+16];
	shf.l.wrap.b32 	%r1718, %r887, %r1718, %r170;
$L__BB2_94:
	shr.u32 	%r888, %r1717, 30;
	shf.l.wrap.b32 	%r889, %r1718, %r1717, 2;
	shl.b32 	%r890, %r1718, 2;
	shr.u32 	%r891, %r889, 31;
	add.s32 	%r892, %r891, %r888;
	neg.s32 	%r893, %r892;
	setp.lt.s32 	%p93, %r166, 0;
	selp.b32 	%r1719, %r893, %r892, %p93;
	xor.b32  	%r894, %r889, %r166;
	shr.s32 	%r895, %r889, 31;
	xor.b32  	%r896, %r895, %r889;
	xor.b32  	%r897, %r895, %r890;
	cvt.u64.u32 	%rd246, %r896;
	shl.b64 	%rd247, %rd246, 32;
	cvt.u64.u32 	%rd248, %r897;
	or.b64  	%rd249, %rd247, %rd248;
	cvt.rn.f64.s64 	%fd100, %rd249;
	mul.f64 	%fd101, %fd100, 0d3BF921FB54442D19;
	cvt.rn.f32.f64 	%f487, %fd101;
	neg.f32 	%f488, %f487;
	setp.lt.s32 	%p94, %r894, 0;
	selp.f32 	%f1386, %f488, %f487, %p94;
$L__BB2_95:
	mul.rn.f32 	%f490, %f1386, %f1386;
	and.b32  	%r899, %r1719, 1;
	setp.eq.b32 	%p96, %r899, 1;
	selp.f32 	%f491, 0f3F800000, %f1386, %p96;
	fma.rn.f32 	%f492, %f490, %f491, 0f00000000;
	fma.rn.f32 	%f493, %f490, 0f37CBAC00, 0fBAB607ED;
	selp.f32 	%f494, %f493, 0fB94D4153, %p96;
	selp.f32 	%f495, 0f3D2AAABB, 0f3C0885E4, %p96;
	fma.rn.f32 	%f496, %f494, %f490, %f495;
	selp.f32 	%f497, 0fBEFFFFFF, 0fBE2AAAA8, %p96;
	fma.rn.f32 	%f498, %f496, %f490, %f497;
	fma.rn.f32 	%f499, %f498, %f492, %f491;
	and.b32  	%r900, %r1719, 2;
	setp.eq.s32 	%p97, %r900, 0;
	mov.f32 	%f500, 0f00000000;
	sub.f32 	%f501, %f500, %f499;
	selp.f32 	%f86, %f499, %f501, %p97;
	@%p65 bra 	$L__BB2_103;
	setp.neu.f32 	%p98, %f65, 0f7F800000;
	@%p98 bra 	$L__BB2_98;
	mov.f32 	%f504, 0f00000000;
	mul.rn.f32 	%f1387, %f57, %f504;
	mov.b32 	%r1723, 0;
	bra.uni 	$L__BB2_103;
$L__BB2_98:
	mov.b32 	%r179, %f57;
	shl.b32 	%r902, %r179, 8;
	or.b32  	%r180, %r902, -2147483648;
	mov.b64 	%rd440, 0;
	mov.b32 	%r1720, 0;
$L__BB2_99:
	.pragma "nounroll";
	mul.wide.u32 	%rd251, %r1720, 4;
	mov.u64 	%rd252, __cudart_i2opi_f;
	add.s64 	%rd253, %rd252, %rd251;
	ld.global.nc.u32 	%r903, [%rd253];
	mad.wide.u32 	%rd254, %r903, %r180, %rd440;
	shr.u64 	%rd440, %rd254, 32;
	add.s64 	%rd255, %rd14, %rd251;
	st.local.u32 	[%rd255], %rd254;
	add.s32 	%r1720, %r1720, 1;
	setp.ne.s32 	%p99, %r1720, 6;
	@%p99 bra 	$L__BB2_99;
	shr.u32 	%r904, %r179, 23;
	st.local.u32 	[%rd14+24], %rd440;
	and.b32  	%r183, %r904, 31;
	and.b32  	%r905, %r904, 224;
	add.s32 	%r906, %r905, -128;
	shr.u32 	%r907, %r906, 5;
	mul.wide.u32 	%rd256, %r907, 4;
	sub.s64 	%rd67, %rd14, %rd256;
	ld.local.u32 	%r1721, [%rd67+24];
	ld.local.u32 	%r1722, [%rd67+20];
	setp.eq.s32 	%p100, %r183, 0;
	@%p100 bra 	$L__BB2_102;
	shf.l.wrap.b32 	%r1721, %r1722, %r1721, %r183;
	ld.local.u32 	%r908, [%rd67+16];
	shf.l.wrap.b32 	%r1722, %r908, %r1722, %r183;
$L__BB2_102:
	shr.u32 	%r909, %r1721, 30;
	shf.l.wrap.b32 	%r910, %r1722, %r1721, 2;
	shl.b32 	%r911, %r1722, 2;
	shr.u32 	%r912, %r910, 31;
	add.s32 	%r913, %r912, %r909;
	neg.s32 	%r914, %r913;
	setp.lt.s32 	%p101, %r179, 0;
	selp.b32 	%r1723, %r914, %r913, %p101;
	xor.b32  	%r915, %r910, %r179;
	shr.s32 	%r916, %r910, 31;
	xor.b32  	%r917, %r916, %r910;
	xor.b32  	%r918, %r916, %r911;
	cvt.u64.u32 	%rd257, %r917;
	shl.b64 	%rd258, %rd257, 32;
	cvt.u64.u32 	%rd259, %r918;
	or.b64  	%rd260, %rd258, %rd259;
	cvt.rn.f64.s64 	%fd102, %rd260;
	mul.f64 	%fd103, %fd102, 0d3BF921FB54442D19;
	cvt.rn.f32.f64 	%f502, %fd103;
	neg.f32 	%f503, %f502;
	setp.lt.s32 	%p102, %r915, 0;
	selp.f32 	%f1387, %f503, %f502, %p102;
$L__BB2_103:
	mul.rn.f32 	%f505, %f1387, %f1387;
	and.b32  	%r920, %r1723, 1;
	setp.eq.b32 	%p104, %r920, 1;
	selp.f32 	%f506, 0f3F800000, %f1387, %p104;
	fma.rn.f32 	%f507, %f505, %f506, 0f00000000;
	fma.rn.f32 	%f508, %f505, 0f37CBAC00, 0fBAB607ED;
	selp.f32 	%f509, %f508, 0fB94D4153, %p104;
	selp.f32 	%f510, 0f3D2AAABB, 0f3C0885E4, %p104;
	fma.rn.f32 	%f511, %f509, %f505, %f510;
	selp.f32 	%f512, 0fBEFFFFFF, 0fBE2AAAA8, %p104;
	fma.rn.f32 	%f513, %f511, %f505, %f512;
	fma.rn.f32 	%f514, %f513, %f507, %f506;
	and.b32  	%r921, %r1723, 2;
	setp.eq.s32 	%p105, %r921, 0;
	mov.f32 	%f515, 0f00000000;
	sub.f32 	%f516, %f515, %f514;
	selp.f32 	%f90, %f514, %f516, %p105;
	@%p73 bra 	$L__BB2_111;
	fma.rn.f32 	%f91, %f5, %f9, %f1374;
	setp.neu.f32 	%p106, %f72, 0f7F800000;
	@%p106 bra 	$L__BB2_106;
	mov.f32 	%f519, 0f00000000;
	mul.rn.f32 	%f1388, %f91, %f519;
	mov.b32 	%r1727, 0;
	bra.uni 	$L__BB2_111;
$L__BB2_106:
	mov.b32 	%r192, %f91;
	shl.b32 	%r923, %r192, 8;
	or.b32  	%r193, %r923, -2147483648;
	mov.b64 	%rd441, 0;
	mov.b32 	%r1724, 0;
$L__BB2_107:
	.pragma "nounroll";
	mul.wide.u32 	%rd262, %r1724, 4;
	mov.u64 	%rd263, __cudart_i2opi_f;
	add.s64 	%rd264, %rd263, %rd262;
	ld.global.nc.u32 	%r924, [%rd264];
	mad.wide.u32 	%rd265, %r924, %r193, %rd441;
	shr.u64 	%rd441, %rd265, 32;
	add.s64 	%rd266, %rd13, %rd262;
	st.local.u32 	[%rd266], %rd265;
	add.s32 	%r1724, %r1724, 1;
	setp.ne.s32 	%p107, %r1724, 6;
	@%p107 bra 	$L__BB2_107;
	shr.u32 	%r925, %r192, 23;
	st.local.u32 	[%rd13+24], %rd441;
	and.b32  	%r196, %r925, 31;
	and.b32  	%r926, %r925, 224;
	add.s32 	%r927, %r926, -128;
	shr.u32 	%r928, %r927, 5;
	mul.wide.u32 	%rd267, %r928, 4;
	sub.s64 	%rd70, %rd13, %rd267;
	ld.local.u32 	%r1725, [%rd70+24];
	ld.local.u32 	%r1726, [%rd70+20];
	setp.eq.s32 	%p108, %r196, 0;
	@%p108 bra 	$L__BB2_110;
	shf.l.wrap.b32 	%r1725, %r1726, %r1725, %r196;
	ld.local.u32 	%r929, [%rd70+16];
	shf.l.wrap.b32 	%r1726, %r929, %r1726, %r196;
$L__BB2_110:
	shr.u32 	%r930, %r1725, 30;
	shf.l.wrap.b32 	%r931, %r1726, %r1725, 2;
	shl.b32 	%r932, %r1726, 2;
	shr.u32 	%r933, %r931, 31;
	add.s32 	%r934, %r933, %r930;
	neg.s32 	%r935, %r934;
	setp.lt.s32 	%p109, %r192, 0;
	selp.b32 	%r1727, %r935, %r934, %p109;
	xor.b32  	%r936, %r931, %r192;
	shr.s32 	%r937, %r931, 31;
	xor.b32  	%r938, %r937, %r931;
	xor.b32  	%r939, %r937, %r932;
	cvt.u64.u32 	%rd268, %r938;
	shl.b64 	%rd269, %rd268, 32;
	cvt.u64.u32 	%rd270, %r939;
	or.b64  	%rd271, %rd269, %rd270;
	cvt.rn.f64.s64 	%fd104, %rd271;
	mul.f64 	%fd105, %fd104, 0d3BF921FB54442D19;
	cvt.rn.f32.f64 	%f517, %fd105;
	neg.f32 	%f518, %f517;
	setp.lt.s32 	%p110, %r936, 0;
	selp.f32 	%f1388, %f518, %f517, %p110;
$L__BB2_111:
	add.s32 	%r941, %r1727, 1;
	mul.rn.f32 	%f521, %f1388, %f1388;
	and.b32  	%r942, %r1727, 1;
	setp.eq.b32 	%p112, %r942, 1;
	selp.f32 	%f522, %f1388, 0f3F800000, %p112;
	fma.rn.f32 	%f523, %f521, %f522, 0f00000000;
	fma.rn.f32 	%f524, %f521, 0f37CBAC00, 0fBAB607ED;
	selp.f32 	%f525, 0fB94D4153, %f524, %p112;
	selp.f32 	%f526, 0f3C0885E4, 0f3D2AAABB, %p112;
	fma.rn.f32 	%f527, %f525, %f521, %f526;
	selp.f32 	%f528, 0fBE2AAAA8, 0fBEFFFFFF, %p112;
	fma.rn.f32 	%f529, %f527, %f521, %f528;
	fma.rn.f32 	%f530, %f529, %f523, %f522;
	and.b32  	%r943, %r941, 2;
	setp.eq.s32 	%p113, %r943, 0;
	mov.f32 	%f1389, 0f00000000;
	sub.f32 	%f531, %f1389, %f530;
	selp.f32 	%f532, %f530, %f531, %p113;
	mul.f32 	%f533, %f20, %f532;
	sub.f32 	%f534, %f533, %f90;
	add.f32 	%f535, %f18, %f534;
	mul.f32 	%f536, %f19, %f535;
	sub.f32 	%f95, %f536, %f86;
	add.f32 	%f537, %f38, %f82;
	mul.f32 	%f538, %f537, 0f3F000000;
	fma.rn.f32 	%f96, %f9, %f538, %f15;
	mov.u32 	%r1728, %r1698;
	mov.u32 	%r1729, %r1699;
	mov.u32 	%r1730, %r1700;
	mov.u32 	%r1731, %r1701;
	@%p53 bra 	$L__BB2_116;
	shr.u32 	%r944, %r1702, 2;
	xor.b32  	%r945, %r944, %r1702;
	shl.b32 	%r946, %r1698, 4;
	shl.b32 	%r947, %r945, 1;
	xor.b32  	%r948, %r946, %r947;
	xor.b32  	%r949, %r948, %r1698;
	xor.b32  	%r1728, %r949, %r945;
	add.s32 	%r1703, %r1703, 362437;
	add.s32 	%r950, %r1728, %r1703;
	cvt.rn.f32.u32 	%f539, %r950;
	fma.rn.f32 	%f97, %f539, 0f2F800000, 0f2F000000;
	setp.gtu.f32 	%p114, %f97, 0f3E2AAAAB;
	@%p114 bra 	$L__BB2_114;
	sqrt.rn.f32 	%f540, %f50;
	neg.f32 	%f1389, %f540;
	mov.u32 	%r1729, %r1698;
	mov.u32 	%r1730, %r1699;
	mov.u32 	%r1731, %r1700;
	mov.u32 	%r1702, %r1701;
	bra.uni 	$L__BB2_116;
$L__BB2_114:
	setp.leu.f32 	%p115, %f97, 0f3E2AAAAB;
	setp.gtu.f32 	%p116, %f97, 0f3EAAAAAB;
	or.pred  	%p117, %p115, %p116;
	mov.u32 	%r1729, %r1698;
	mov.u32 	%r1730, %r1699;
	mov.u32 	%r1731, %r1700;
	mov.u32 	%r1702, %r1701;
	@%p117 bra 	$L__BB2_116;
	sqrt.rn.f32 	%f1389, %f50;
	mov.u32 	%r1729, %r1698;
	mov.u32 	%r1730, %r1699;
	mov.u32 	%r1731, %r1700;
	mov.u32 	%r1702, %r1701;
$L__BB2_116:
	add.f32 	%f101, %f96, %f1389;
	add.f32 	%f543, %f51, %f95;
	mul.f32 	%f544, %f543, 0f3F000000;
	fma.rn.f32 	%f102, %f9, %f544, %f1425;
	mov.f32 	%f1390, 0f00000000;
	mov.u32 	%r1734, %r1728;
	mov.u32 	%r1735, %r1729;
	mov.u32 	%r1736, %r1730;
	mov.u32 	%r1737, %r1731;
	@%p53 bra 	$L__BB2_121;
	shr.u32 	%r951, %r1702, 2;
	xor.b32  	%r952, %r951, %r1702;
	shl.b32 	%r953, %r1728, 4;
	shl.b32 	%r954, %r952, 1;
	xor.b32  	%r955, %r953, %r954;
	xor.b32  	%r956, %r955, %r1728;
	xor.b32  	%r1734, %r956, %r952;
	add.s32 	%r1703, %r1703, 362437;
	add.s32 	%r957, %r1734, %r1703;
	cvt.rn.f32.u32 	%f545, %r957;
	fma.rn.f32 	%f103, %f545, 0f2F800000, 0f2F000000;
	setp.gtu.f32 	%p119, %f103, 0f3E2AAAAB;
	@%p119 bra 	$L__BB2_119;
	sqrt.rn.f32 	%f546, %f50;
	neg.f32 	%f1390, %f546;
	mov.u32 	%r1735, %r1728;
	mov.u32 	%r1736, %r1729;
	mov.u32 	%r1737, %r1730;
	mov.u32 	%r1702, %r1731;
	bra.uni 	$L__BB2_121;
$L__BB2_119:
	setp.leu.f32 	%p120, %f103, 0f3E2AAAAB;
	setp.gtu.f32 	%p121, %f103, 0f3EAAAAAB;
	or.pred  	%p122, %p120, %p121;
	mov.u32 	%r1735, %r1728;
	mov.u32 	%r1736, %r1729;
	mov.u32 	%r1737, %r1730;
	mov.u32 	%r1702, %r1731;
	@%p122 bra 	$L__BB2_121;
	sqrt.rn.f32 	%f1390, %f50;
	mov.u32 	%r1735, %r1728;
	mov.u32 	%r1736, %r1729;
	mov.u32 	%r1737, %r1730;
	mov.u32 	%r1702, %r1731;
$L__BB2_121:
	add.f32 	%f107, %f102, %f1390;
	mul.f32 	%f548, %f101, 0f3F22F983;
	cvt.rni.s32.f32 	%r1759, %f548;
	cvt.rn.f32.s32 	%f549, %r1759;
	fma.rn.f32 	%f550, %f549, 0fBFC90FDA, %f101;
	fma.rn.f32 	%f551, %f549, 0fB3A22168, %f550;
	fma.rn.f32 	%f1395, %f549, 0fA7C234C5, %f551;
	abs.f32 	%f109, %f101;
	setp.ltu.f32 	%p123, %f109, 0f47CE4780;
	mov.u32 	%r1743, %r1759;
	mov.f32 	%f1391, %f1395;
	@%p123 bra 	$L__BB2_129;
	setp.neu.f32 	%p124, %f109, 0f7F800000;
	@%p124 bra 	$L__BB2_124;
	mov.f32 	%f554, 0f00000000;
	mul.rn.f32 	%f1391, %f101, %f554;
	mov.b32 	%r1743, 0;
	bra.uni 	$L__BB2_129;
$L__BB2_124:
	mov.b32 	%r222, %f101;
	shl.b32 	%r959, %r222, 8;
	or.b32  	%r223, %r959, -2147483648;
	mov.b64 	%rd442, 0;
	mov.b32 	%r1740, 0;
$L__BB2_125:
	.pragma "nounroll";
	mul.wide.u32 	%rd273, %r1740, 4;
	mov.u64 	%rd274, __cudart_i2opi_f;
	add.s64 	%rd275, %rd274, %rd273;
	ld.global.nc.u32 	%r960, [%rd275];
	mad.wide.u32 	%rd276, %r960, %r223, %rd442;
	shr.u64 	%rd442, %rd276, 32;
	add.s64 	%rd277, %rd12, %rd273;
	st.local.u32 	[%rd277], %rd276;
	add.s32 	%r1740, %r1740, 1;
	setp.ne.s32 	%p125, %r1740, 6;
	@%p125 bra 	$L__BB2_125;
	shr.u32 	%r961, %r222, 23;
	st.local.u32 	[%rd12+24], %rd442;
	and.b32  	%r226, %r961, 31;
	and.b32  	%r962, %r961, 224;
	add.s32 	%r963, %r962, -128;
	shr.u32 	%r964, %r963, 5;
	mul.wide.u32 	%rd278, %r964, 4;
	sub.s64 	%rd73, %rd12, %rd278;
	ld.local.u32 	%r1741, [%rd73+24];
	ld.local.u32 	%r1742, [%rd73+20];
	setp.eq.s32 	%p126, %r226, 0;
	@%p126 bra 	$L__BB2_128;
	shf.l.wrap.b32 	%r1741, %r1742, %r1741, %r226;
	ld.local.u32 	%r965, [%rd73+16];
	shf.l.wrap.b32 	%r1742, %r965, %r1742, %r226;
$L__BB2_128:
	shr.u32 	%r966, %r1741, 30;
	shf.l.wrap.b32 	%r967, %r1742, %r1741, 2;
	shl.b32 	%r968, %r1742, 2;
	shr.u32 	%r969, %r967, 31;
	add.s32 	%r970, %r969, %r966;
	neg.s32 	%r971, %r970;
	setp.lt.s32 	%p127, %r222, 0;
	selp.b32 	%r1743, %r971, %r970, %p127;
	xor.b32  	%r972, %r967, %r222;
	shr.s32 	%r973, %r967, 31;
	xor.b32  	%r974, %r973, %r967;
	xor.b32  	%r975, %r973, %r968;
	cvt.u64.u32 	%rd279, %r974;
	shl.b64 	%rd280, %rd279, 32;
	cvt.u64.u32 	%rd281, %r975;
	or.b64  	%rd282, %rd280, %rd281;
	cvt.rn.f64.s64 	%fd106, %rd282;
	mul.f64 	%fd107, %fd106, 0d3BF921FB54442D19;
	cvt.rn.f32.f64 	%f552, %fd107;
	neg.f32 	%f553, %f552;
	setp.lt.s32 	%p128, %r972, 0;
	selp.f32 	%f1391, %f553, %f552, %p128;
$L__BB2_129:
	mul.rn.f32 	%f555, %f1391, %f1391;
	and.b32  	%r977, %r1743, 1;
	setp.eq.b32 	%p129, %r977, 1;
	selp.f32 	%f556, 0f3F800000, %f1391, %p129;
	fma.rn.f32 	%f557, %f555, %f556, 0f00000000;
	fma.rn.f32 	%f558, %f555, 0f37CBAC00, 0fBAB607ED;
	selp.f32 	%f559, %f558, 0fB94D4153, %p129;
	selp.f32 	%f560, 0f3D2AAABB, 0f3C0885E4, %p129;
	fma.rn.f32 	%f561, %f559, %f555, %f560;
	selp.f32 	%f562, 0fBEFFFFFF, 0fBE2AAAA8, %p129;
	fma.rn.f32 	%f563, %f561, %f555, %f562;
	fma.rn.f32 	%f564, %f563, %f557, %f556;
	and.b32  	%r978, %r1743, 2;
	setp.eq.s32 	%p130, %r978, 0;
	mov.f32 	%f565, 0f00000000;
	sub.f32 	%f566, %f565, %f564;
	selp.f32 	%f113, %f564, %f566, %p130;
	add.f32 	%f567, %f5, %f5;
	mul.f32 	%f568, %f567, 0f3F000000;
	fma.rn.f32 	%f114, %f568, %f9, %f1374;
	mul.f32 	%f569, %f114, 0f3F22F983;
	cvt.rni.s32.f32 	%r1763, %f569;
	cvt.rn.f32.s32 	%f570, %r1763;
	fma.rn.f32 	%f571, %f570, 0fBFC90FDA, %f114;
	fma.rn.f32 	%f572, %f570, 0fB3A22168, %f571;
	fma.rn.f32 	%f1396, %f570, 0fA7C234C5, %f572;
	abs.f32 	%f116, %f114;
	setp.ltu.f32 	%p131, %f116, 0f47CE4780;
	mov.u32 	%r1747, %r1763;
	mov.f32 	%f1392, %f1396;
	@%p131 bra 	$L__BB2_137;
	setp.neu.f32 	%p132, %f116, 0f7F800000;
	@%p132 bra 	$L__BB2_132;
	mov.f32 	%f575, 0f00000000;
	mul.rn.f32 	%f1392, %f114, %f575;
	mov.b32 	%r1747, 0;
	bra.uni 	$L__BB2_137;
$L__BB2_132:
	mov.b32 	%r236, %f114;
	shl.b32 	%r980, %r236, 8;
	or.b32  	%r237, %r980, -2147483648;
	mov.b64 	%rd443, 0;
	mov.b32 	%r1744, 0;
$L__BB2_133:
	.pragma "nounroll";
	mul.wide.u32 	%rd284, %r1744, 4;
	mov.u64 	%rd285, __cudart_i2opi_f;
	add.s64 	%rd286, %rd285, %rd284;
	ld.global.nc.u32 	%r981, [%rd286];
	mad.wide.u32 	%rd287, %r981, %r237, %rd443;
	shr.u64 	%rd443, %rd287, 32;
	add.s64 	%rd288, %rd11, %rd284;
	st.local.u32 	[%rd288], %rd287;
	add.s32 	%r1744, %r1744, 1;
	setp.ne.s32 	%p133, %r1744, 6;
	@%p133 bra 	$L__BB2_133;
	shr.u32 	%r982, %r236, 23;
	st.local.u32 	[%rd11+24], %rd443;
	and.b32  	%r240, %r982, 31;
	and.b32  	%r983, %r982, 224;
	add.s32 	%r984, %r983, -128;
	shr.u32 	%r985, %r984, 5;
	mul.wide.u32 	%rd289, %r985, 4;
	sub.s64 	%rd76, %rd11, %rd289;
	ld.local.u32 	%r1745, [%rd76+24];
	ld.local.u32 	%r1746, [%rd76+20];
	setp.eq.s32 	%p134, %r240, 0;
	@%p134 bra 	$L__BB2_136;
	shf.l.wrap.b32 	%r1745, %r1746, %r1745, %r240;
	ld.local.u32 	%r986, [%rd76+16];
	shf.l.wrap.b32 	%r1746, %r986, %r1746, %r240;
$L__BB2_136:
	shr.u32 	%r987, %r1745, 30;
	shf.l.wrap.b32 	%r988, %r1746, %r1745, 2;
	shl.b32 	%r989, %r1746, 2;
	shr.u32 	%r990, %r988, 31;
	add.s32 	%r991, %r990, %r987;
	neg.s32 	%r992, %r991;
	setp.lt.s32 	%p135, %r236, 0;
	selp.b32 	%r1747, %r992, %r991, %p135;
	xor.b32  	%r993, %r988, %r236;
	shr.s32 	%r994, %r988, 31;
	xor.b32  	%r995, %r994, %r988;
	xor.b32  	%r996, %r994, %r989;
	cvt.u64.u32 	%rd290, %r995;
	shl.b64 	%rd291, %rd290, 32;
	cvt.u64.u32 	%rd292, %r996;
	or.b64  	%rd293, %rd291, %rd292;
	cvt.rn.f64.s64 	%fd108, %rd293;
	mul.f64 	%fd109, %fd108, 0d3BF921FB54442D19;
	cvt.rn.f32.f64 	%f573, %fd109;
	neg.f32 	%f574, %f573;
	setp.lt.s32 	%p136, %r993, 0;
	selp.f32 	%f1392, %f574, %f573, %p136;
$L__BB2_137:
	add.s32 	%r998, %r1747, 1;
	mul.rn.f32 	%f576, %f1392, %f1392;
	and.b32  	%r999, %r1747, 1;
	setp.eq.b32 	%p137, %r999, 1;
	selp.f32 	%f577, %f1392, 0f3F800000, %p137;
	fma.rn.f32 	%f578, %f576, %f577, 0f00000000;
	fma.rn.f32 	%f579, %f576, 0f37CBAC00, 0fBAB607ED;
	selp.f32 	%f580, 0fB94D4153, %f579, %p137;
	selp.f32 	%f581, 0f3C0885E4, 0f3D2AAABB, %p137;
	fma.rn.f32 	%f582, %f580, %f576, %f581;
	selp.f32 	%f583, 0fBE2AAAA8, 0fBEFFFFFF, %p137;
	fma.rn.f32 	%f584, %f582, %f576, %f583;
	fma.rn.f32 	%f585, %f584, %f578, %f577;
	and.b32  	%r1000, %r998, 2;
	setp.eq.s32 	%p138, %r1000, 0;
	mov.f32 	%f586, 0f00000000;
	sub.f32 	%f587, %f586, %f585;
	selp.f32 	%f588, %f585, %f587, %p138;
	mul.f32 	%f589, %f20, %f588;
	sub.f32 	%f120, %f589, %f113;
	mul.f32 	%f590, %f107, 0f3F22F983;
	cvt.rni.s32.f32 	%r1755, %f590;
	cvt.rn.f32.s32 	%f591, %r1755;
	fma.rn.f32 	%f592, %f591, 0fBFC90FDA, %f107;
	fma.rn.f32 	%f593, %f591, 0fB3A22168, %f592;
	fma.rn.f32 	%f1394, %f591, 0fA7C234C5, %f593;
	abs.f32 	%f122, %f107;
	setp.ltu.f32 	%p139, %f122, 0f47CE4780;
	mov.u32 	%r1751, %r1755;
	mov.f32 	%f1393, %f1394;
	@%p139 bra 	$L__BB2_145;
	setp.neu.f32 	%p140, %f122, 0f7F800000;
	@%p140 bra 	$L__BB2_140;
	mov.f32 	%f596, 0f00000000;
	mul.rn.f32 	%f1393, %f107, %f596;
	mov.b32 	%r1751, 0;
	bra.uni 	$L__BB2_145;
$L__BB2_140:
	mov.b32 	%r250, %f107;
	mov.b64 	%rd444, 0;
	mov.b32 	%r1748, 0;
$L__BB2_141:
	.pragma "nounroll";
	mul.wide.u32 	%rd295, %r1748, 4;
	mov.u64 	%rd296, __cudart_i2opi_f;
	add.s64 	%rd297, %rd296, %rd295;
	ld.global.nc.u32 	%r1002, [%rd297];
	shl.b32 	%r1003, %r250, 8;
	or.b32  	%r1004, %r1003, -2147483648;
	mad.wide.u32 	%rd298, %r1002, %r1004, %rd444;
	shr.u64 	%rd444, %rd298, 32;
	add.s64 	%rd299, %rd10, %rd295;
	st.local.u32 	[%rd299], %rd298;
	add.s32 	%r1748, %r1748, 1;
	setp.ne.s32 	%p141, %r1748, 6;
	@%p141 bra 	$L__BB2_141;
	shr.u32 	%r1005, %r250, 23;
	st.local.u32 	[%rd10+24], %rd444;
	and.b32  	%r253, %r1005, 31;
	and.b32  	%r1006, %r1005, 224;
	add.s32 	%r1007, %r1006, -128;
	shr.u32 	%r1008, %r1007, 5;
	mul.wide.u32 	%rd300, %r1008, 4;
	sub.s64 	%rd79, %rd10, %rd300;
	ld.local.u32 	%r1749, [%rd79+24];
	ld.local.u32 	%r1750, [%rd79+20];
	setp.eq.s32 	%p142, %r253, 0;
	@%p142 bra 	$L__BB2_144;
	shf.l.wrap.b32 	%r1749, %r1750, %r1749, %r253;
	ld.local.u32 	%r1009, [%rd79+16];
	shf.l.wrap.b32 	%r1750, %r1009, %r1750, %r253;
$L__BB2_144:
	shr.u32 	%r1010, %r1749, 30;
	shf.l.wrap.b32 	%r1011, %r1750, %r1749, 2;
	shl.b32 	%r1012, %r1750, 2;
	shr.u32 	%r1013, %r1011, 31;
	add.s32 	%r1014, %r1013, %r1010;
	neg.s32 	%r1015, %r1014;
	setp.lt.s32 	%p143, %r250, 0;
	selp.b32 	%r1751, %r1015, %r1014, %p143;
	xor.b32  	%r1016, %r1011, %r250;
	shr.s32 	%r1017, %r1011, 31;
	xor.b32  	%r1018, %r1017, %r1011;
	xor.b32  	%r1019, %r1017, %r1012;
	cvt.u64.u32 	%rd301, %r1018;
	shl.b64 	%rd302, %rd301, 32;
	cvt.u64.u32 	%rd303, %r1019;
	or.b64  	%rd304, %rd302, %rd303;
	cvt.rn.f64.s64 	%fd110, %rd304;
	mul.f64 	%fd111, %fd110, 0d3BF921FB54442D19;
	cvt.rn.f32.f64 	%f594, %fd111;
	neg.f32 	%f595, %f594;
	setp.lt.s32 	%p144, %r1016, 0;
	selp.f32 	%f1393, %f595, %f594, %p144;
$L__BB2_145:
	mul.rn.f32 	%f597, %f1393, %f1393;
	and.b32  	%r1021, %r1751, 1;
	setp.eq.b32 	%p146, %r1021, 1;
	selp.f32 	%f598, 0f3F800000, %f1393, %p146;
	fma.rn.f32 	%f599, %f597, %f598, 0f00000000;
	fma.rn.f32 	%f600, %f597, 0f37CBAC00, 0fBAB607ED;
	selp.f32 	%f601, %f600, 0fB94D4153, %p146;
	selp.f32 	%f602, 0f3D2AAABB, 0f3C0885E4, %p146;
	fma.rn.f32 	%f603, %f601, %f597, %f602;
	selp.f32 	%f604, 0fBEFFFFFF, 0fBE2AAAA8, %p146;
	fma.rn.f32 	%f605, %f603, %f597, %f604;
	fma.rn.f32 	%f606, %f605, %f599, %f598;
	and.b32  	%r1022, %r1751, 2;
	setp.eq.s32 	%p147, %r1022, 0;
	mov.f32 	%f607, 0f00000000;
	sub.f32 	%f608, %f607, %f606;
	selp.f32 	%f609, %f606, %f608, %p147;
	mul.f32 	%f610, %f19, %f609;
	add.f32 	%f611, %f18, %f120;
	sub.f32 	%f126, %f611, %f610;
	@%p139 bra 	$L__BB2_153;
	setp.neu.f32 	%p148, %f122, 0f7F800000;
	@%p148 bra 	$L__BB2_148;
	mov.f32 	%f614, 0f00000000;
	mul.rn.f32 	%f1394, %f107, %f614;
	mov.b32 	%r1755, 0;
	bra.uni 	$L__BB2_153;
$L__BB2_148:
	mov.b32 	%r262, %f107;
	shl.b32 	%r1024, %r262, 8;
	or.b32  	%r263, %r1024, -2147483648;
	mov.b64 	%rd445, 0;
	mov.b32 	%r1752, 0;
$L__BB2_149:
	.pragma "nounroll";
	mul.wide.u32 	%rd306, %r1752, 4;
	mov.u64 	%rd307, __cudart_i2opi_f;
	add.s64 	%rd308, %rd307, %rd306;
	ld.global.nc.u32 	%r1025, [%rd308];
	mad.wide.u32 	%rd309, %r1025, %r263, %rd445;
	shr.u64 	%rd445, %rd309, 32;
	add.s64 	%rd310, %rd9, %rd306;
	st.local.u32 	[%rd310], %rd309;
	add.s32 	%r1752, %r1752, 1;
	setp.ne.s32 	%p149, %r1752, 6;
	@%p149 bra 	$L__BB2_149;
	shr.u32 	%r1026, %r262, 23;
	st.local.u32 	[%rd9+24], %rd445;
	and.b32  	%r266, %r1026, 31;
	and.b32  	%r1027, %r1026, 224;
	add.s32 	%r1028, %r1027, -128;
	shr.u32 	%r1029, %r1028, 5;
	mul.wide.u32 	%rd311, %r1029, 4;
	sub.s64 	%rd82, %rd9, %rd311;
	ld.local.u32 	%r1753, [%rd82+24];
	ld.local.u32 	%r1754, [%rd82+20];
	setp.eq.s32 	%p150, %r266, 0;
	@%p150 bra 	$L__BB2_152;
	shf.l.wrap.b32 	%r1753, %r1754, %r1753, %r266;
	ld.local.u32 	%r1030, [%rd82+16];
	shf.l.wrap.b32 	%r1754, %r1030, %r1754, %r266;
$L__BB2_152:
	shr.u32 	%r1031, %r1753, 30;
	shf.l.wrap.b32 	%r1032, %r1754, %r1753, 2;
	shl.b32 	%r1033, %r1754, 2;
	shr.u32 	%r1034, %r1032, 31;
	add.s32 	%r1035, %r1034, %r1031;
	neg.s32 	%r1036, %r1035;
	setp.lt.s32 	%p151, %r262, 0;
	selp.b32 	%r1755, %r1036, %r1035, %p151;
	xor.b32  	%r1037, %r1032, %r262;
	shr.s32 	%r1038, %r1032, 31;
	xor.b32  	%r1039, %r1038, %r1032;
	xor.b32  	%r1040, %r1038, %r1033;
	cvt.u64.u32 	%rd312, %r1039;
	shl.b64 	%rd313, %rd312, 32;
	cvt.u64.u32 	%rd314, %r1040;
	or.b64  	%rd315, %rd313, %rd314;
	cvt.rn.f64.s64 	%fd112, %rd315;
	mul.f64 	%fd113, %fd112, 0d3BF921FB54442D19;
	cvt.rn.f32.f64 	%f612, %fd113;
	neg.f32 	%f613, %f612;
	setp.lt.s32 	%p152, %r1037, 0;
	selp.f32 	%f1394, %f613, %f612, %p152;
$L__BB2_153:
	mul.rn.f32 	%f615, %f1394, %f1394;
	and.b32  	%r1042, %r1755, 1;
	setp.eq.b32 	%p154, %r1042, 1;
	selp.f32 	%f616, 0f3F800000, %f1394, %p154;
	fma.rn.f32 	%f617, %f615, %f616, 0f00000000;
	fma.rn.f32 	%f618, %f615, 0f37CBAC00, 0fBAB607ED;
	selp.f32 	%f619, %f618, 0fB94D4153, %p154;
	selp.f32 	%f620, 0f3D2AAABB, 0f3C0885E4, %p154;
	fma.rn.f32 	%f621, %f619, %f615, %f620;
	selp.f32 	%f622, 0fBEFFFFFF, 0fBE2AAAA8, %p154;
	fma.rn.f32 	%f623, %f621, %f615, %f622;
	fma.rn.f32 	%f624, %f623, %f617, %f616;
	and.b32  	%r1043, %r1755, 2;
	setp.eq.s32 	%p155, %r1043, 0;
	mov.f32 	%f625, 0f00000000;
	sub.f32 	%f626, %f625, %f624;
	selp.f32 	%f130, %f624, %f626, %p155;
	@%p123 bra 	$L__BB2_161;
	setp.neu.f32 	%p156, %f109, 0f7F800000;
	@%p156 bra 	$L__BB2_156;
	mov.f32 	%f629, 0f00000000;
	mul.rn.f32 	%f1395, %f101, %f629;
	mov.b32 	%r1759, 0;
	bra.uni 	$L__BB2_161;
$L__BB2_156:
	mov.b32 	%r275, %f101;
	shl.b32 	%r1045, %r275, 8;
	or.b32  	%r276, %r1045, -2147483648;
	mov.b64 	%rd446, 0;
	mov.b32 	%r1756, 0;
$L__BB2_157:
	.pragma "nounroll";
	mul.wide.u32 	%rd317, %r1756, 4;
	mov.u64 	%rd318, __cudart_i2opi_f;
	add.s64 	%rd319, %rd318, %rd317;
	ld.global.nc.u32 	%r1046, [%rd319];
	mad.wide.u32 	%rd320, %r1046, %r276, %rd446;
	shr.u64 	%rd446, %rd320, 32;
	add.s64 	%rd321, %rd8, %rd317;
	st.local.u32 	[%rd321], %rd320;
	add.s32 	%r1756, %r1756, 1;
	setp.ne.s32 	%p157, %r1756, 6;
	@%p157 bra 	$L__BB2_157;
	shr.u32 	%r1047, %r275, 23;
	st.local.u32 	[%rd8+24], %rd446;
	and.b32  	%r279, %r1047, 31;
	and.b32  	%r1048, %r1047, 224;
	add.s32 	%r1049, %r1048, -128;
	shr.u32 	%r1050, %r1049, 5;
	mul.wide.u32 	%rd322, %r1050, 4;
	sub.s64 	%rd85, %rd8, %rd322;
	ld.local.u32 	%r1757, [%rd85+24];
	ld.local.u32 	%r1758, [%rd85+20];
	setp.eq.s32 	%p158, %r279, 0;
	@%p158 bra 	$L__BB2_160;
	shf.l.wrap.b32 	%r1757, %r1758, %r1757, %r279;
	ld.local.u32 	%r1051, [%rd85+16];
	shf.l.wrap.b32 	%r1758, %r1051, %r1758, %r279;
$L__BB2_160:
	shr.u32 	%r1052, %r1757, 30;
	shf.l.wrap.b32 	%r1053, %r1758, %r1757, 2;
	shl.b32 	%r1054, %r1758, 2;
	shr.u32 	%r1055, %r1053, 31;
	add.s32 	%r1056, %r1055, %r1052;
	neg.s32 	%r1057, %r1056;
	setp.lt.s32 	%p159, %r275, 0;
	selp.b32 	%r1759, %r1057, %r1056, %p159;
	xor.b32  	%r1058, %r1053, %r275;
	shr.s32 	%r1059, %r1053, 31;
	xor.b32  	%r1060, %r1059, %r1053;
	xor.b32  	%r1061, %r1059, %r1054;
	cvt.u64.u32 	%rd323, %r1060;
	shl.b64 	%rd324, %rd323, 32;
	cvt.u64.u32 	%rd325, %r1061;
	or.b64  	%rd326, %rd324, %rd325;
	cvt.rn.f64.s64 	%fd114, %rd326;
	mul.f64 	%fd115, %fd114, 0d3BF921FB54442D19;
	cvt.rn.f32.f64 	%f627, %fd115;
	neg.f32 	%f628, %f627;
	setp.lt.s32 	%p160, %r1058, 0;
	selp.f32 	%f1395, %f628, %f627, %p160;
$L__BB2_161:
	add.f32 	%f630, %f5, %f5;
	mul.f32 	%f1420, %f630, 0f3F000000;
	mul.rn.f32 	%f631, %f1395, %f1395;
	and.b32  	%r1063, %r1759, 1;
	setp.eq.b32 	%p162, %r1063, 1;
	selp.f32 	%f632, 0f3F800000, %f1395, %p162;
	fma.rn.f32 	%f633, %f631, %f632, 0f00000000;
	fma.rn.f32 	%f634, %f631, 0f37CBAC00, 0fBAB607ED;
	selp.f32 	%f635, %f634, 0fB94D4153, %p162;
	selp.f32 	%f636, 0f3D2AAABB, 0f3C0885E4, %p162;
	fma.rn.f32 	%f637, %f635, %f631, %f636;
	selp.f32 	%f638, 0fBEFFFFFF, 0fBE2AAAA8, %p162;
	fma.rn.f32 	%f639, %f637, %f631, %f638;
	fma.rn.f32 	%f640, %f639, %f633, %f632;
	and.b32  	%r1064, %r1759, 2;
	setp.eq.s32 	%p163, %r1064, 0;
	mov.f32 	%f641, 0f00000000;
	sub.f32 	%f642, %f641, %f640;
	selp.f32 	%f135, %f640, %f642, %p163;
	@%p131 bra 	$L__BB2_169;
	fma.rn.f32 	%f136, %f1420, %f9, %f1374;
	setp.neu.f32 	%p164, %f116, 0f7F800000;
	@%p164 bra 	$L__BB2_164;
	mov.f32 	%f645, 0f00000000;
	mul.rn.f32 	%f1396, %f136, %f645;
	mov.b32 	%r1763, 0;
	bra.uni 	$L__BB2_169;
$L__BB2_164:
	mov.b32 	%r288, %f136;
	shl.b32 	%r1066, %r288, 8;
	or.b32  	%r289, %r1066, -2147483648;
	mov.b64 	%rd447, 0;
	mov.b32 	%r1760, 0;
$L__BB2_165:
	.pragma "nounroll";
	mul.wide.u32 	%rd328, %r1760, 4;
	mov.u64 	%rd329, __cudart_i2opi_f;
	add.s64 	%rd330, %rd329, %rd328;
	ld.global.nc.u32 	%r1067, [%rd330];
	mad.wide.u32 	%rd331, %r1067, %r289, %rd447;
	shr.u64 	%rd447, %rd331, 32;
	add.s64 	%rd332, %rd7, %rd328;
	st.local.u32 	[%rd332], %rd331;
	add.s32 	%r1760, %r1760, 1;
	setp.ne.s32 	%p165, %r1760, 6;
	@%p165 bra 	$L__BB2_165;
	shr.u32 	%r1068, %r288, 23;
	st.local.u32 	[%rd7+24], %rd447;
	and.b32  	%r292, %r1068, 31;
	and.b32  	%r1069, %r1068, 224;
	add.s32 	%r1070, %r1069, -128;
	shr.u32 	%r1071, %r1070, 5;
	mul.wide.u32 	%rd333, %r1071, 4;
	sub.s64 	%rd88, %rd7, %rd333;
	ld.local.u32 	%r1761, [%rd88+24];
	ld.local.u32 	%r1762, [%rd88+20];
	setp.eq.s32 	%p166, %r292, 0;
	@%p166 bra 	$L__BB2_168;
	shf.l.wrap.b32 	%r1761, %r1762, %r1761, %r292;
	ld.local.u32 	%r1072, [%rd88+16];
	shf.l.wrap.b32 	%r1762, %r1072, %r1762, %r292;
$L__BB2_168:
	shr.u32 	%r1073, %r1761, 30;
	shf.l.wrap.b32 	%r1074, %r1762, %r1761, 2;
	shl.b32 	%r1075, %r1762, 2;
	shr.u32 	%r1076, %r1074, 31;
	add.s32 	%r1077, %r1076, %r1073;
	neg.s32 	%r1078, %r1077;
	setp.lt.s32 	%p167, %r288, 0;
	selp.b32 	%r1763, %r1078, %r1077, %p167;
	xor.b32  	%r1079, %r1074, %r288;
	shr.s32 	%r1080, %r1074, 31;
	xor.b32  	%r1081, %r1080, %r1074;
	xor.b32  	%r1082, %r1080, %r1075;
	cvt.u64.u32 	%rd334, %r1081;
	shl.b64 	%rd335, %rd334, 32;
	cvt.u64.u32 	%rd336, %r1082;
	or.b64  	%rd337, %rd335, %rd336;
	cvt.rn.f64.s64 	%fd116, %rd337;
	mul.f64 	%fd117, %fd116, 0d3BF921FB54442D19;
	cvt.rn.f32.f64 	%f643, %fd117;
	neg.f32 	%f644, %f643;
	setp.lt.s32 	%p168, %r1079, 0;
	selp.f32 	%f1396, %f644, %f643, %p168;
$L__BB2_169:
	add.s32 	%r1084, %r1763, 1;
	mul.rn.f32 	%f647, %f1396, %f1396;
	and.b32  	%r1085, %r1763, 1;
	setp.eq.b32 	%p170, %r1085, 1;
	selp.f32 	%f648, %f1396, 0f3F800000, %p170;
	fma.rn.f32 	%f649, %f647, %f648, 0f00000000;
	fma.rn.f32 	%f650, %f647, 0f37CBAC00, 0fBAB607ED;
	selp.f32 	%f651, 0fB94D4153, %f650, %p170;
	selp.f32 	%f652, 0f3C0885E4, 0f3D2AAABB, %p170;
	fma.rn.f32 	%f653, %f651, %f647, %f652;
	selp.f32 	%f654, 0fBE2AAAA8, 0fBEFFFFFF, %p170;
	fma.rn.f32 	%f655, %f653, %f647, %f654;
	fma.rn.f32 	%f656, %f655, %f649, %f648;
	and.b32  	%r1086, %r1084, 2;
	setp.eq.s32 	%p171, %r1086, 0;
	mov.f32 	%f1397, 0f00000000;
	sub.f32 	%f657, %f1397, %f656;
	selp.f32 	%f658, %f656, %f657, %p171;
	mul.f32 	%f659, %f20, %f658;
	sub.f32 	%f660, %f659, %f135;
	add.f32 	%f661, %f18, %f660;
	mul.f32 	%f662, %f19, %f661;
	sub.f32 	%f140, %f662, %f130;
	add.f32 	%f663, %f38, %f126;
	mul.f32 	%f664, %f663, 0f3F000000;
	fma.rn.f32 	%f141, %f9, %f664, %f15;
	mov.u32 	%r1764, %r1734;
	mov.u32 	%r1765, %r1735;
	mov.u32 	%r1766, %r1736;
	mov.u32 	%r1767, %r1737;
	@%p53 bra 	$L__BB2_174;
	shr.u32 	%r1087, %r1702, 2;
	xor.b32  	%r1088, %r1087, %r1702;
	shl.b32 	%r1089, %r1734, 4;
	shl.b32 	%r1090, %r1088, 1;
	xor.b32  	%r1091, %r1089, %r1090;
	xor.b32  	%r1092, %r1091, %r1734;
	xor.b32  	%r1764, %r1092, %r1088;
	add.s32 	%r1703, %r1703, 362437;
	add.s32 	%r1093, %r1764, %r1703;
	cvt.rn.f32.u32 	%f665, %r1093;
	fma.rn.f32 	%f142, %f665, 0f2F800000, 0f2F000000;
	setp.gtu.f32 	%p172, %f142, 0f3E2AAAAB;
	@%p172 bra 	$L__BB2_172;
	sqrt.rn.f32 	%f666, %f50;
	neg.f32 	%f1397, %f666;
	mov.u32 	%r1765, %r1734;
	mov.u32 	%r1766, %r1735;
	mov.u32 	%r1767, %r1736;
	mov.u32 	%r1702, %r1737;
	bra.uni 	$L__BB2_174;
$L__BB2_172:
	setp.leu.f32 	%p173, %f142, 0f3E2AAAAB;
	setp.gtu.f32 	%p174, %f142, 0f3EAAAAAB;
	or.pred  	%p175, %p173, %p174;
	mov.u32 	%r1765, %r1734;
	mov.u32 	%r1766, %r1735;
	mov.u32 	%r1767, %r1736;
	mov.u32 	%r1702, %r1737;
	@%p175 bra 	$L__BB2_174;
	sqrt.rn.f32 	%f1397, %f50;
	mov.u32 	%r1765, %r1734;
	mov.u32 	%r1766, %r1735;
	mov.u32 	%r1767, %r1736;
	mov.u32 	%r1702, %r1737;
$L__BB2_174:
	ld.const.f32 	%f146, [d_Dp];
	setp.eq.f32 	%p176, %f146, 0f00000000;
	add.f32 	%f147, %f141, %f1397;
	mov.f32 	%f1398, 0f00000000;
	mov.u32 	%r1770, %r1764;
	mov.u32 	%r1771, %r1765;
	mov.u32 	%r1772, %r1766;
	@%p176 bra 	$L__BB2_180;
	ld.const.u32 	%r309, [d_comp];
	ld.const.f32 	%f148, [d_lambda];
	mul.f32 	%f669, %f146, %f148;
	sqrt.rn.f32 	%f670, %f669;
	mul.f32 	%f149, %f9, %f670;
	setp.gt.s32 	%p177, %r1776, 0;
	@%p177 bra 	$L__BB2_179;
	setp.eq.s32 	%p179, %r309, 0;
	sqrt.rn.f32 	%f150, %f10;
	shr.u32 	%r1094, %r1702, 2;
	xor.b32  	%r1095, %r1094, %r1702;
	shl.b32 	%r1096, %r1764, 4;
	shl.b32 	%r1097, %r1095, 1;
	xor.b32  	%r1098, %r1096, %r1097;
	xor.b32  	%r1099, %r1098, %r1764;
	xor.b32  	%r1771, %r1099, %r1095;
	add.s32 	%r1100, %r1703, %r1771;
	add.s32 	%r1101, %r1100, 362437;
	cvt.rn.f32.u32 	%f672, %r1101;
	fma.rn.f32 	%f673, %f672, 0f2F800000, 0f2F000000;
	setp.lt.f32 	%p180, %f673, 0f00800000;
	mul.f32 	%f674, %f673, 0f4B000000;
	selp.f32 	%f675, %f674, %f673, %p180;
	selp.f32 	%f676, 0fC1B80000, 0f00000000, %p180;
	mov.b32 	%r1102, %f675;
	add.s32 	%r1103, %r1102, -1059760811;
	and.b32  	%r1104, %r1103, -8388608;
	sub.s32 	%r1105, %r1102, %r1104;
	mov.b32 	%f677, %r1105;
	cvt.rn.f32.s32 	%f678, %r1104;
	fma.rn.f32 	%f679, %f678, 0f34000000, %f676;
	add.f32 	%f680, %f677, 0fBF800000;
	fma.rn.f32 	%f681, %f680, 0fBE055027, 0f3E1039F6;
	fma.rn.f32 	%f682, %f681, %f680, 0fBDF8CDCC;
	fma.rn.f32 	%f683, %f682, %f680, 0f3E0F2955;
	fma.rn.f32 	%f684, %f683, %f680, 0fBE2AD8B9;
	fma.rn.f32 	%f685, %f684, %f680, 0f3E4CED0B;
	fma.rn.f32 	%f686, %f685, %f680, 0fBE7FFF22;
	fma.rn.f32 	%f687, %f686, %f680, 0f3EAAAA78;
	fma.rn.f32 	%f688, %f687, %f680, 0fBF000000;
	mul.f32 	%f689, %f680, %f688;
	fma.rn.f32 	%f690, %f689, %f680, %f680;
	fma.rn.f32 	%f691, %f679, 0f3F317218, %f690;
	setp.gt.u32 	%p181, %r1102, 2139095039;
	fma.rn.f32 	%f692, %f675, 0f7F800000, 0f7F800000;
	selp.f32 	%f693, %f692, %f691, %p181;
	setp.eq.f32 	%p182, %f675, 0f00000000;
	neg.f32 	%f694, %f693;
	selp.f32 	%f695, 0f7F800000, %f694, %p182;
	div.rn.f32 	%f696, %f695, %f148;
	div.rn.f32 	%f697, %f696, %f9;
	add.f32 	%f698, %f697, 0f3F000000;
	cvt.rmi.f32.f32 	%f699, %f698;
	cvt.rzi.s32.f32 	%r1776, %f699;
	@%p179 bra 	$L__BB2_178;
	shr.u32 	%r1106, %r1767, 2;
	xor.b32  	%r1107, %r1106, %r1767;
	shl.b32 	%r1108, %r1771, 4;
	shl.b32 	%r1109, %r1107, 1;
	xor.b32  	%r1110, %r1109, %r1108;
	xor.b32  	%r1111, %r1110, %r1107;
	xor.b32  	%r1770, %r1111, %r1771;
	add.s32 	%r1703, %r1703, 724874;
	add.s32 	%r1112, %r1770, %r1703;
	cvt.rn.f32.u32 	%f700, %r1112;
	fma.rn.f32 	%f701, %f700, 0f2F800000, 0f2F000000;
	setp.lt.f32 	%p183, %f701, 0f00800000;
	mul.f32 	%f702, %f701, 0f4B000000;
	selp.f32 	%f703, %f702, %f701, %p183;
	selp.f32 	%f704, 0fC1B80000, 0f00000000, %p183;
	mov.b32 	%r1113, %f703;
	add.s32 	%r1114, %r1113, -1059760811;
	and.b32  	%r1115, %r1114, -8388608;
	sub.s32 	%r1116, %r1113, %r1115;
	mov.b32 	%f705, %r1116;
	cvt.rn.f32.s32 	%f706, %r1115;
	fma.rn.f32 	%f707, %f706, 0f34000000, %f704;
	add.f32 	%f708, %f705, 0fBF800000;
	fma.rn.f32 	%f709, %f708, 0fBE055027, 0f3E1039F6;
	fma.rn.f32 	%f710, %f709, %f708, 0fBDF8CDCC;
	fma.rn.f32 	%f711, %f710, %f708, 0f3E0F2955;
	fma.rn.f32 	%f712, %f711, %f708, 0fBE2AD8B9;
	fma.rn.f32 	%f713, %f712, %f708, 0f3E4CED0B;
	fma.rn.f32 	%f714, %f713, %f708, 0fBE7FFF22;
	fma.rn.f32 	%f715, %f714, %f708, 0f3EAAAA78;
	fma.rn.f32 	%f716, %f715, %f708, 0fBF000000;
	mul.f32 	%f717, %f708, %f716;
	fma.rn.f32 	%f718, %f717, %f708, %f708;
	fma.rn.f32 	%f719, %f707, 0f3F317218, %f718;
	setp.gt.u32 	%p184, %r1113, 2139095039;
	fma.rn.f32 	%f720, %f703, 0f7F800000, 0f7F800000;
	selp.f32 	%f721, %f720, %f719, %p184;
	setp.eq.f32 	%p185, %f703, 0f00000000;
	neg.f32 	%f722, %f721;
	selp.f32 	%f723, 0f7F800000, %f722, %p185;
	div.rn.f32 	%f724, %f723, %f150;
	sub.f32 	%f1398, %f724, %f149;
	mov.u32 	%r1772, %r1764;
	mov.u32 	%r1767, %r1765;
	mov.u32 	%r1702, %r1766;
	bra.uni 	$L__BB2_180;
$L__BB2_178:
	shr.u32 	%r1117, %r1767, 2;
	xor.b32  	%r1118, %r1117, %r1767;
	shl.b32 	%r1119, %r1771, 4;
	shl.b32 	%r1120, %r1118, 1;
	xor.b32  	%r1121, %r1120, %r1119;
	xor.b32  	%r1122, %r1121, %r1118;
	xor.b32  	%r1770, %r1122, %r1771;
	add.s32 	%r1703, %r1703, 724874;
	add.s32 	%r1123, %r1770, %r1703;
	cvt.rn.f32.u32 	%f725, %r1123;
	fma.rn.f32 	%f726, %f725, 0f2F800000, 0f2F000000;
	setp.lt.f32 	%p186, %f726, 0f00800000;
	mul.f32 	%f727, %f726, 0f4B000000;
	selp.f32 	%f728, %f727, %f726, %p186;
	selp.f32 	%f729, 0fC1B80000, 0f00000000, %p186;
	mov.b32 	%r1124, %f728;
	add.s32 	%r1125, %r1124, -1059760811;
	and.b32  	%r1126, %r1125, -8388608;
	sub.s32 	%r1127, %r1124, %r1126;
	mov.b32 	%f730, %r1127;
	cvt.rn.f32.s32 	%f731, %r1126;
	fma.rn.f32 	%f732, %f731, 0f34000000, %f729;
	add.f32 	%f733, %f730, 0fBF800000;
	fma.rn.f32 	%f734, %f733, 0fBE055027, 0f3E1039F6;
	fma.rn.f32 	%f735, %f734, %f733, 0fBDF8CDCC;
	fma.rn.f32 	%f736, %f735, %f733, 0f3E0F2955;
	fma.rn.f32 	%f737, %f736, %f733, 0fBE2AD8B9;
	fma.rn.f32 	%f738, %f737, %f733, 0f3E4CED0B;
	fma.rn.f32 	%f739, %f738, %f733, 0fBE7FFF22;
	fma.rn.f32 	%f740, %f739, %f733, 0f3EAAAA78;
	fma.rn.f32 	%f741, %f740, %f733, 0fBF000000;
	mul.f32 	%f742, %f733, %f741;
	fma.rn.f32 	%f743, %f742, %f733, %f733;
	fma.rn.f32 	%f744, %f732, 0f3F317218, %f743;
	setp.gt.u32 	%p187, %r1124, 2139095039;
	fma.rn.f32 	%f745, %f728, 0f7F800000, 0f7F800000;
	selp.f32 	%f746, %f745, %f744, %p187;
	setp.eq.f32 	%p188, %f728, 0f00000000;
	neg.f32 	%f747, %f746;
	selp.f32 	%f748, 0f7F800000, %f747, %p188;
	div.rn.f32 	%f1398, %f748, %f150;
	mov.u32 	%r1772, %r1764;
	mov.u32 	%r1767, %r1765;
	mov.u32 	%r1702, %r1766;
	bra.uni 	$L__BB2_180;
$L__BB2_179:
	setp.eq.s32 	%p178, %r309, 0;
	add.s32 	%r1776, %r1776, -1;
	neg.f32 	%f671, %f149;
	selp.f32 	%f1398, 0f00000000, %f671, %p178;
	mov.u32 	%r1770, %r1764;
	mov.u32 	%r1771, %r1765;
	mov.u32 	%r1772, %r1766;
$L__BB2_180:
	add.f32 	%f1423, %f147, %f1398;
	add.f32 	%f750, %f51, %f140;
	mul.f32 	%f751, %f750, 0f3F000000;
	fma.rn.f32 	%f156, %f9, %f751, %f1425;
	mov.f32 	%f1399, 0f00000000;
	mov.u32 	%r1777, %r1770;
	mov.u32 	%r1778, %r1771;
	mov.u32 	%r1779, %r1772;
	mov.u32 	%r1780, %r1767;
	@%p53 bra 	$L__BB2_185;
	shr.u32 	%r1128, %r1702, 2;
	xor.b32  	%r1129, %r1128, %r1702;
	shl.b32 	%r1130, %r1770, 4;
	shl.b32 	%r1131, %r1129, 1;
	xor.b32  	%r1132, %r1130, %r1131;
	xor.b32  	%r1133, %r1132, %r1770;
	xor.b32  	%r1777, %r1133, %r1129;
	add.s32 	%r1703, %r1703, 362437;
	add.s32 	%r1134, %r1777, %r1703;
	cvt.rn.f32.u32 	%f752, %r1134;
	fma.rn.f32 	%f157, %f752, 0f2F800000, 0f2F000000;
	setp.gtu.f32 	%p190, %f157, 0f3E2AAAAB;
	@%p190 bra 	$L__BB2_183;
	sqrt.rn.f32 	%f753, %f50;
	neg.f32 	%f1399, %f753;
	mov.u32 	%r1778, %r1770;
	mov.u32 	%r1779, %r1771;
	mov.u32 	%r1780, %r1772;
	mov.u32 	%r1702, %r1767;
	bra.uni 	$L__BB2_185;
$L__BB2_183:
	setp.leu.f32 	%p191, %f157, 0f3E2AAAAB;
	setp.gtu.f32 	%p192, %f157, 0f3EAAAAAB;
	or.pred  	%p193, %p191, %p192;
	mov.u32 	%r1778, %r1770;
	mov.u32 	%r1779, %r1771;
	mov.u32 	%r1780, %r1772;
	mov.u32 	%r1702, %r1767;
	@%p193 bra 	$L__BB2_185;
	sqrt.rn.f32 	%f1399, %f50;
	mov.u32 	%r1778, %r1770;
	mov.u32 	%r1779, %r1771;
	mov.u32 	%r1780, %r1772;
	mov.u32 	%r1702, %r1767;
$L__BB2_185:
	add.f32 	%f1425, %f156, %f1399;
	bra.uni 	$L__BB2_321;
$L__BB2_186:
	mul.f32 	%f755, %f15, 0f3F22F983;
	cvt.rni.s32.f32 	%r1875, %f755;
	cvt.rn.f32.s32 	%f756, %r1875;
	fma.rn.f32 	%f757, %f756, 0fBFC90FDA, %f15;
	fma.rn.f32 	%f758, %f756, 0fB3A22168, %f757;
	fma.rn.f32 	%f1411, %f756, 0fA7C234C5, %f758;
	abs.f32 	%f163, %f15;
	setp.ltu.f32 	%p194, %f163, 0f47CE4780;
	mov.u32 	%r1786, %r1875;
	mov.f32 	%f1400, %f1411;
	@%p194 bra 	$L__BB2_194;
	setp.neu.f32 	%p195, %f163, 0f7F800000;
	@%p195 bra 	$L__BB2_189;
	mov.f32 	%f761, 0f00000000;
	mul.rn.f32 	%f1400, %f15, %f761;
	mov.b32 	%r1786, 0;
	bra.uni 	$L__BB2_194;
$L__BB2_189:
	mov.b32 	%r333, %f15;
	shl.b32 	%r1136, %r333, 8;
	or.b32  	%r334, %r1136, -2147483648;
	mov.b64 	%rd448, 0;
	mov.b32 	%r1783, 0;
$L__BB2_190:
	.pragma "nounroll";
	mul.wide.u32 	%rd339, %r1783, 4;
	mov.u64 	%rd340, __cudart_i2opi_f;
	add.s64 	%rd341, %rd340, %rd339;
	ld.global.nc.u32 	%r1137, [%rd341];
	mad.wide.u32 	%rd342, %r1137, %r334, %rd448;
	shr.u64 	%rd448, %rd342, 32;
	add.s64 	%rd343, %rd6, %rd339;
	st.local.u32 	[%rd343], %rd342;
	add.s32 	%r1783, %r1783, 1;
	setp.ne.s32 	%p196, %r1783, 6;
	@%p196 bra 	$L__BB2_190;
	shr.u32 	%r1138, %r333, 23;
	st.local.u32 	[%rd6+24], %rd448;
	and.b32  	%r337, %r1138, 31;
	and.b32  	%r1139, %r1138, 224;
	add.s32 	%r1140, %r1139, -128;
	shr.u32 	%r1141, %r1140, 5;
	mul.wide.u32 	%rd344, %r1141, 4;
	sub.s64 	%rd91, %rd6, %rd344;
	ld.local.u32 	%r1784, [%rd91+24];
	ld.local.u32 	%r1785, [%rd91+20];
	setp.eq.s32 	%p197, %r337, 0;
	@%p197 bra 	$L__BB2_193;
	shf.l.wrap.b32 	%r1784, %r1785, %r1784, %r337;
	ld.local.u32 	%r1142, [%rd91+16];
	shf.l.wrap.b32 	%r1785, %r1142, %r1785, %r337;
$L__BB2_193:
	shr.u32 	%r1143, %r1784, 30;
	shf.l.wrap.b32 	%r1144, %r1785, %r1784, 2;
	shl.b32 	%r1145, %r1785, 2;
	shr.u32 	%r1146, %r1144, 31;
	add.s32 	%r1147, %r1146, %r1143;
	neg.s32 	%r1148, %r1147;
	setp.lt.s32 	%p198, %r333, 0;
	selp.b32 	%r1786, %r1148, %r1147, %p198;
	xor.b32  	%r1149, %r1144, %r333;
	shr.s32 	%r1150, %r1144, 31;
	xor.b32  	%r1151, %r1150, %r1144;
	xor.b32  	%r1152, %r1150, %r1145;
	cvt.u64.u32 	%rd345, %r1151;
	shl.b64 	%rd346, %rd345, 32;
	cvt.u64.u32 	%rd347, %r1152;
	or.b64  	%rd348, %rd346, %rd347;
	cvt.rn.f64.s64 	%fd118, %rd348;
	mul.f64 	%fd119, %fd118, 0d3BF921FB54442D19;
	cvt.rn.f32.f64 	%f759, %fd119;
	neg.f32 	%f760, %f759;
	setp.lt.s32 	%p199, %r1149, 0;
	selp.f32 	%f1400, %f760, %f759, %p199;
$L__BB2_194:
	mul.rn.f32 	%f762, %f1400, %f1400;
	and.b32  	%r1154, %r1786, 1;
	setp.eq.b32 	%p200, %r1154, 1;
	selp.f32 	%f763, 0f3F800000, %f1400, %p200;
	fma.rn.f32 	%f764, %f762, %f763, 0f00000000;
	fma.rn.f32 	%f765, %f762, 0f37CBAC00, 0fBAB607ED;
	selp.f32 	%f766, %f765, 0fB94D4153, %p200;
	selp.f32 	%f767, 0f3D2AAABB, 0f3C0885E4, %p200;
	fma.rn.f32 	%f768, %f766, %f762, %f767;
	selp.f32 	%f769, 0fBEFFFFFF, 0fBE2AAAA8, %p200;
	fma.rn.f32 	%f770, %f768, %f762, %f769;
	fma.rn.f32 	%f771, %f770, %f764, %f763;
	and.b32  	%r1155, %r1786, 2;
	setp.eq.s32 	%p201, %r1155, 0;
	mov.f32 	%f772, 0f00000000;
	sub.f32 	%f773, %f772, %f771;
	selp.f32 	%f167, %f771, %f773, %p201;
	mul.f32 	%f774, %f1374, 0f3F22F983;
	cvt.rni.s32.f32 	%r1879, %f774;
	cvt.rn.f32.s32 	%f775, %r1879;
	fma.rn.f32 	%f776, %f775, 0fBFC90FDA, %f1374;
	fma.rn.f32 	%f777, %f775, 0fB3A22168, %f776;
	fma.rn.f32 	%f1412, %f775, 0fA7C234C5, %f777;
	abs.f32 	%f169, %f1374;
	setp.ltu.f32 	%p202, %f169, 0f47CE4780;
	mov.u32 	%r1790, %r1879;
	mov.f32 	%f1401, %f1412;
	@%p202 bra 	$L__BB2_202;
	setp.neu.f32 	%p203, %f169, 0f7F800000;
	@%p203 bra 	$L__BB2_197;
	mov.f32 	%f780, 0f00000000;
	mul.rn.f32 	%f1401, %f1374, %f780;
	mov.b32 	%r1790, 0;
	bra.uni 	$L__BB2_202;
$L__BB2_197:
	mov.b32 	%r347, %f1374;
	shl.b32 	%r1157, %r347, 8;
	or.b32  	%r348, %r1157, -2147483648;
	mov.b64 	%rd449, 0;
	mov.b32 	%r1787, 0;
$L__BB2_198:
	.pragma "nounroll";
	mul.wide.u32 	%rd350, %r1787, 4;
	mov.u64 	%rd351, __cudart_i2opi_f;
	add.s64 	%rd352, %rd351, %rd350;
	ld.global.nc.u32 	%r1158, [%rd352];
	mad.wide.u32 	%rd353, %r1158, %r348, %rd449;
	shr.u64 	%rd449, %rd353, 32;
	add.s64 	%rd354, %rd5, %rd350;
	st.local.u32 	[%rd354], %rd353;
	add.s32 	%r1787, %r1787, 1;
	setp.ne.s32 	%p204, %r1787, 6;
	@%p204 bra 	$L__BB2_198;
	shr.u32 	%r1159, %r347, 23;
	st.local.u32 	[%rd5+24], %rd449;
	and.b32  	%r351, %r1159, 31;
	and.b32  	%r1160, %r1159, 224;
	add.s32 	%r1161, %r1160, -128;
	shr.u32 	%r1162, %r1161, 5;
	mul.wide.u32 	%rd355, %r1162, 4;
	sub.s64 	%rd94, %rd5, %rd355;
	ld.local.u32 	%r1788, [%rd94+24];
	ld.local.u32 	%r1789, [%rd94+20];
	setp.eq.s32 	%p205, %r351, 0;
	@%p205 bra 	$L__BB2_201;
	shf.l.wrap.b32 	%r1788, %r1789, %r1788, %r351;
	ld.local.u32 	%r1163, [%rd94+16];
	shf.l.wrap.b32 	%r1789, %r1163, %r1789, %r351;
$L__BB2_201:
	shr.u32 	%r1164, %r1788, 30;
	shf.l.wrap.b32 	%r1165, %r1789, %r1788, 2;
	shl.b32 	%r1166, %r1789, 2;
	shr.u32 	%r1167, %r1165, 31;
	add.s32 	%r1168, %r1167, %r1164;
	neg.s32 	%r1169, %r1168;
	setp.lt.s32 	%p206, %r347, 0;
	selp.b32 	%r1790, %r1169, %r1168, %p206;
	xor.b32  	%r1170, %r1165, %r347;
	shr.s32 	%r1171, %r1165, 31;
	xor.b32  	%r1172, %r1171, %r1165;
	xor.b32  	%r1173, %r1171, %r1166;
	cvt.u64.u32 	%rd356, %r1172;
	shl.b64 	%rd357, %rd356, 32;
	cvt.u64.u32 	%rd358, %r1173;
	or.b64  	%rd359, %rd357, %rd358;
	cvt.rn.f64.s64 	%fd120, %rd359;
	mul.f64 	%fd121, %fd120, 0d3BF921FB54442D19;
	cvt.rn.f32.f64 	%f778, %fd121;
	neg.f32 	%f779, %f778;
	setp.lt.s32 	%p207, %r1170, 0;
	selp.f32 	%f1401, %f779, %f778, %p207;
$L__BB2_202:
	add.s32 	%r1175, %r1790, 1;
	mul.rn.f32 	%f781, %f1401, %f1401;
	and.b32  	%r1176, %r1790, 1;
	setp.eq.b32 	%p208, %r1176, 1;
	selp.f32 	%f782, %f1401, 0f3F800000, %p208;
	fma.rn.f32 	%f783, %f781, %f782, 0f00000000;
	fma.rn.f32 	%f784, %f781, 0f37CBAC00, 0fBAB607ED;
	selp.f32 	%f785, 0fB94D4153, %f784, %p208;
	selp.f32 	%f786, 0f3C0885E4, 0f3D2AAABB, %p208;
	fma.rn.f32 	%f787, %f785, %f781, %f786;
	selp.f32 	%f788, 0fBE2AAAA8, 0fBEFFFFFF, %p208;
	fma.rn.f32 	%f789, %f787, %f781, %f788;
	fma.rn.f32 	%f790, %f789, %f783, %f782;
	and.b32  	%r1177, %r1175, 2;
	setp.eq.s32 	%p209, %r1177, 0;
	mov.f32 	%f791, 0f00000000;
	sub.f32 	%f792, %f791, %f790;
	selp.f32 	%f793, %f790, %f792, %p209;
	mul.f32 	%f794, %f20, %f793;
	sub.f32 	%f173, %f794, %f167;
	mul.f32 	%f795, %f1425, 0f3F22F983;
	cvt.rni.s32.f32 	%r1871, %f795;
	cvt.rn.f32.s32 	%f796, %r1871;
	fma.rn.f32 	%f797, %f796, 0fBFC90FDA, %f1425;
	fma.rn.f32 	%f798, %f796, 0fB3A22168, %f797;
	fma.rn.f32 	%f1410, %f796, 0fA7C234C5, %f798;
	abs.f32 	%f175, %f1425;
	setp.ltu.f32 	%p210, %f175, 0f47CE4780;
	mov.u32 	%r1794, %r1871;
	mov.f32 	%f1402, %f1410;
	@%p210 bra 	$L__BB2_210;
	setp.neu.f32 	%p211, %f175, 0f7F800000;
	@%p211 bra 	$L__BB2_205;
	mov.f32 	%f801, 0f00000000;
	mul.rn.f32 	%f1402, %f1425, %f801;
	mov.b32 	%r1794, 0;
	bra.uni 	$L__BB2_210;
$L__BB2_205:
	mov.b32 	%r361, %f1425;
	shl.b32 	%r1179, %r361, 8;
	or.b32  	%r362, %r1179, -2147483648;
	mov.b64 	%rd450, 0;
	mov.b32 	%r1791, 0;
$L__BB2_206:
	.pragma "nounroll";
	mul.wide.u32 	%rd361, %r1791, 4;
	mov.u64 	%rd362, __cudart_i2opi_f;
	add.s64 	%rd363, %rd362, %rd361;
	ld.global.nc.u32 	%r1180, [%rd363];
	mad.wide.u32 	%rd364, %r1180, %r362, %rd450;
	shr.u64 	%rd450, %rd364, 32;
	add.s64 	%rd365, %rd4, %rd361;
	st.local.u32 	[%rd365], %rd364;
	add.s32 	%r1791, %r1791, 1;
	setp.ne.s32 	%p212, %r1791, 6;
	@%p212 bra 	$L__BB2_206;
	shr.u32 	%r1181, %r361, 23;
	st.local.u32 	[%rd4+24], %rd450;
	and.b32  	%r365, %r1181, 31;
	and.b32  	%r1182, %r1181, 224;
	add.s32 	%r1183, %r1182, -128;
	shr.u32 	%r1184, %r1183, 5;
	mul.wide.u32 	%rd366, %r1184, 4;
	sub.s64 	%rd97, %rd4, %rd366;
	ld.local.u32 	%r1792, [%rd97+24];
	ld.local.u32 	%r1793, [%rd97+20];
	setp.eq.s32 	%p213, %r365, 0;
	@%p213 bra 	$L__BB2_209;
	shf.l.wrap.b32 	%r1792, %r1793, %r1792, %r365;
	ld.local.u32 	%r1185, [%rd97+16];
	shf.l.wrap.b32 	%r1793, %r1185, %r1793, %r365;
$L__BB2_209:
	shr.u32 	%r1186, %r1792, 30;
	shf.l.wrap.b32 	%r1187, %r1793, %r1792, 2;
	shl.b32 	%r1188, %r1793, 2;
	shr.u32 	%r1189, %r1187, 31;
	add.s32 	%r1190, %r1189, %r1186;
	neg.s32 	%r1191, %r1190;
	setp.lt.s32 	%p214, %r361, 0;
	selp.b32 	%r1794, %r1191, %r1190, %p214;
	xor.b32  	%r1192, %r1187, %r361;
	shr.s32 	%r1193, %r1187, 31;
	xor.b32  	%r1194, %r1193, %r1187;
	xor.b32  	%r1195, %r1193, %r1188;
	cvt.u64.u32 	%rd367, %r1194;
	shl.b64 	%rd368, %rd367, 32;
	cvt.u64.u32 	%rd369, %r1195;
	or.b64  	%rd370, %rd368, %rd369;
	cvt.rn.f64.s64 	%fd122, %rd370;
	mul.f64 	%fd123, %fd122, 0d3BF921FB54442D19;
	cvt.rn.f32.f64 	%f799, %fd123;
	neg.f32 	%f800, %f799;
	setp.lt.s32 	%p215, %r1192, 0;
	selp.f32 	%f1402, %f800, %f799, %p215;
$L__BB2_210:
	setp.eq.f32 	%p216, %f6, 0f00000000;
	mul.rn.f32 	%f803, %f1402, %f1402;
	and.b32  	%r1197, %r1794, 1;
	setp.eq.b32 	%p217, %r1197, 1;
	selp.f32 	%f804, 0f3F800000, %f1402, %p217;
	fma.rn.f32 	%f805, %f803, %f804, 0f00000000;
	fma.rn.f32 	%f806, %f803, 0f37CBAC00, 0fBAB607ED;
	selp.f32 	%f807, %f806, 0fB94D4153, %p217;
	selp.f32 	%f808, 0f3D2AAABB, 0f3C0885E4, %p217;
	fma.rn.f32 	%f809, %f807, %f803, %f808;
	selp.f32 	%f810, 0fBEFFFFFF, 0fBE2AAAA8, %p217;
	fma.rn.f32 	%f811, %f809, %f803, %f810;
	fma.rn.f32 	%f812, %f811, %f805, %f804;
	and.b32  	%r1198, %r1794, 2;
	setp.eq.s32 	%p218, %r1198, 0;
	mov.f32 	%f1403, 0f00000000;
	sub.f32 	%f813, %f1403, %f812;
	selp.f32 	%f814, %f812, %f813, %p218;
	mul.f32 	%f815, %f19, %f814;
	add.f32 	%f816, %f18, %f173;
	sub.f32 	%f817, %f816, %f815;
	fma.rn.f32 	%f179, %f9, %f817, %f15;
	mov.u32 	%r1855, %r1777;
	mov.u32 	%r1856, %r1778;
	mov.u32 	%r1857, %r1779;
	mov.u32 	%r1858, %r1780;
	@%p216 bra 	$L__BB2_214;
	mul.f32 	%f180, %f6, %f9;
	shr.u32 	%r1199, %r1702, 2;
	xor.b32  	%r1200, %r1199, %r1702;
	shl.b32 	%r1201, %r1777, 4;
	shl.b32 	%r1202, %r1200, 1;
	xor.b32  	%r1203, %r1201, %r1202;
	xor.b32  	%r1204, %r1203, %r1777;
	xor.b32  	%r1855, %r1204, %r1200;
	add.s32 	%r1703, %r1703, 362437;
	add.s32 	%r1205, %r1855, %r1703;
	cvt.rn.f32.u32 	%f818, %r1205;
	fma.rn.f32 	%f819, %f818, 0f2F800000, 0f2F000000;
	setp.gtu.f32 	%p219, %f819, 0f3F000000;
	@%p219 bra 	$L__BB2_213;
	sqrt.rn.f32 	%f820, %f180;
	neg.f32 	%f1403, %f820;
	mov.u32 	%r1856, %r1777;
	mov.u32 	%r1857, %r1778;
	mov.u32 	%r1858, %r1779;
	mov.u32 	%r1702, %r1780;
	bra.uni 	$L__BB2_214;
$L__BB2_213:
	sqrt.rn.f32 	%f1403, %f180;
	mov.u32 	%r1856, %r1777;
	mov.u32 	%r1857, %r1778;
	mov.u32 	%r1858, %r1779;
	mov.u32 	%r1702, %r1780;
$L__BB2_214:
	ld.const.f32 	%f822, [d_Dp];
	setp.eq.f32 	%p220, %f822, 0f00000000;
	add.f32 	%f184, %f179, %f1403;
	mov.f32 	%f1409, 0f00000000;
	@%p220 bra 	$L__BB2_253;
	setp.geu.f32 	%p221, %f11, 0f42800000;
	sqrt.rn.f32 	%f185, %f10;
	@%p221 bra 	$L__BB2_218;
	ex2.approx.ftz.f32 	%f873, %f12;
	fma.rn.f32 	%f874, %f11, 0f3BBB989D, 0f3F000000;
	cvt.sat.f32.f32 	%f875, %f874;
	mov.f32 	%f876, 0f4B400001;
	mov.f32 	%f877, 0f437C0000;
	fma.rm.f32 	%f878, %f875, %f877, %f876;
	mov.b32 	%r1298, %f878;
	shl.b32 	%r1299, %r1298, 23;
	mov.b32 	%f879, %r1299;
	mul.f32 	%f1404, %f873, %f879;
	mov.b32 	%r1807, 0;
	mov.u32 	%r1805, %r1702;
$L__BB2_217:
	mov.u32 	%r1836, %r1807;
	mov.u32 	%r1702, %r1858;
	mov.u32 	%r1858, %r1857;
	mov.u32 	%r1857, %r1856;
	mov.u32 	%r1856, %r1855;
	add.s32 	%r1807, %r1836, 1;
	shr.u32 	%r1300, %r1805, 2;
	xor.b32  	%r1301, %r1300, %r1805;
	shl.b32 	%r1302, %r1856, 4;
	shl.b32 	%r1303, %r1301, 1;
	xor.b32  	%r1304, %r1302, %r1303;
	xor.b32  	%r1305, %r1304, %r1856;
	xor.b32  	%r1855, %r1305, %r1301;
	add.s32 	%r1703, %r1703, 362437;
	add.s32 	%r1306, %r1855, %r1703;
	cvt.rn.f32.u32 	%f880, %r1306;
	fma.rn.f32 	%f881, %f880, 0f2F800000, 0f2F000000;
	mul.f32 	%f1404, %f1404, %f881;
	setp.gt.f32 	%p240, %f1404, 0f3F800000;
	mov.u32 	%r1805, %r1702;
	@%p240 bra 	$L__BB2_217;
	bra.uni 	$L__BB2_244;
$L__BB2_218:
	setp.leu.f32 	%p222, %f11, 0f457A0000;
	@%p222 bra 	$L__BB2_231;
	setp.eq.s32 	%p231, %r1829, 1;
	mov.b32 	%r1829, 0;
	mov.f64 	%fd381, %fd386;
	@%p231 bra 	$L__BB2_230;
	shr.u32 	%r1237, %r1702, 2;
	xor.b32  	%r1238, %r1237, %r1702;
	shl.b32 	%r1239, %r1855, 4;
	shl.b32 	%r1240, %r1238, 1;
	xor.b32  	%r1241, %r1239, %r1240;
	xor.b32  	%r1242, %r1241, %r1855;
	xor.b32  	%r392, %r1242, %r1238;
	add.s32 	%r1243, %r1703, %r392;
	add.s32 	%r1244, %r1243, 362437;
	shr.u32 	%r1245, %r1858, 2;
	xor.b32  	%r1246, %r1245, %r1858;
	shl.b32 	%r1247, %r392, 4;
	shl.b32 	%r1248, %r1246, 1;
	xor.b32  	%r1249, %r1248, %r1247;
	xor.b32  	%r1250, %r1249, %r1246;
	xor.b32  	%r393, %r1250, %r392;
	add.s32 	%r1251, %r1703, %r393;
	add.s32 	%r1252, %r1251, 724874;
	shr.u32 	%r1253, %r1857, 2;
	xor.b32  	%r1254, %r1253, %r1857;
	shl.b32 	%r1255, %r393, 4;
	shl.b32 	%r1256, %r1254, 1;
	xor.b32  	%r1257, %r1256, %r1255;
	xor.b32  	%r1258, %r1257, %r1254;
	xor.b32  	%r394, %r1258, %r393;
	shr.u32 	%r1259, %r1856, 2;
	xor.b32  	%r1260, %r1259, %r1856;
	shl.b32 	%r1261, %r394, 4;
	shl.b32 	%r1262, %r1260, 1;
	xor.b32  	%r1263, %r1262, %r1261;
	xor.b32  	%r1264, %r1263, %r1260;
	xor.b32  	%r1968, %r1264, %r394;
	add.s32 	%r396, %r1703, 1449748;
	cvt.u64.u32 	%rd374, %r1244;
	mul.wide.u32 	%rd375, %r1252, 2097152;
	xor.b64  	%rd376, %rd375, %rd374;
	cvt.rn.f64.u64 	%fd180, %rd376;
	fma.rn.f64 	%fd375, %fd180, 0d3CA0000000000000, 0d3C90000000000000;
	{
	.reg .b32 %temp; 
	mov.b64 	{%temp, %r1808}, %fd375;
	}
	{
	.reg .b32 %temp; 
	mov.b64 	{%r1809, %temp}, %fd375;
	}
	setp.gt.s32 	%p232, %r1808, 1048575;
	mov.b32 	%r1810, -1023;
	@%p232 bra 	$L__BB2_222;
	mul.f64 	%fd375, %fd375, 0d4350000000000000;
	{
	.reg .b32 %temp; 
	mov.b64 	{%temp, %r1808}, %fd375;
	}
	{
	.reg .b32 %temp; 
	mov.b64 	{%r1809, %temp}, %fd375;
	}
	mov.b32 	%r1810, -1077;
$L__BB2_222:
	add.s32 	%r1266, %r1808, -1;
	setp.gt.u32 	%p233, %r1266, 2146435070;
	@%p233 bra 	$L__BB2_226;
	shr.u32 	%r1269, %r1808, 20;
	add.s32 	%r1811, %r1810, %r1269;
	and.b32  	%r1270, %r1808, 1048575;
	or.b32  	%r1271, %r1270, 1072693248;
	mov.b64 	%fd376, {%r1809, %r1271};
	setp.lt.u32 	%p235, %r1271, 1073127583;
	@%p235 bra 	$L__BB2_225;
	{
	.reg .b32 %temp; 
	mov.b64 	{%r1272, %temp}, %fd376;
	}
	{
	.reg .b32 %temp; 
	mov.b64 	{%temp, %r1273}, %fd376;
	}
	add.s32 	%r1274, %r1273, -1048576;
	mov.b64 	%fd376, {%r1272, %r1274};
	add.s32 	%r1811, %r1811, 1;
$L__BB2_225:
	add.f64 	%fd182, %fd376, 0dBFF0000000000000;
	add.f64 	%fd183, %fd376, 0d3FF0000000000000;
	rcp.approx.ftz.f64 	%fd184, %fd183;
	neg.f64 	%fd185, %fd183;
	fma.rn.f64 	%fd186, %fd185, %fd184, 0d3FF0000000000000;
	fma.rn.f64 	%fd187, %fd186, %fd186, %fd186;
	fma.rn.f64 	%fd188, %fd187, %fd184, %fd184;
	mul.f64 	%fd189, %fd182, %fd188;
	fma.rn.f64 	%fd190, %fd182, %fd188, %fd189;
	mul.f64 	%fd191, %fd190, %fd190;
	fma.rn.f64 	%fd192, %fd191, 0d3EB1380B3AE80F1E, 0d3ED0EE258B7A8B04;
	fma.rn.f64 	%fd193, %fd192, %fd191, 0d3EF3B2669F02676F;
	fma.rn.f64 	%fd194, %fd193, %fd191, 0d3F1745CBA9AB0956;
	fma.rn.f64 	%fd195, %fd194, %fd191, 0d3F3C71C72D1B5154;
	fma.rn.f64 	%fd196, %fd195, %fd191, 0d3F624924923BE72D;
	fma.rn.f64 	%fd197, %fd196, %fd191, 0d3F8999999999A3C4;
	fma.rn.f64 	%fd198, %fd197, %fd191, 0d3FB5555555555554;
	sub.f64 	%fd199, %fd182, %fd190;
	add.f64 	%fd200, %fd199, %fd199;
	neg.f64 	%fd201, %fd190;
	fma.rn.f64 	%fd202, %fd201, %fd182, %fd200;
	mul.f64 	%fd203, %fd188, %fd202;
	mul.f64 	%fd204, %fd191, %fd198;
	fma.rn.f64 	%fd205, %fd204, %fd190, %fd203;
	xor.b32  	%r1275, %r1811, -2147483648;
	mov.b32 	%r1276, 1127219200;
	mov.b64 	%fd206, {%r1275, %r1276};
	sub.f64 	%fd207, %fd206, %fd2;
	fma.rn.f64 	%fd208, %fd207, 0d3FE62E42FEFA39EF, %fd190;
	fma.rn.f64 	%fd209, %fd207, 0dBFE62E42FEFA39EF, %fd208;
	sub.f64 	%fd210, %fd209, %fd190;
	sub.f64 	%fd211, %fd205, %fd210;
	fma.rn.f64 	%fd212, %fd207, 0d3C7ABC9E3B39803F, %fd211;
	add.f64 	%fd377, %fd208, %fd212;
	bra.uni 	$L__BB2_227;
$L__BB2_226:
	fma.rn.f64 	%fd181, %fd375, 0d7FF0000000000000, 0d7FF0000000000000;
	{
	.reg .b32 %temp; 
	mov.b64 	{%temp, %r1267}, %fd375;
	}
	and.b32  	%r1268, %r1267, 2147483647;
	setp.eq.s32 	%p234, %r1268, 0;
	selp.f64 	%fd377, 0dFFF0000000000000, %fd181, %p234;
$L__BB2_227:
	mul.f64 	%fd14, %fd377, 0dC000000000000000;
	add.s32 	%r1277, %r1968, %r396;
	mul.wide.u32 	%rd377, %r1277, 2097152;
	add.s32 	%r1278, %r1703, %r394;
	add.s32 	%r1279, %r1278, 1087311;
	cvt.u64.u32 	%rd378, %r1279;
	xor.b64  	%rd379, %rd377, %rd378;
	cvt.rn.f64.u64 	%fd213, %rd379;
	fma.rn.f64 	%fd214, %fd213, 0d3CB0000000000000, 0d3CA0000000000000;
	{
	.reg .b32 %temp; 
	mov.b64 	{%temp, %r1280}, %fd214;
	}
	shl.b32 	%r1281, %r1280, 1;
	setp.gt.u32 	%p236, %r1281, -2038431744;
	mov.f64 	%fd215, 0d0000000000000000;
	mul.rn.f64 	%fd216, %fd214, %fd215;
	selp.f64 	%fd15, %fd216, %fd214, %p236;
	{
	.reg .b32 %temp; 
	mov.b64 	{%r1282, %temp}, %fd15;
	}
	{
	.reg .b32 %temp; 
	mov.b64 	{%temp, %r1283}, %fd15;
	}
	add.s32 	%r1284, %r1283, 1048576;
	mov.b64 	%fd217, {%r1282, %r1284};
	cvt.rni.f64.f64 	%fd218, %fd217;
	cvt.rzi.s64.f64 	%rd380, %fd218;
	cvt.u32.u64 	%r1285, %rd380;
	fma.rn.f64 	%fd219, %fd218, 0dBFE0000000000000, %fd15;
	mul.f64 	%fd220, %fd219, 0d3CA1A62633145C07;
	fma.rn.f64 	%fd221, %fd219, 0d400921FB54442D18, %fd220;
	mul.rn.f64 	%fd222, %fd221, %fd221;
	fma.rn.f64 	%fd223, %fd222, 0dBDA8FF8320FD8164, 0d3E21EEA7C1EF8528;
	fma.rn.f64 	%fd224, %fd223, %fd222, 0dBE927E4F8E06E6D9;
	fma.rn.f64 	%fd225, %fd224, %fd222, 0d3EFA01A019DDBCE9;
	fma.rn.f64 	%fd226, %fd225, %fd222, 0dBF56C16C16C15D47;
	fma.rn.f64 	%fd227, %fd226, %fd222, 0d3FA5555555555551;
	fma.rn.f64 	%fd228, %fd227, %fd222, 0dBFE0000000000000;
	fma.rn.f64 	%fd229, %fd228, %fd222, 0d3FF0000000000000;
	fma.rn.f64 	%fd230, %fd222, 0d3DE5DB65F9785EBA, 0dBE5AE5F12CB0D246;
	fma.rn.f64 	%fd231, %fd230, %fd222, 0d3EC71DE369ACE392;
	fma.rn.f64 	%fd232, %fd231, %fd222, 0dBF2A01A019DB62A1;
	fma.rn.f64 	%fd233, %fd232, %fd222, 0d3F81111111110818;
	fma.rn.f64 	%fd234, %fd233, %fd222, 0dBFC5555555555554;
	fma.rn.f64 	%fd235, %fd234, %fd222, 0d0000000000000000;
	fma.rn.f64 	%fd236, %fd235, %fd221, %fd221;
	and.b64  	%rd381, %rd380, 1;
	setp.eq.b64 	%p237, %rd381, 1;
	{
	.reg .b32 %temp; 
	mov.b64 	{%temp, %r1286}, %fd236;
	}
	{
	.reg .b32 %temp; 
	mov.b64 	{%r1287, %temp}, %fd236;
	}
	xor.b32  	%r1288, %r1286, -2147483648;
	mov.b64 	%fd237, {%r1287, %r1288};
	selp.f64 	%fd378, %fd229, %fd236, %p237;
	selp.f64 	%fd379, %fd237, %fd229, %p237;
	and.b32  	%r1289, %r1285, 2;
	setp.eq.s32 	%p238, %r1289, 0;
	@%p238 bra 	$L__BB2_229;
	{
	.reg .b32 %temp; 
	mov.b64 	{%temp, %r1290}, %fd378;
	}
	{
	.reg .b32 %temp; 
	mov.b64 	{%r1291, %temp}, %fd378;
	}
	xor.b32  	%r1292, %r1290, -2147483648;
	mov.b64 	%fd378, {%r1291, %r1292};
	{
	.reg .b32 %temp; 
	mov.b64 	{%temp, %r1293}, %fd379;
	}
	{
	.reg .b32 %temp; 
	mov.b64 	{%r1294, %temp}, %fd379;
	}
	xor.b32  	%r1295, %r1293, -2147483648;
	mov.b64 	%fd379, {%r1294, %r1295};
$L__BB2_229:
	sqrt.rn.f64 	%fd238, %fd14;
	mov.f64 	%fd239, 0d0000000000000000;
	add.rn.f64 	%fd240, %fd379, %fd239;
	cvt.rzi.f64.f64 	%fd241, %fd15;
	setp.eq.f64 	%p239, %fd15, %fd241;
	mul.rn.f64 	%fd242, %fd15, %fd239;
	selp.f64 	%fd243, %fd242, %fd378, %p239;
	mul.f64 	%fd381, %fd238, %fd243;
	mul.f64 	%fd386, %fd238, %fd240;
	mov.b32 	%r1829, 1;
	mov.u32 	%r1856, %r394;
	mov.u32 	%r1857, %r393;
	mov.u32 	%r1858, %r392;
	mov.u32 	%r1702, %r1855;
	mov.u32 	%r1703, %r396;
	mov.u32 	%r1855, %r1968;
$L__BB2_230:
	cvt.f64.f32 	%fd244, %f11;
	fma.rn.f64 	%fd245, %fd3, %fd381, %fd244;
	add.f64 	%fd246, %fd245, 0d3FE0000000000000;
	cvt.rzi.u32.f64 	%r1836, %fd246;
	bra.uni 	$L__BB2_244;
$L__BB2_231:
	// begin inline asm
	lg2.approx.f32.ftz %f823, %f11;
	// end inline asm
	cvt.f64.f32 	%fd124, %f823;
	mul.f64 	%fd125, %fd124, 0d3FE62E42FEFA39EF;
	cvt.rn.f32.f64 	%f189, %fd125;
	add.f32 	%f826, %f11, 0fBDFDF8D9;
	// begin inline asm
	rsqrt.approx.f32.ftz %f825, %f826;
	// end inline asm
	fma.rn.f32 	%f190, %f825, 0f3FB75B84, 0f3984F70F;
	add.f32 	%f828, %f11, 0fBFFCA5DC;
	// begin inline asm
	rsqrt.approx.f32.ftz %f827, %f828;
	// end inline asm
	fma.rn.f32 	%f191, %f827, 0f3E5807D3, 0f3F71280C;
	// begin inline asm
	rcp.approx.f32.ftz %f829, %f190;
	// end inline asm
$L__BB2_232:
	mov.u32 	%r417, %r1857;
	mov.u32 	%r416, %r1856;
	mov.u32 	%r1857, %r1855;
	shr.u32 	%r1206, %r1702, 2;
	xor.b32  	%r1207, %r1206, %r1702;
	shl.b32 	%r1208, %r1857, 4;
	shl.b32 	%r1209, %r1207, 1;
	xor.b32  	%r1210, %r1208, %r1209;
	xor.b32  	%r1211, %r1210, %r1857;
	xor.b32  	%r1856, %r1211, %r1207;
	add.s32 	%r1212, %r1703, %r1856;
	add.s32 	%r1213, %r1212, 362437;
	cvt.rn.f32.u32 	%f843, %r1213;
	fma.rn.f32 	%f832, %f843, 0f2F800000, 0f2F000000;
	// begin inline asm
	rsqrt.approx.f32.ftz %f831, %f832;
	// end inline asm
	add.f32 	%f834, %f831, 0fBF800000;
	// begin inline asm
	lg2.approx.f32.ftz %f833, %f834;
	// end inline asm
	cvt.f64.f32 	%fd126, %f833;
	mul.f64 	%fd127, %fd126, 0d3FE62E42FEFA39EF;
	cvt.rn.f32.f64 	%f844, %fd127;
	add.f32 	%f845, %f191, %f844;
	mul.f32 	%f846, %f829, %f845;
	sub.f32 	%f847, %f11, %f846;
	cvt.rmi.f32.f32 	%f193, %f847;
	shr.u32 	%r1214, %r1858, 2;
	xor.b32  	%r1215, %r1214, %r1858;
	shl.b32 	%r1216, %r1856, 4;
	shl.b32 	%r1217, %r1215, 1;
	xor.b32  	%r1218, %r1217, %r1216;
	xor.b32  	%r1219, %r1218, %r1215;
	xor.b32  	%r1855, %r1219, %r1856;
	add.s32 	%r1703, %r1703, 724874;
	add.f32 	%f848, %f193, 0f3F800000;
	sub.f32 	%f849, %f11, %f848;
	mul.f32 	%f850, %f190, %f849;
	sub.f32 	%f851, %f850, %f191;
	cvt.f64.f32 	%fd128, %f851;
	mul.f64 	%fd129, %fd128, 0d3FF71547652B82FE;
	cvt.rn.f32.f64 	%f836, %fd129;
	// begin inline asm
	ex2.approx.f32.ftz %f835, %f836;
	// end inline asm
	add.f32 	%f852, %f835, 0f3F800000;
	mul.f32 	%f838, %f852, %f852;
	// begin inline asm
	rcp.approx.f32.ftz %f837, %f838;
	// end inline asm
	sub.f32 	%f853, %f11, %f193;
	mul.f32 	%f854, %f190, %f853;
	sub.f32 	%f855, %f854, %f191;
	cvt.f64.f32 	%fd130, %f855;
	mul.f64 	%fd131, %fd130, 0d3FF71547652B82FE;
	cvt.rn.f32.f64 	%f840, %fd131;
	// begin inline asm
	ex2.approx.f32.ftz %f839, %f840;
	// end inline asm
	add.f32 	%f856, %f839, 0f3F800000;
	mul.f32 	%f842, %f856, %f856;
	// begin inline asm
	rcp.approx.f32.ftz %f841, %f842;
	// end inline asm
	sub.f32 	%f194, %f837, %f841;
	cvt.rzi.s32.f32 	%r424, %f848;
	cvt.rn.f32.s32 	%f857, %r424;
	abs.f32 	%f858, %f857;
	cvt.f64.f32 	%fd26, %f858;
	setp.lt.s32 	%p223, %r424, 9;
	@%p223 bra 	$L__BB2_241;
	cvt.rn.f32.s32 	%f859, %r424;
	abs.f32 	%f860, %f859;
	cvt.f64.f32 	%fd382, %f860;
	rcp.rn.f64 	%fd132, %fd382;
	mul.f64 	%fd133, %fd132, %fd132;
	fma.rn.f64 	%fd134, %fd133, 0dBF5AC321034783F9, 0d3F4B68B992738FBF;
	fma.rn.f64 	%fd135, %fd133, %fd134, 0dBF4380D01E4F7B8C;
	fma.rn.f64 	%fd136, %fd133, %fd135, 0d3F4A019FA29F7264;
	fma.rn.f64 	%fd137, %fd133, %fd136, 0dBF66C16C16B2ACEC;
	fma.rn.f64 	%fd138, %fd133, %fd137, 0d3FB5555555555545;
	fma.rn.f64 	%fd28, %fd132, %fd138, 0d3FED67F1C864BEAE;
	{
	.reg .b32 %temp; 
	mov.b64 	{%temp, %r1825}, %fd382;
	}
	{
	.reg .b32 %temp; 
	mov.b64 	{%r1826, %temp}, %fd382;
	}
	setp.gt.s32 	%p224, %r1825, 1048575;
	mov.b32 	%r1827, -1023;
	@%p224 bra 	$L__BB2_235;
	mul.f64 	%fd382, %fd382, 0d4350000000000000;
	{
	.reg .b32 %temp; 
	mov.b64 	{%temp, %r1825}, %fd382;
	}
	{
	.reg .b32 %temp; 
	mov.b64 	{%r1826, %temp}, %fd382;
	}
	mov.b32 	%r1827, -1077;
$L__BB2_235:
	add.s32 	%r1223, %r1825, -1;
	setp.gt.u32 	%p225, %r1223, 2146435070;
	@%p225 bra 	$L__BB2_239;
	shr.u32 	%r1226, %r1825, 20;
	add.s32 	%r1828, %r1827, %r1226;
	and.b32  	%r1227, %r1825, 1048575;
	or.b32  	%r1228, %r1227, 1072693248;
	mov.b64 	%fd383, {%r1826, %r1228};
	setp.lt.u32 	%p227, %r1228, 1073127583;
	@%p227 bra 	$L__BB2_238;
	{
	.reg .b32 %temp; 
	mov.b64 	{%r1229, %temp}, %fd383;
	}
	{
	.reg .b32 %temp; 
	mov.b64 	{%temp, %r1230}, %fd383;
	}
	add.s32 	%r1231, %r1230, -1048576;
	mov.b64 	%fd383, {%r1229, %r1231};
	add.s32 	%r1828, %r1828, 1;
$L__BB2_238:
	add.f64 	%fd140, %fd383, 0dBFF0000000000000;
	add.f64 	%fd141, %fd383, 0d3FF0000000000000;
	rcp.approx.ftz.f64 	%fd142, %fd141;
	neg.f64 	%fd143, %fd141;
	fma.rn.f64 	%fd144, %fd143, %fd142, 0d3FF0000000000000;
	fma.rn.f64 	%fd145, %fd144, %fd144, %fd144;
	fma.rn.f64 	%fd146, %fd145, %fd142, %fd142;
	mul.f64 	%fd147, %fd140, %fd146;
	fma.rn.f64 	%fd148, %fd140, %fd146, %fd147;
	mul.f64 	%fd149, %fd148, %fd148;
	fma.rn.f64 	%fd150, %fd149, 0d3EB1380B3AE80F1E, 0d3ED0EE258B7A8B04;
	fma.rn.f64 	%fd151, %fd150, %fd149, 0d3EF3B2669F02676F;
	fma.rn.f64 	%fd152, %fd151, %fd149, 0d3F1745CBA9AB0956;
	fma.rn.f64 	%fd153, %fd152, %fd149, 0d3F3C71C72D1B5154;
	fma.rn.f64 	%fd154, %fd153, %fd149, 0d3F624924923BE72D;
	fma.rn.f64 	%fd155, %fd154, %fd149, 0d3F8999999999A3C4;
	fma.rn.f64 	%fd156, %fd155, %fd149, 0d3FB5555555555554;
	sub.f64 	%fd157, %fd140, %fd148;
	add.f64 	%fd158, %fd157, %fd157;
	neg.f64 	%fd159, %fd148;
	fma.rn.f64 	%fd160, %fd159, %fd140, %fd158;
	mul.f64 	%fd161, %fd146, %fd160;
	mul.f64 	%fd162, %fd149, %fd156;
	fma.rn.f64 	%fd163, %fd162, %fd148, %fd161;
	xor.b32  	%r1232, %r1828, -2147483648;
	mov.b32 	%r1233, 1127219200;
	mov.b64 	%fd164, {%r1232, %r1233};
	sub.f64 	%fd165, %fd164, %fd2;
	fma.rn.f64 	%fd166, %fd165, 0d3FE62E42FEFA39EF, %fd148;
	fma.rn.f64 	%fd167, %fd165, 0dBFE62E42FEFA39EF, %fd166;
	sub.f64 	%fd168, %fd167, %fd148;
	sub.f64 	%fd169, %fd163, %fd168;
	fma.rn.f64 	%fd170, %fd165, 0d3C7ABC9E3B39803F, %fd169;
	add.f64 	%fd384, %fd166, %fd170;
	bra.uni 	$L__BB2_240;
$L__BB2_239:
	fma.rn.f64 	%fd139, %fd382, 0d7FF0000000000000, 0d7FF0000000000000;
	{
	.reg .b32 %temp; 
	mov.b64 	{%temp, %r1224}, %fd382;
	}
	and.b32  	%r1225, %r1224, 2147483647;
	setp.eq.s32 	%p226, %r1225, 0;
	selp.f64 	%fd384, 0dFFF0000000000000, %fd139, %p226;
$L__BB2_240:
	mul.f64 	%fd171, %fd384, 0d3FE0000000000000;
	cvt.rn.f32.s32 	%f861, %r424;
	abs.f32 	%f862, %f861;
	cvt.f64.f32 	%fd172, %f862;
	add.f64 	%fd173, %fd172, 0dBFE0000000000000;
	mul.f64 	%fd174, %fd173, %fd171;
	sub.f64 	%fd175, %fd174, %fd172;
	add.f64 	%fd176, %fd28, %fd174;
	add.f64 	%fd385, %fd175, %fd176;
	bra.uni 	$L__BB2_242;
$L__BB2_241:
	cvt.rzi.s32.f64 	%r1220, %fd26;
	mul.wide.s32 	%rd371, %r1220, 8;
	add.s64 	%rd373, %rd372, %rd371;
	ld.const.f64 	%fd385, [%rd373+-8];
$L__BB2_242:
	mul.f32 	%f865, %f194, 0f3FA66666;
	cvt.rn.f32.f64 	%f866, %fd385;
	mul.f32 	%f867, %f193, %f189;
	sub.f32 	%f868, %f867, %f11;
	sub.f32 	%f869, %f868, %f866;
	cvt.f64.f32 	%fd177, %f869;
	mul.f64 	%fd178, %fd177, 0d3FF71547652B82FE;
	cvt.rn.f32.f64 	%f864, %fd178;
	// begin inline asm
	ex2.approx.f32.ftz %f863, %f864;
	// end inline asm
	add.s32 	%r1234, %r1855, %r1703;
	cvt.rn.f32.u32 	%f870, %r1234;
	fma.rn.f32 	%f871, %f870, 0f2F800000, 0f2F000000;
	mul.f32 	%f872, %f865, %f871;
	setp.geu.f32 	%p228, %f872, %f863;
	cvt.f64.f32 	%fd179, %f865;
	setp.ltu.f64 	%p229, %fd179, 0d3BC79CA10C924223;
	or.pred  	%p230, %p229, %p228;
	mov.u32 	%r1858, %r416;
	mov.u32 	%r1702, %r417;
	@%p230 bra 	$L__BB2_232;
	cvt.rzi.u32.f32 	%r1836, %f193;
	mov.u32 	%r1858, %r416;
	mov.u32 	%r1702, %r417;
$L__BB2_244:
	setp.eq.s32 	%p241, %r1836, 0;
	mov.f32 	%f1408, 0f00000000;
	@%p241 bra 	$L__BB2_252;
	and.b32  	%r444, %r1836, 3;
	setp.lt.u32 	%p242, %r1836, 4;
	mov.f32 	%f1408, 0f00000000;
	mov.u32 	%r1849, %r1703;
	mov.u32 	%r1851, %r1858;
	mov.u32 	%r1852, %r1857;
	mov.u32 	%r1853, %r1856;
	mov.u32 	%r1848, %r1855;
	@%p242 bra 	$L__BB2_248;
	mov.b32 	%r1842, 0;
	mov.f32 	%f1408, 0f00000000;
	mov.u32 	%r1849, %r1703;
	mov.u32 	%r1848, %r1855;
	mov.u32 	%r1843, %r1702;
$L__BB2_247:
	mov.u32 	%r1702, %r1848;
	shr.u32 	%r1309, %r1843, 2;
	xor.b32  	%r1310, %r1309, %r1843;
	shl.b32 	%r1311, %r1702, 4;
	shl.b32 	%r1312, %r1310, 1;
	xor.b32  	%r1313, %r1311, %r1312;
	xor.b32  	%r1314, %r1313, %r1702;
	xor.b32  	%r1851, %r1314, %r1310;
	add.s32 	%r1315, %r1849, %r1851;
	add.s32 	%r1316, %r1315, 362437;
	cvt.rn.f32.u32 	%f886, %r1316;
	fma.rn.f32 	%f887, %f886, 0f2F800000, 0f2F000000;
	setp.lt.f32 	%p243, %f887, 0f00800000;
	mul.f32 	%f888, %f887, 0f4B000000;
	selp.f32 	%f889, %f888, %f887, %p243;
	selp.f32 	%f890, 0fC1B80000, 0f00000000, %p243;
	mov.b32 	%r1317, %f889;
	add.s32 	%r1318, %r1317, -1059760811;
	and.b32  	%r1319, %r1318, -8388608;
	sub.s32 	%r1320, %r1317, %r1319;
	mov.b32 	%f891, %r1320;
	cvt.rn.f32.s32 	%f892, %r1319;
	fma.rn.f32 	%f893, %f892, 0f34000000, %f890;
	add.f32 	%f894, %f891, 0fBF800000;
	fma.rn.f32 	%f895, %f894, 0fBE055027, 0f3E1039F6;
	fma.rn.f32 	%f896, %f895, %f894, 0fBDF8CDCC;
	fma.rn.f32 	%f897, %f896, %f894, 0f3E0F2955;
	fma.rn.f32 	%f898, %f897, %f894, 0fBE2AD8B9;
	fma.rn.f32 	%f899, %f898, %f894, 0f3E4CED0B;
	fma.rn.f32 	%f900, %f899, %f894, 0fBE7FFF22;
	fma.rn.f32 	%f901, %f900, %f894, 0f3EAAAA78;
	fma.rn.f32 	%f902, %f901, %f894, 0fBF000000;
	mul.f32 	%f903, %f894, %f902;
	fma.rn.f32 	%f904, %f903, %f894, %f894;
	fma.rn.f32 	%f905, %f893, 0f3F317218, %f904;
	setp.gt.u32 	%p244, %r1317, 2139095039;
	fma.rn.f32 	%f906, %f889, 0f7F800000, 0f7F800000;
	selp.f32 	%f907, %f906, %f905, %p244;
	setp.eq.f32 	%p245, %f889, 0f00000000;
	selp.f32 	%f908, 0fFF800000, %f907, %p245;
	div.rn.f32 	%f909, %f908, %f185;
	sub.f32 	%f910, %f1408, %f909;
	shr.u32 	%r1321, %r1858, 2;
	xor.b32  	%r1322, %r1321, %r1858;
	shl.b32 	%r1323, %r1851, 4;
	shl.b32 	%r1324, %r1322, 1;
	xor.b32  	%r1325, %r1323, %r1324;
	xor.b32  	%r1326, %r1325, %r1851;
	xor.b32  	%r1852, %r1326, %r1322;
	add.s32 	%r1327, %r1849, %r1852;
	add.s32 	%r1328, %r1327, 724874;
	cvt.rn.f32.u32 	%f911, %r1328;
	fma.rn.f32 	%f912, %f911, 0f2F800000, 0f2F000000;
	setp.lt.f32 	%p246, %f912, 0f00800000;
	mul.f32 	%f913, %f912, 0f4B000000;
	selp.f32 	%f914, %f913, %f912, %p246;
	selp.f32 	%f915, 0fC1B80000, 0f00000000, %p246;
	mov.b32 	%r1329, %f914;
	add.s32 	%r1330, %r1329, -1059760811;
	and.b32  	%r1331, %r1330, -8388608;
	sub.s32 	%r1332, %r1329, %r1331;
	mov.b32 	%f916, %r1332;
	cvt.rn.f32.s32 	%f917, %r1331;
	fma.rn.f32 	%f918, %f917, 0f34000000, %f915;
	add.f32 	%f919, %f916, 0fBF800000;
	fma.rn.f32 	%f920, %f919, 0fBE055027, 0f3E1039F6;
	fma.rn.f32 	%f921, %f920, %f919, 0fBDF8CDCC;
	fma.rn.f32 	%f922, %f921, %f919, 0f3E0F2955;
	fma.rn.f32 	%f923, %f922, %f919, 0fBE2AD8B9;
	fma.rn.f32 	%f924, %f923, %f919, 0f3E4CED0B;
	fma.rn.f32 	%f925, %f924, %f919, 0fBE7FFF22;
	fma.rn.f32 	%f926, %f925, %f919, 0f3EAAAA78;
	fma.rn.f32 	%f927, %f926, %f919, 0fBF000000;
	mul.f32 	%f928, %f919, %f927;
	fma.rn.f32 	%f929, %f928, %f919, %f919;
	fma.rn.f32 	%f930, %f918, 0f3F317218, %f929;
	setp.gt.u32 	%p247, %r1329, 2139095039;
	fma.rn.f32 	%f931, %f914, 0f7F800000, 0f7F800000;
	selp.f32 	%f932, %f931, %f930, %p247;
	setp.eq.f32 	%p248, %f914, 0f00000000;
	selp.f32 	%f933, 0fFF800000, %f932, %p248;
	div.rn.f32 	%f934, %f933, %f185;
	sub.f32 	%f935, %f910, %f934;
	shr.u32 	%r1333, %r1857, 2;
	xor.b32  	%r1334, %r1333, %r1857;
	shl.b32 	%r1335, %r1852, 4;
	shl.b32 	%r1336, %r1334, 1;
	xor.b32  	%r1337, %r1335, %r1336;
	xor.b32  	%r1338, %r1337, %r1852;
	xor.b32  	%r1853, %r1338, %r1334;
	add.s32 	%r1339, %r1849, %r1853;
	add.s32 	%r1340, %r1339, 1087311;
	cvt.rn.f32.u32 	%f936, %r1340;
	fma.rn.f32 	%f937, %f936, 0f2F800000, 0f2F000000;
	setp.lt.f32 	%p249, %f937, 0f00800000;
	mul.f32 	%f938, %f937, 0f4B000000;
	selp.f32 	%f939, %f938, %f937, %p249;
	selp.f32 	%f940, 0fC1B80000, 0f00000000, %p249;
	mov.b32 	%r1341, %f939;
	add.s32 	%r1342, %r1341, -1059760811;
	and.b32  	%r1343, %r1342, -8388608;
	sub.s32 	%r1344, %r1341, %r1343;
	mov.b32 	%f941, %r1344;
	cvt.rn.f32.s32 	%f942, %r1343;
	fma.rn.f32 	%f943, %f942, 0f34000000, %f940;
	add.f32 	%f944, %f941, 0fBF800000;
	fma.rn.f32 	%f945, %f944, 0fBE055027, 0f3E1039F6;
	fma.rn.f32 	%f946, %f945, %f944, 0fBDF8CDCC;
	fma.rn.f32 	%f947, %f946, %f944, 0f3E0F2955;
	fma.rn.f32 	%f948, %f947, %f944, 0fBE2AD8B9;
	fma.rn.f32 	%f949, %f948, %f944, 0f3E4CED0B;
	fma.rn.f32 	%f950, %f949, %f944, 0fBE7FFF22;
	fma.rn.f32 	%f951, %f950, %f944, 0f3EAAAA78;
	fma.rn.f32 	%f952, %f951, %f944, 0fBF000000;
	mul.f32 	%f953, %f944, %f952;
	fma.rn.f32 	%f954, %f953, %f944, %f944;
	fma.rn.f32 	%f955, %f943, 0f3F317218, %f954;
	setp.gt.u32 	%p250, %r1341, 2139095039;
	fma.rn.f32 	%f956, %f939, 0f7F800000, 0f7F800000;
	selp.f32 	%f957, %f956, %f955, %p250;
	setp.eq.f32 	%p251, %f939, 0f00000000;
	selp.f32 	%f958, 0fFF800000, %f957, %p251;
	div.rn.f32 	%f959, %f958, %f185;
	sub.f32 	%f960, %f935, %f959;
	shr.u32 	%r1345, %r1856, 2;
	xor.b32  	%r1346, %r1345, %r1856;
	shl.b32 	%r1347, %r1853, 4;
	shl.b32 	%r1348, %r1346, 1;
	xor.b32  	%r1349, %r1347, %r1348;
	xor.b32  	%r1350, %r1349, %r1853;
	xor.b32  	%r1848, %r1350, %r1346;
	add.s32 	%r1849, %r1849, 1449748;
	add.s32 	%r1351, %r1848, %r1849;
	cvt.rn.f32.u32 	%f961, %r1351;
	fma.rn.f32 	%f962, %f961, 0f2F800000, 0f2F000000;
	setp.lt.f32 	%p252, %f962, 0f00800000;
	mul.f32 	%f963, %f962, 0f4B000000;
	selp.f32 	%f964, %f963, %f962, %p252;
	selp.f32 	%f965, 0fC1B80000, 0f00000000, %p252;
	mov.b32 	%r1352, %f964;
	add.s32 	%r1353, %r1352, -1059760811;
	and.b32  	%r1354, %r1353, -8388608;
	sub.s32 	%r1355, %r1352, %r1354;
	mov.b32 	%f966, %r1355;
	cvt.rn.f32.s32 	%f967, %r1354;
	fma.rn.f32 	%f968, %f967, 0f34000000, %f965;
	add.f32 	%f969, %f966, 0fBF800000;
	fma.rn.f32 	%f970, %f969, 0fBE055027, 0f3E1039F6;
	fma.rn.f32 	%f971, %f970, %f969, 0fBDF8CDCC;
	fma.rn.f32 	%f972, %f971, %f969, 0f3E0F2955;
	fma.rn.f32 	%f973, %f972, %f969, 0fBE2AD8B9;
	fma.rn.f32 	%f974, %f973, %f969, 0f3E4CED0B;
	fma.rn.f32 	%f975, %f974, %f969, 0fBE7FFF22;
	fma.rn.f32 	%f976, %f975, %f969, 0f3EAAAA78;
	fma.rn.f32 	%f977, %f976, %f969, 0fBF000000;
	mul.f32 	%f978, %f969, %f977;
	fma.rn.f32 	%f979, %f978, %f969, %f969;
	fma.rn.f32 	%f980, %f968, 0f3F317218, %f979;
	setp.gt.u32 	%p253, %r1352, 2139095039;
	fma.rn.f32 	%f981, %f964, 0f7F800000, 0f7F800000;
	selp.f32 	%f982, %f981, %f980, %p253;
	setp.eq.f32 	%p254, %f964, 0f00000000;
	selp.f32 	%f983, 0fFF800000, %f982, %p254;
	div.rn.f32 	%f984, %f983, %f185;
	sub.f32 	%f1408, %f960, %f984;
	add.s32 	%r1842, %r1842, 4;
	and.b32  	%r1356, %r1836, -4;
	setp.ne.s32 	%p255, %r1842, %r1356;
	mov.u32 	%r1858, %r1851;
	mov.u32 	%r1857, %r1852;
	mov.u32 	%r1856, %r1853;
	mov.u32 	%r1843, %r1702;
	@%p255 bra 	$L__BB2_247;
$L__BB2_248:
	mad.lo.s32 	%r1703, %r1836, 362437, %r1703;
	setp.eq.s32 	%p256, %r444, 0;
	mov.u32 	%r1855, %r1848;
	mov.u32 	%r1856, %r1853;
	mov.u32 	%r1857, %r1852;
	mov.u32 	%r1858, %r1851;
	@%p256 bra 	$L__BB2_252;
	shr.u32 	%r1357, %r1702, 2;
	xor.b32  	%r1358, %r1357, %r1702;
	shl.b32 	%r1359, %r1848, 4;
	shl.b32 	%r1360, %r1358, 1;
	xor.b32  	%r1361, %r1359, %r1360;
	xor.b32  	%r1362, %r1361, %r1848;
	xor.b32  	%r470, %r1362, %r1358;
	add.s32 	%r1363, %r1849, %r470;
	add.s32 	%r1364, %r1363, 362437;
	cvt.rn.f32.u32 	%f985, %r1364;
	fma.rn.f32 	%f986, %f985, 0f2F800000, 0f2F000000;
	setp.lt.f32 	%p257, %f986, 0f00800000;
	mul.f32 	%f987, %f986, 0f4B000000;
	selp.f32 	%f988, %f987, %f986, %p257;
	selp.f32 	%f989, 0fC1B80000, 0f00000000, %p257;
	mov.b32 	%r1365, %f988;
	add.s32 	%r1366, %r1365, -1059760811;
	and.b32  	%r1367, %r1366, -8388608;
	sub.s32 	%r1368, %r1365, %r1367;
	mov.b32 	%f990, %r1368;
	cvt.rn.f32.s32 	%f991, %r1367;
	fma.rn.f32 	%f992, %f991, 0f34000000, %f989;
	add.f32 	%f993, %f990, 0fBF800000;
	fma.rn.f32 	%f994, %f993, 0fBE055027, 0f3E1039F6;
	fma.rn.f32 	%f995, %f994, %f993, 0fBDF8CDCC;
	fma.rn.f32 	%f996, %f995, %f993, 0f3E0F2955;
	fma.rn.f32 	%f997, %f996, %f993, 0fBE2AD8B9;
	fma.rn.f32 	%f998, %f997, %f993, 0f3E4CED0B;
	fma.rn.f32 	%f999, %f998, %f993, 0fBE7FFF22;
	fma.rn.f32 	%f1000, %f999, %f993, 0f3EAAAA78;
	fma.rn.f32 	%f1001, %f1000, %f993, 0fBF000000;
	mul.f32 	%f1002, %f993, %f1001;
	fma.rn.f32 	%f1003, %f1002, %f993, %f993;
	fma.rn.f32 	%f1004, %f992, 0f3F317218, %f1003;
	setp.gt.u32 	%p258, %r1365, 2139095039;
	fma.rn.f32 	%f1005, %f988, 0f7F800000, 0f7F800000;
	selp.f32 	%f1006, %f1005, %f1004, %p258;
	setp.eq.f32 	%p259, %f988, 0f00000000;
	selp.f32 	%f1007, 0fFF800000, %f1006, %p259;
	div.rn.f32 	%f1008, %f1007, %f185;
	sub.f32 	%f1408, %f1408, %f1008;
	setp.eq.s32 	%p260, %r444, 1;
	mov.u32 	%r1855, %r470;
	mov.u32 	%r1856, %r1848;
	mov.u32 	%r1857, %r1853;
	mov.u32 	%r1858, %r1852;
	mov.u32 	%r1702, %r1851;
	@%p260 bra 	$L__BB2_252;
	shr.u32 	%r1369, %r1851, 2;
	xor.b32  	%r1370, %r1369, %r1851;
	shl.b32 	%r1371, %r470, 4;
	shl.b32 	%r1372, %r1370, 1;
	xor.b32  	%r1373, %r1371, %r1372;
	xor.b32  	%r1374, %r1373, %r470;
	xor.b32  	%r471, %r1374, %r1370;
	add.s32 	%r1375, %r1849, %r471;
	add.s32 	%r1376, %r1375, 724874;
	cvt.rn.f32.u32 	%f1009, %r1376;
	fma.rn.f32 	%f1010, %f1009, 0f2F800000, 0f2F000000;
	setp.lt.f32 	%p261, %f1010, 0f00800000;
	mul.f32 	%f1011, %f1010, 0f4B000000;
	selp.f32 	%f1012, %f1011, %f1010, %p261;
	selp.f32 	%f1013, 0fC1B80000, 0f00000000, %p261;
	mov.b32 	%r1377, %f1012;
	add.s32 	%r1378, %r1377, -1059760811;
	and.b32  	%r1379, %r1378, -8388608;
	sub.s32 	%r1380, %r1377, %r1379;
	mov.b32 	%f1014, %r1380;
	cvt.rn.f32.s32 	%f1015, %r1379;
	fma.rn.f32 	%f1016, %f1015, 0f34000000, %f1013;
	add.f32 	%f1017, %f1014, 0fBF800000;
	fma.rn.f32 	%f1018, %f1017, 0fBE055027, 0f3E1039F6;
	fma.rn.f32 	%f1019, %f1018, %f1017, 0fBDF8CDCC;
	fma.rn.f32 	%f1020, %f1019, %f1017, 0f3E0F2955;
	fma.rn.f32 	%f1021, %f1020, %f1017, 0fBE2AD8B9;
	fma.rn.f32 	%f1022, %f1021, %f1017, 0f3E4CED0B;
	fma.rn.f32 	%f1023, %f1022, %f1017, 0fBE7FFF22;
	fma.rn.f32 	%f1024, %f1023, %f1017, 0f3EAAAA78;
	fma.rn.f32 	%f1025, %f1024, %f1017, 0fBF000000;
	mul.f32 	%f1026, %f1017, %f1025;
	fma.rn.f32 	%f1027, %f1026, %f1017, %f1017;
	fma.rn.f32 	%f1028, %f1016, 0f3F317218, %f1027;
	setp.gt.u32 	%p262, %r1377, 2139095039;
	fma.rn.f32 	%f1029, %f1012, 0f7F800000, 0f7F800000;
	selp.f32 	%f1030, %f1029, %f1028, %p262;
	setp.eq.f32 	%p263, %f1012, 0f00000000;
	selp.f32 	%f1031, 0fFF800000, %f1030, %p263;
	div.rn.f32 	%f1032, %f1031, %f185;
	sub.f32 	%f1408, %f1408, %f1032;
	setp.eq.s32 	%p264, %r444, 2;
	mov.u32 	%r1855, %r471;
	mov.u32 	%r1856, %r470;
	mov.u32 	%r1857, %r1848;
	mov.u32 	%r1858, %r1853;
	mov.u32 	%r1702, %r1852;
	@%p264 bra 	$L__BB2_252;
	shr.u32 	%r1381, %r1852, 2;
	xor.b32  	%r1382, %r1381, %r1852;
	shl.b32 	%r1383, %r471, 4;
	shl.b32 	%r1384, %r1382, 1;
	xor.b32  	%r1385, %r1383, %r1384;
	xor.b32  	%r1386, %r1385, %r471;
	xor.b32  	%r1855, %r1386, %r1382;
	add.s32 	%r1387, %r1849, %r1855;
	add.s32 	%r1388, %r1387, 1087311;
	cvt.rn.f32.u32 	%f1033, %r1388;
	fma.rn.f32 	%f1034, %f1033, 0f2F800000, 0f2F000000;
	setp.lt.f32 	%p265, %f1034, 0f00800000;
	mul.f32 	%f1035, %f1034, 0f4B000000;
	selp.f32 	%f1036, %f1035, %f1034, %p265;
	selp.f32 	%f1037, 0fC1B80000, 0f00000000, %p265;
	mov.b32 	%r1389, %f1036;
	add.s32 	%r1390, %r1389, -1059760811;
	and.b32  	%r1391, %r1390, -8388608;
	sub.s32 	%r1392, %r1389, %r1391;
	mov.b32 	%f1038, %r1392;
	cvt.rn.f32.s32 	%f1039, %r1391;
	fma.rn.f32 	%f1040, %f1039, 0f34000000, %f1037;
	add.f32 	%f1041, %f1038, 0fBF800000;
	fma.rn.f32 	%f1042, %f1041, 0fBE055027, 0f3E1039F6;
	fma.rn.f32 	%f1043, %f1042, %f1041, 0fBDF8CDCC;
	fma.rn.f32 	%f1044, %f1043, %f1041, 0f3E0F2955;
	fma.rn.f32 	%f1045, %f1044, %f1041, 0fBE2AD8B9;
	fma.rn.f32 	%f1046, %f1045, %f1041, 0f3E4CED0B;
	fma.rn.f32 	%f1047, %f1046, %f1041, 0fBE7FFF22;
	fma.rn.f32 	%f1048, %f1047, %f1041, 0f3EAAAA78;
	fma.rn.f32 	%f1049, %f1048, %f1041, 0fBF000000;
	mul.f32 	%f1050, %f1041, %f1049;
	fma.rn.f32 	%f1051, %f1050, %f1041, %f1041;
	fma.rn.f32 	%f1052, %f1040, 0f3F317218, %f1051;
	setp.gt.u32 	%p266, %r1389, 2139095039;
	fma.rn.f32 	%f1053, %f1036, 0f7F800000, 0f7F800000;
	selp.f32 	%f1054, %f1053, %f1052, %p266;
	setp.eq.f32 	%p267, %f1036, 0f00000000;
	selp.f32 	%f1055, 0fFF800000, %f1054, %p267;
	div.rn.f32 	%f1056, %f1055, %f185;
	sub.f32 	%f1408, %f1408, %f1056;
	mov.u32 	%r1856, %r471;
	mov.u32 	%r1857, %r470;
	mov.u32 	%r1858, %r1848;
	mov.u32 	%r1702, %r1853;
$L__BB2_252:
	ld.const.u32 	%r1393, [d_comp];
	setp.eq.s32 	%p268, %r1393, 0;
	ld.const.f32 	%f1057, [d_lambda];
	ld.const.f32 	%f1058, [d_Dp];
	mul.f32 	%f1059, %f1058, %f1057;
	sqrt.rn.f32 	%f1060, %f1059;
	mul.f32 	%f1061, %f9, %f1060;
	sub.f32 	%f1062, %f1408, %f1061;
	selp.f32 	%f1409, %f1408, %f1062, %p268;
$L__BB2_253:
	add.f32 	%f1423, %f184, %f1409;
	@%p210 bra 	$L__BB2_261;
	setp.neu.f32 	%p270, %f175, 0f7F800000;
	@%p270 bra 	$L__BB2_256;
	mov.f32 	%f1065, 0f00000000;
	mul.rn.f32 	%f1410, %f1425, %f1065;
	mov.b32 	%r1871, 0;
	bra.uni 	$L__BB2_261;
$L__BB2_256:
	mov.b32 	%r486, %f1425;
	shl.b32 	%r1395, %r486, 8;
	or.b32  	%r487, %r1395, -2147483648;
	mov.b64 	%rd451, 0;
	mov.b32 	%r1868, 0;
$L__BB2_257:
	.pragma "nounroll";
	mul.wide.u32 	%rd383, %r1868, 4;
	mov.u64 	%rd384, __cudart_i2opi_f;
	add.s64 	%rd385, %rd384, %rd383;
	ld.global.nc.u32 	%r1396, [%rd385];
	mad.wide.u32 	%rd386, %r1396, %r487, %rd451;
	shr.u64 	%rd451, %rd386, 32;
	add.s64 	%rd387, %rd3, %rd383;
	st.local.u32 	[%rd387], %rd386;
	add.s32 	%r1868, %r1868, 1;
	setp.ne.s32 	%p271, %r1868, 6;
	@%p271 bra 	$L__BB2_257;
	shr.u32 	%r1397, %r486, 23;
	st.local.u32 	[%rd3+24], %rd451;
	and.b32  	%r490, %r1397, 31;
	and.b32  	%r1398, %r1397, 224;
	add.s32 	%r1399, %r1398, -128;
	shr.u32 	%r1400, %r1399, 5;
	mul.wide.u32 	%rd388, %r1400, 4;
	sub.s64 	%rd100, %rd3, %rd388;
	ld.local.u32 	%r1869, [%rd100+24];
	ld.local.u32 	%r1870, [%rd100+20];
	setp.eq.s32 	%p272, %r490, 0;
	@%p272 bra 	$L__BB2_260;
	shf.l.wrap.b32 	%r1869, %r1870, %r1869, %r490;
	ld.local.u32 	%r1401, [%rd100+16];
	shf.l.wrap.b32 	%r1870, %r1401, %r1870, %r490;
$L__BB2_260:
	shr.u32 	%r1402, %r1869, 30;
	shf.l.wrap.b32 	%r1403, %r1870, %r1869, 2;
	shl.b32 	%r1404, %r1870, 2;
	shr.u32 	%r1405, %r1403, 31;
	add.s32 	%r1406, %r1405, %r1402;
	neg.s32 	%r1407, %r1406;
	setp.lt.s32 	%p273, %r486, 0;
	selp.b32 	%r1871, %r1407, %r1406, %p273;
	xor.b32  	%r1408, %r1403, %r486;
	shr.s32 	%r1409, %r1403, 31;
	xor.b32  	%r1410, %r1409, %r1403;
	xor.b32  	%r1411, %r1409, %r1404;
	cvt.u64.u32 	%rd389, %r1410;
	shl.b64 	%rd390, %rd389, 32;
	cvt.u64.u32 	%rd391, %r1411;
	or.b64  	%rd392, %rd390, %rd391;
	cvt.rn.f64.s64 	%fd247, %rd392;
	mul.f64 	%fd248, %fd247, 0d3BF921FB54442D19;
	cvt.rn.f32.f64 	%f1063, %fd248;
	neg.f32 	%f1064, %f1063;
	setp.lt.s32 	%p274, %r1408, 0;
	selp.f32 	%f1410, %f1064, %f1063, %p274;
$L__BB2_261:
	mul.rn.f32 	%f1066, %f1410, %f1410;
	and.b32  	%r1413, %r1871, 1;
	setp.eq.b32 	%p276, %r1413, 1;
	selp.f32 	%f1067, 0f3F800000, %f1410, %p276;
	fma.rn.f32 	%f1068, %f1066, %f1067, 0f00000000;
	fma.rn.f32 	%f1069, %f1066, 0f37CBAC00, 0fBAB607ED;
	selp.f32 	%f1070, %f1069, 0fB94D4153, %p276;
	selp.f32 	%f1071, 0f3D2AAABB, 0f3C0885E4, %p276;
	fma.rn.f32 	%f1072, %f1070, %f1066, %f1071;
	selp.f32 	%f1073, 0fBEFFFFFF, 0fBE2AAAA8, %p276;
	fma.rn.f32 	%f1074, %f1072, %f1066, %f1073;
	fma.rn.f32 	%f1075, %f1074, %f1068, %f1067;
	and.b32  	%r1414, %r1871, 2;
	setp.eq.s32 	%p277, %r1414, 0;
	mov.f32 	%f1076, 0f00000000;
	sub.f32 	%f1077, %f1076, %f1075;
	selp.f32 	%f1078, %f1075, %f1077, %p277;
	mul.f32 	%f1079, %f9, %f1078;
	sub.f32 	%f209, %f1425, %f1079;
	@%p194 bra 	$L__BB2_269;
	setp.neu.f32 	%p278, %f163, 0f7F800000;
	@%p278 bra 	$L__BB2_264;
	mov.f32 	%f1082, 0f00000000;
	mul.rn.f32 	%f1411, %f15, %f1082;
	mov.b32 	%r1875, 0;
	bra.uni 	$L__BB2_269;
$L__BB2_264:
	mov.b32 	%r499, %f15;
	shl.b32 	%r1416, %r499, 8;
	or.b32  	%r500, %r1416, -2147483648;
	mov.b64 	%rd452, 0;
	mov.b32 	%r1872, 0;
$L__BB2_265:
	.pragma "nounroll";
	mul.wide.u32 	%rd394, %r1872, 4;
	mov.u64 	%rd395, __cudart_i2opi_f;
	add.s64 	%rd396, %rd395, %rd394;
	ld.global.nc.u32 	%r1417, [%rd396];
	mad.wide.u32 	%rd397, %r1417, %r500, %rd452;
	shr.u64 	%rd452, %rd397, 32;
	add.s64 	%rd398, %rd2, %rd394;
	st.local.u32 	[%rd398], %rd397;
	add.s32 	%r1872, %r1872, 1;
	setp.ne.s32 	%p279, %r1872, 6;
	@%p279 bra 	$L__BB2_265;
	shr.u32 	%r1418, %r499, 23;
	st.local.u32 	[%rd2+24], %rd452;
	and.b32  	%r503, %r1418, 31;
	and.b32  	%r1419, %r1418, 224;
	add.s32 	%r1420, %r1419, -128;
	shr.u32 	%r1421, %r1420, 5;
	mul.wide.u32 	%rd399, %r1421, 4;
	sub.s64 	%rd103, %rd2, %rd399;
	ld.local.u32 	%r1873, [%rd103+24];
	ld.local.u32 	%r1874, [%rd103+20];
	setp.eq.s32 	%p280, %r503, 0;
	@%p280 bra 	$L__BB2_268;
	shf.l.wrap.b32 	%r1873, %r1874, %r1873, %r503;
	ld.local.u32 	%r1422, [%rd103+16];
	shf.l.wrap.b32 	%r1874, %r1422, %r1874, %r503;
$L__BB2_268:
	shr.u32 	%r1423, %r1873, 30;
	shf.l.wrap.b32 	%r1424, %r1874, %r1873, 2;
	shl.b32 	%r1425, %r1874, 2;
	shr.u32 	%r1426, %r1424, 31;
	add.s32 	%r1427, %r1426, %r1423;
	neg.s32 	%r1428, %r1427;
	setp.lt.s32 	%p281, %r499, 0;
	selp.b32 	%r1875, %r1428, %r1427, %p281;
	xor.b32  	%r1429, %r1424, %r499;
	shr.s32 	%r1430, %r1424, 31;
	xor.b32  	%r1431, %r1430, %r1424;
	xor.b32  	%r1432, %r1430, %r1425;
	cvt.u64.u32 	%rd400, %r1431;
	shl.b64 	%rd401, %rd400, 32;
	cvt.u64.u32 	%rd402, %r1432;
	or.b64  	%rd403, %rd401, %rd402;
	cvt.rn.f64.s64 	%fd249, %rd403;
	mul.f64 	%fd250, %fd249, 0d3BF921FB54442D19;
	cvt.rn.f32.f64 	%f1080, %fd250;
	neg.f32 	%f1081, %f1080;
	setp.lt.s32 	%p282, %r1429, 0;
	selp.f32 	%f1411, %f1081, %f1080, %p282;
$L__BB2_269:
	mul.rn.f32 	%f1083, %f1411, %f1411;
	and.b32  	%r1434, %r1875, 1;
	setp.eq.b32 	%p284, %r1434, 1;
	selp.f32 	%f1084, 0f3F800000, %f1411, %p284;
	fma.rn.f32 	%f1085, %f1083, %f1084, 0f00000000;
	fma.rn.f32 	%f1086, %f1083, 0f37CBAC00, 0fBAB607ED;
	selp.f32 	%f1087, %f1086, 0fB94D4153, %p284;
	selp.f32 	%f1088, 0f3D2AAABB, 0f3C0885E4, %p284;
	fma.rn.f32 	%f1089, %f1087, %f1083, %f1088;
	selp.f32 	%f1090, 0fBEFFFFFF, 0fBE2AAAA8, %p284;
	fma.rn.f32 	%f1091, %f1089, %f1083, %f1090;
	fma.rn.f32 	%f1092, %f1091, %f1085, %f1084;
	and.b32  	%r1435, %r1875, 2;
	setp.eq.s32 	%p285, %r1435, 0;
	mov.f32 	%f1093, 0f00000000;
	sub.f32 	%f1094, %f1093, %f1092;
	selp.f32 	%f213, %f1092, %f1094, %p285;
	@%p202 bra 	$L__BB2_277;
	setp.neu.f32 	%p286, %f169, 0f7F800000;
	@%p286 bra 	$L__BB2_272;
	mov.f32 	%f1097, 0f00000000;
	mul.rn.f32 	%f1412, %f1374, %f1097;
	mov.b32 	%r1879, 0;
	bra.uni 	$L__BB2_277;
$L__BB2_272:
	mov.b32 	%r512, %f1374;
	shl.b32 	%r1437, %r512, 8;
	or.b32  	%r513, %r1437, -2147483648;
	mov.b64 	%rd453, 0;
	mov.b32 	%r1876, 0;
$L__BB2_273:
	.pragma "nounroll";
	mul.wide.u32 	%rd405, %r1876, 4;
	add.s64 	%rd407, %rd406, %rd405;
	ld.global.nc.u32 	%r1438, [%rd407];
	mad.wide.u32 	%rd408, %r1438, %r513, %rd453;
	shr.u64 	%rd453, %rd408, 32;
	add.s64 	%rd409, %rd1, %rd405;
	st.local.u32 	[%rd409], %rd408;
	add.s32 	%r1876, %r1876, 1;
	setp.ne.s32 	%p287, %r1876, 6;
	@%p287 bra 	$L__BB2_273;
	shr.u32 	%r1439, %r512, 23;
	st.local.u32 	[%rd1+24], %rd453;
	and.b32  	%r516, %r1439, 31;
	and.b32  	%r1440, %r1439, 224;
	add.s32 	%r1441, %r1440, -128;
	shr.u32 	%r1442, %r1441, 5;
	mul.wide.u32 	%rd410, %r1442, 4;
	sub.s64 	%rd106, %rd1, %rd410;
	ld.local.u32 	%r1877, [%rd106+24];
	ld.local.u32 	%r1878, [%rd106+20];
	setp.eq.s32 	%p288, %r516, 0;
	@%p288 bra 	$L__BB2_276;
	shf.l.wrap.b32 	%r1877, %r1878, %r1877, %r516;
	ld.local.u32 	%r1443, [%rd106+16];
	shf.l.wrap.b32 	%r1878, %r1443, %r1878, %r516;
$L__BB2_276:
	shr.u32 	%r1444, %r1877, 30;
	shf.l.wrap.b32 	%r1445, %r1878, %r1877, 2;
	shl.b32 	%r1446, %r1878, 2;
	shr.u32 	%r1447, %r1445, 31;
	add.s32 	%r1448, %r1447, %r1444;
	neg.s32 	%r1449, %r1448;
	setp.lt.s32 	%p289, %r512, 0;
	selp.b32 	%r1879, %r1449, %r1448, %p289;
	xor.b32  	%r1450, %r1445, %r512;
	shr.s32 	%r1451, %r1445, 31;
	xor.b32  	%r1452, %r1451, %r1445;
	xor.b32  	%r1453, %r1451, %r1446;
	cvt.u64.u32 	%rd411, %r1452;
	shl.b64 	%rd412, %rd411, 32;
	cvt.u64.u32 	%rd413, %r1453;
	or.b64  	%rd414, %rd412, %rd413;
	cvt.rn.f64.s64 	%fd251, %rd414;
	mul.f64 	%fd252, %fd251, 0d3BF921FB54442D19;
	cvt.rn.f32.f64 	%f1095, %fd252;
	neg.f32 	%f1096, %f1095;
	setp.lt.s32 	%p290, %r1450, 0;
	selp.f32 	%f1412, %f1096, %f1095, %p290;
$L__BB2_277:
	ld.const.f32 	%f1099, [d_Dp];
	setp.eq.f32 	%p291, %f1099, 0f00000000;
	add.s32 	%r1455, %r1879, 1;
	mul.rn.f32 	%f1100, %f1412, %f1412;
	and.b32  	%r1456, %r1879, 1;
	setp.eq.b32 	%p292, %r1456, 1;
	selp.f32 	%f1101, %f1412, 0f3F800000, %p292;
	fma.rn.f32 	%f1102, %f1100, %f1101, 0f00000000;
	fma.rn.f32 	%f1103, %f1100, 0f37CBAC00, 0fBAB607ED;
	selp.f32 	%f1104, 0fB94D4153, %f1103, %p292;
	selp.f32 	%f1105, 0f3C0885E4, 0f3D2AAABB, %p292;
	fma.rn.f32 	%f1106, %f1104, %f1100, %f1105;
	selp.f32 	%f1107, 0fBE2AAAA8, 0fBEFFFFFF, %p292;
	fma.rn.f32 	%f1108, %f1106, %f1100, %f1107;
	fma.rn.f32 	%f1109, %f1108, %f1102, %f1101;
	and.b32  	%r1457, %r1455, 2;
	setp.eq.s32 	%p293, %r1457, 0;
	mov.f32 	%f1418, 0f00000000;
	sub.f32 	%f1110, %f1418, %f1109;
	selp.f32 	%f1111, %f1109, %f1110, %p293;
	ld.const.f32 	%f1112, [d_amp];
	mul.f32 	%f1113, %f1112, %f1111;
	sub.f32 	%f1114, %f1113, %f213;
	ld.const.f32 	%f1115, [d_force];
	add.f32 	%f217, %f1115, %f1114;
	@%p291 bra 	$L__BB2_316;
	setp.geu.f32 	%p294, %f11, 0f42800000;
	sqrt.rn.f32 	%f218, %f10;
	@%p294 bra 	$L__BB2_281;
	ex2.approx.ftz.f32 	%f1161, %f12;
	fma.rn.f32 	%f1162, %f11, 0f3BBB989D, 0f3F000000;
	cvt.sat.f32.f32 	%f1163, %f1162;
	mov.f32 	%f1164, 0f4B400001;
	mov.f32 	%f1165, 0f437C0000;
	fma.rm.f32 	%f1166, %f1163, %f1165, %f1164;
	mov.b32 	%r1551, %f1166;
	shl.b32 	%r1552, %r1551, 23;
	mov.b32 	%f1167, %r1552;
	mul.f32 	%f1413, %f1161, %f1167;
	mov.b32 	%r1886, 0;
	mov.u32 	%r1884, %r1702;
$L__BB2_280:
	mov.u32 	%r1915, %r1886;
	mov.u32 	%r1702, %r1858;
	mov.u32 	%r1858, %r1857;
	mov.u32 	%r1857, %r1856;
	mov.u32 	%r1856, %r1855;
	add.s32 	%r1886, %r1915, 1;
	shr.u32 	%r1553, %r1884, 2;
	xor.b32  	%r1554, %r1553, %r1884;
	shl.b32 	%r1555, %r1856, 4;
	shl.b32 	%r1556, %r1554, 1;
	xor.b32  	%r1557, %r1555, %r1556;
	xor.b32  	%r1558, %r1557, %r1856;
	xor.b32  	%r1855, %r1558, %r1554;
	add.s32 	%r1703, %r1703, 362437;
	add.s32 	%r1559, %r1855, %r1703;
	cvt.rn.f32.u32 	%f1168, %r1559;
	fma.rn.f32 	%f1169, %f1168, 0f2F800000, 0f2F000000;
	mul.f32 	%f1413, %f1413, %f1169;
	setp.gt.f32 	%p313, %f1413, 0f3F800000;
	mov.u32 	%r1884, %r1702;
	@%p313 bra 	$L__BB2_280;
	bra.uni 	$L__BB2_307;
$L__BB2_281:
	setp.leu.f32 	%p295, %f11, 0f457A0000;
	@%p295 bra 	$L__BB2_294;
	setp.eq.s32 	%p304, %r1829, 1;
	mov.b32 	%r1829, 0;
	mov.f64 	%fd394, %fd386;
	@%p304 bra 	$L__BB2_293;
	shr.u32 	%r1490, %r1702, 2;
	xor.b32  	%r1491, %r1490, %r1702;
	shl.b32 	%r1492, %r1855, 4;
	shl.b32 	%r1493, %r1491, 1;
	xor.b32  	%r1494, %r1492, %r1493;
	xor.b32  	%r1495, %r1494, %r1855;
	xor.b32  	%r535, %r1495, %r1491;
	add.s32 	%r1496, %r1703, %r535;
	add.s32 	%r1497, %r1496, 362437;
	shr.u32 	%r1498, %r1858, 2;
	xor.b32  	%r1499, %r1498, %r1858;
	shl.b32 	%r1500, %r535, 4;
	shl.b32 	%r1501, %r1499, 1;
	xor.b32  	%r1502, %r1501, %r1500;
	xor.b32  	%r1503, %r1502, %r1499;
	xor.b32  	%r536, %r1503, %r535;
	add.s32 	%r1504, %r1703, %r536;
	add.s32 	%r1505, %r1504, 724874;
	shr.u32 	%r1506, %r1857, 2;
	xor.b32  	%r1507, %r1506, %r1857;
	shl.b32 	%r1508, %r536, 4;
	shl.b32 	%r1509, %r1507, 1;
	xor.b32  	%r1510, %r1509, %r1508;
	xor.b32  	%r1511, %r1510, %r1507;
	xor.b32  	%r537, %r1511, %r536;
	add.s32 	%r1512, %r1703, %r537;
	add.s32 	%r1513, %r1512, 1087311;
	shr.u32 	%r1514, %r1856, 2;
	xor.b32  	%r1515, %r1514, %r1856;
	shl.b32 	%r1516, %r537, 4;
	shl.b32 	%r1517, %r1515, 1;
	xor.b32  	%r1518, %r1517, %r1516;
	xor.b32  	%r1519, %r1518, %r1515;
	xor.b32  	%r1969, %r1519, %r537;
	add.s32 	%r1703, %r1703, 1449748;
	add.s32 	%r1520, %r1969, %r1703;
	cvt.u64.u32 	%rd418, %r1497;
	mul.wide.u32 	%rd419, %r1505, 2097152;
	xor.b64  	%rd420, %rd419, %rd418;
	cvt.rn.f64.u64 	%fd308, %rd420;
	fma.rn.f64 	%fd388, %fd308, 0d3CA0000000000000, 0d3C90000000000000;
	cvt.u64.u32 	%rd421, %r1513;
	mul.wide.u32 	%rd422, %r1520, 2097152;
	xor.b64  	%rd423, %rd422, %rd421;
	cvt.rn.f64.u64 	%fd309, %rd423;
	fma.rn.f64 	%fd43, %fd309, 0d3CB0000000000000, 0d3CA0000000000000;
	{
	.reg .b32 %temp; 
	mov.b64 	{%temp, %r1887}, %fd388;
	}
	{
	.reg .b32 %temp; 
	mov.b64 	{%r1888, %temp}, %fd388;
	}
	setp.gt.s32 	%p305, %r1887, 1048575;
	mov.b32 	%r1889, -1023;
	@%p305 bra 	$L__BB2_285;
	mul.f64 	%fd388, %fd388, 0d4350000000000000;
	{
	.reg .b32 %temp; 
	mov.b64 	{%temp, %r1887}, %fd388;
	}
	{
	.reg .b32 %temp; 
	mov.b64 	{%r1888, %temp}, %fd388;
	}
	mov.b32 	%r1889, -1077;
$L__BB2_285:
	add.s32 	%r1522, %r1887, -1;
	setp.gt.u32 	%p306, %r1522, 2146435070;
	@%p306 bra 	$L__BB2_289;
	shr.u32 	%r1525, %r1887, 20;
	add.s32 	%r1890, %r1889, %r1525;
	and.b32  	%r1526, %r1887, 1048575;
	or.b32  	%r1527, %r1526, 1072693248;
	mov.b64 	%fd389, {%r1888, %r1527};
	setp.lt.u32 	%p308, %r1527, 1073127583;
	@%p308 bra 	$L__BB2_288;
	{
	.reg .b32 %temp; 
	mov.b64 	{%r1528, %temp}, %fd389;
	}
	{
	.reg .b32 %temp; 
	mov.b64 	{%temp, %r1529}, %fd389;
	}
	add.s32 	%r1530, %r1529, -1048576;
	mov.b64 	%fd389, {%r1528, %r1530};
	add.s32 	%r1890, %r1890, 1;
$L__BB2_288:
	add.f64 	%fd311, %fd389, 0dBFF0000000000000;
	add.f64 	%fd312, %fd389, 0d3FF0000000000000;
	rcp.approx.ftz.f64 	%fd313, %fd312;
	neg.f64 	%fd314, %fd312;
	fma.rn.f64 	%fd315, %fd314, %fd313, 0d3FF0000000000000;
	fma.rn.f64 	%fd316, %fd315, %fd315, %fd315;
	fma.rn.f64 	%fd317, %fd316, %fd313, %fd313;
	mul.f64 	%fd318, %fd311, %fd317;
	fma.rn.f64 	%fd319, %fd311, %fd317, %fd318;
	mul.f64 	%fd320, %fd319, %fd319;
	fma.rn.f64 	%fd321, %fd320, 0d3EB1380B3AE80F1E, 0d3ED0EE258B7A8B04;
	fma.rn.f64 	%fd322, %fd321, %fd320, 0d3EF3B2669F02676F;
	fma.rn.f64 	%fd323, %fd322, %fd320, 0d3F1745CBA9AB0956;
	fma.rn.f64 	%fd324, %fd323, %fd320, 0d3F3C71C72D1B5154;
	fma.rn.f64 	%fd325, %fd324, %fd320, 0d3F624924923BE72D;
	fma.rn.f64 	%fd326, %fd325, %fd320, 0d3F8999999999A3C4;
	fma.rn.f64 	%fd327, %fd326, %fd320, 0d3FB5555555555554;
	sub.f64 	%fd328, %fd311, %fd319;
	add.f64 	%fd329, %fd328, %fd328;
	neg.f64 	%fd330, %fd319;
	fma.rn.f64 	%fd331, %fd330, %fd311, %fd329;
	mul.f64 	%fd332, %fd317, %fd331;
	mul.f64 	%fd333, %fd320, %fd327;
	fma.rn.f64 	%fd334, %fd333, %fd319, %fd332;
	xor.b32  	%r1531, %r1890, -2147483648;
	mov.b32 	%r1532, 1127219200;
	mov.b64 	%fd335, {%r1531, %r1532};
	sub.f64 	%fd336, %fd335, %fd2;
	fma.rn.f64 	%fd337, %fd336, 0d3FE62E42FEFA39EF, %fd319;
	fma.rn.f64 	%fd338, %fd336, 0dBFE62E42FEFA39EF, %fd337;
	sub.f64 	%fd339, %fd338, %fd319;
	sub.f64 	%fd340, %fd334, %fd339;
	fma.rn.f64 	%fd341, %fd336, 0d3C7ABC9E3B39803F, %fd340;
	add.f64 	%fd390, %fd337, %fd341;
	bra.uni 	$L__BB2_290;
$L__BB2_289:
	fma.rn.f64 	%fd310, %fd388, 0d7FF0000000000000, 0d7FF0000000000000;
	{
	.reg .b32 %temp; 
	mov.b64 	{%temp, %r1523}, %fd388;
	}
	and.b32  	%r1524, %r1523, 2147483647;
	setp.eq.s32 	%p307, %r1524, 0;
	selp.f64 	%fd390, 0dFFF0000000000000, %fd310, %p307;
$L__BB2_290:
	mul.f64 	%fd52, %fd390, 0dC000000000000000;
	{
	.reg .b32 %temp; 
	mov.b64 	{%temp, %r1533}, %fd43;
	}
	shl.b32 	%r1534, %r1533, 1;
	setp.gt.u32 	%p309, %r1534, -2038431744;
	mov.f64 	%fd342, 0d0000000000000000;
	mul.rn.f64 	%fd343, %fd43, %fd342;
	selp.f64 	%fd53, %fd343, %fd43, %p309;
	{
	.reg .b32 %temp; 
	mov.b64 	{%r1535, %temp}, %fd53;
	}
	{
	.reg .b32 %temp; 
	mov.b64 	{%temp, %r1536}, %fd53;
	}
	add.s32 	%r1537, %r1536, 1048576;
	mov.b64 	%fd344, {%r1535, %r1537};
	cvt.rni.f64.f64 	%fd345, %fd344;
	cvt.rzi.s64.f64 	%rd424, %fd345;
	cvt.u32.u64 	%r1538, %rd424;
	fma.rn.f64 	%fd346, %fd345, 0dBFE0000000000000, %fd53;
	mul.f64 	%fd347, %fd346, 0d3CA1A62633145C07;
	fma.rn.f64 	%fd348, %fd346, 0d400921FB54442D18, %fd347;
	mul.rn.f64 	%fd349, %fd348, %fd348;
	fma.rn.f64 	%fd350, %fd349, 0dBDA8FF8320FD8164, 0d3E21EEA7C1EF8528;
	fma.rn.f64 	%fd351, %fd350, %fd349, 0dBE927E4F8E06E6D9;
	fma.rn.f64 	%fd352, %fd351, %fd349, 0d3EFA01A019DDBCE9;
	fma.rn.f64 	%fd353, %fd352, %fd349, 0dBF56C16C16C15D47;
	fma.rn.f64 	%fd354, %fd353, %fd349, 0d3FA5555555555551;
	fma.rn.f64 	%fd355, %fd354, %fd349, 0dBFE0000000000000;
	fma.rn.f64 	%fd356, %fd355, %fd349, 0d3FF0000000000000;
	fma.rn.f64 	%fd357, %fd349, 0d3DE5DB65F9785EBA, 0dBE5AE5F12CB0D246;
	fma.rn.f64 	%fd358, %fd357, %fd349, 0d3EC71DE369ACE392;
	fma.rn.f64 	%fd359, %fd358, %fd349, 0dBF2A01A019DB62A1;
	fma.rn.f64 	%fd360, %fd359, %fd349, 0d3F81111111110818;
	fma.rn.f64 	%fd361, %fd360, %fd349, 0dBFC5555555555554;
	fma.rn.f64 	%fd362, %fd361, %fd349, 0d0000000000000000;
	fma.rn.f64 	%fd363, %fd362, %fd348, %fd348;
	and.b64  	%rd425, %rd424, 1;
	setp.eq.b64 	%p310, %rd425, 1;
	{
	.reg .b32 %temp; 
	mov.b64 	{%temp, %r1539}, %fd363;
	}
	{
	.reg .b32 %temp; 
	mov.b64 	{%r1540, %temp}, %fd363;
	}
	xor.b32  	%r1541, %r1539, -2147483648;
	mov.b64 	%fd364, {%r1540, %r1541};
	selp.f64 	%fd391, %fd356, %fd363, %p310;
	selp.f64 	%fd392, %fd364, %fd356, %p310;
	and.b32  	%r1542, %r1538, 2;
	setp.eq.s32 	%p311, %r1542, 0;
	@%p311 bra 	$L__BB2_292;
	{
	.reg .b32 %temp; 
	mov.b64 	{%temp, %r1543}, %fd391;
	}
	{
	.reg .b32 %temp; 
	mov.b64 	{%r1544, %temp}, %fd391;
	}
	xor.b32  	%r1545, %r1543, -2147483648;
	mov.b64 	%fd391, {%r1544, %r1545};
	{
	.reg .b32 %temp; 
	mov.b64 	{%temp, %r1546}, %fd392;
	}
	{
	.reg .b32 %temp; 
	mov.b64 	{%r1547, %temp}, %fd392;
	}
	xor.b32  	%r1548, %r1546, -2147483648;
	mov.b64 	%fd392, {%r1547, %r1548};
$L__BB2_292:
	sqrt.rn.f64 	%fd365, %fd52;
	mov.f64 	%fd366, 0d0000000000000000;
	add.rn.f64 	%fd367, %fd392, %fd366;
	cvt.rzi.f64.f64 	%fd368, %fd53;
	setp.eq.f64 	%p312, %fd53, %fd368;
	mul.rn.f64 	%fd369, %fd53, %fd366;
	selp.f64 	%fd370, %fd369, %fd391, %p312;
	mul.f64 	%fd394, %fd365, %fd370;
	mul.f64 	%fd386, %fd365, %fd367;
	mov.b32 	%r1829, 1;
	mov.u32 	%r1856, %r537;
	mov.u32 	%r1857, %r536;
	mov.u32 	%r1858, %r535;
	mov.u32 	%r1702, %r1855;
	mov.u32 	%r1855, %r1969;
$L__BB2_293:
	cvt.f64.f32 	%fd371, %f11;
	fma.rn.f64 	%fd372, %fd3, %fd394, %fd371;
	add.f64 	%fd373, %fd372, 0d3FE0000000000000;
	cvt.rzi.u32.f64 	%r1915, %fd373;
	bra.uni 	$L__BB2_307;
$L__BB2_294:
	// begin inline asm
	lg2.approx.f32.ftz %f1116, %f11;
	// end inline asm
	cvt.f64.f32 	%fd253, %f1116;
	mul.f64 	%fd254, %fd253, 0d3FE62E42FEFA39EF;
	cvt.rn.f32.f64 	%f222, %fd254;
	add.f32 	%f1119, %f11, 0fBDFDF8D9;
	// begin inline asm
	rsqrt.approx.f32.ftz %f1118, %f1119;
	// end inline asm
	fma.rn.f32 	%f223, %f1118, 0f3FB75B84, 0f3984F70F;
	add.f32 	%f1121, %f11, 0fBFFCA5DC;
	// begin inline asm
	rsqrt.approx.f32.ftz %f1120, %f1121;
	// end inline asm
	fma.rn.f32 	%f224, %f1120, 0f3E5807D3, 0f3F71280C;
	// begin inline asm
	rcp.approx.f32.ftz %f1122, %f223;
	// end inline asm
$L__BB2_295:
	mov.u32 	%r560, %r1857;
	mov.u32 	%r559, %r1856;
	mov.u32 	%r1857, %r1855;
	shr.u32 	%r1458, %r1702, 2;
	xor.b32  	%r1459, %r1458, %r1702;
	shl.b32 	%r1460, %r1857, 4;
	shl.b32 	%r1461, %r1459, 1;
	xor.b32  	%r1462, %r1460, %r1461;
	xor.b32  	%r1463, %r1462, %r1857;
	xor.b32  	%r1856, %r1463, %r1459;
	add.s32 	%r1464, %r1703, %r1856;
	add.s32 	%r1465, %r1464, 362437;
	cvt.rn.f32.u32 	%f1136, %r1465;
	fma.rn.f32 	%f1125, %f1136, 0f2F800000, 0f2F000000;
	// begin inline asm
	rsqrt.approx.f32.ftz %f1124, %f1125;
	// end inline asm
	add.f32 	%f1127, %f1124, 0fBF800000;
	// begin inline asm
	lg2.approx.f32.ftz %f1126, %f1127;
	// end inline asm
	cvt.f64.f32 	%fd255, %f1126;
	mul.f64 	%fd256, %fd255, 0d3FE62E42FEFA39EF;
	cvt.rn.f32.f64 	%f1137, %fd256;
	add.f32 	%f1138, %f224, %f1137;
	mul.f32 	%f1139, %f1122, %f1138;
	sub.f32 	%f1140, %f11, %f1139;
	cvt.rmi.f32.f32 	%f226, %f1140;
	shr.u32 	%r1466, %r1858, 2;
	xor.b32  	%r1467, %r1466, %r1858;
	shl.b32 	%r1468, %r1856, 4;
	shl.b32 	%r1469, %r1467, 1;
	xor.b32  	%r1470, %r1469, %r1468;
	xor.b32  	%r1471, %r1470, %r1467;
	xor.b32  	%r1855, %r1471, %r1856;
	add.s32 	%r1703, %r1703, 724874;
	add.s32 	%r1472, %r1855, %r1703;
	cvt.rn.f32.u32 	%f1141, %r1472;
	fma.rn.f32 	%f227, %f1141, 0f2F800000, 0f2F000000;
	add.f32 	%f1142, %f226, 0f3F800000;
	sub.f32 	%f1143, %f11, %f1142;
	mul.f32 	%f1144, %f223, %f1143;
	sub.f32 	%f1145, %f1144, %f224;
	cvt.f64.f32 	%fd257, %f1145;
	mul.f64 	%fd258, %fd257, 0d3FF71547652B82FE;
	cvt.rn.f32.f64 	%f1129, %fd258;
	// begin inline asm
	ex2.approx.f32.ftz %f1128, %f1129;
	// end inline asm
	add.f32 	%f1146, %f1128, 0f3F800000;
	mul.f32 	%f1131, %f1146, %f1146;
	// begin inline asm
	rcp.approx.f32.ftz %f1130, %f1131;
	// end inline asm
	sub.f32 	%f1147, %f11, %f226;
	mul.f32 	%f1148, %f223, %f1147;
	sub.f32 	%f1149, %f1148, %f224;
	cvt.f64.f32 	%fd259, %f1149;
	mul.f64 	%fd260, %fd259, 0d3FF71547652B82FE;
	cvt.rn.f32.f64 	%f1133, %fd260;
	// begin inline asm
	ex2.approx.f32.ftz %f1132, %f1133;
	// end inline asm
	add.f32 	%f1150, %f1132, 0f3F800000;
	mul.f32 	%f1135, %f1150, %f1150;
	// begin inline asm
	rcp.approx.f32.ftz %f1134, %f1135;
	// end inline asm
	sub.f32 	%f228, %f1130, %f1134;
	cvt.rzi.s32.f32 	%r1473, %f1142;
	cvt.rn.f32.s32 	%f1151, %r1473;
	abs.f32 	%f1152, %f1151;
	cvt.f64.f32 	%fd64, %f1152;
	setp.lt.s32 	%p296, %r1473, 9;
	@%p296 bra 	$L__BB2_304;
	rcp.rn.f64 	%fd261, %fd64;
	mul.f64 	%fd262, %fd261, %fd261;
	fma.rn.f64 	%fd263, %fd262, 0dBF5AC321034783F9, 0d3F4B68B992738FBF;
	fma.rn.f64 	%fd264, %fd262, %fd263, 0dBF4380D01E4F7B8C;
	fma.rn.f64 	%fd265, %fd262, %fd264, 0d3F4A019FA29F7264;
	fma.rn.f64 	%fd266, %fd262, %fd265, 0dBF66C16C16B2ACEC;
	fma.rn.f64 	%fd267, %fd262, %fd266, 0d3FB5555555555545;
	fma.rn.f64 	%fd65, %fd261, %fd267, 0d3FED67F1C864BEAE;
	{
	.reg .b32 %temp; 
	mov.b64 	{%temp, %r1904}, %fd64;
	}
	{
	.reg .b32 %temp; 
	mov.b64 	{%r1905, %temp}, %fd64;
	}
	setp.gt.s32 	%p297, %r1904, 1048575;
	mov.b32 	%r1906, -1023;
	mov.f64 	%fd395, %fd64;
	@%p297 bra 	$L__BB2_298;
	mul.f64 	%fd395, %fd64, 0d4350000000000000;
	{
	.reg .b32 %temp; 
	mov.b64 	{%temp, %r1904}, %fd395;
	}
	{
	.reg .b32 %temp; 
	mov.b64 	{%r1905, %temp}, %fd395;
	}
	mov.b32 	%r1906, -1077;
$L__BB2_298:
	add.s32 	%r1477, %r1904, -1;
	setp.gt.u32 	%p298, %r1477, 2146435070;
	@%p298 bra 	$L__BB2_302;
	shr.u32 	%r1480, %r1904, 20;
	add.s32 	%r1907, %r1906, %r1480;
	and.b32  	%r1481, %r1904, 1048575;
	or.b32  	%r1482, %r1481, 1072693248;
	mov.b64 	%fd396, {%r1905, %r1482};
	setp.lt.u32 	%p300, %r1482, 1073127583;
	@%p300 bra 	$L__BB2_301;
	{
	.reg .b32 %temp; 
	mov.b64 	{%r1483, %temp}, %fd396;
	}
	{
	.reg .b32 %temp; 
	mov.b64 	{%temp, %r1484}, %fd396;
	}
	add.s32 	%r1485, %r1484, -1048576;
	mov.b64 	%fd396, {%r1483, %r1485};
	add.s32 	%r1907, %r1907, 1;
$L__BB2_301:
	add.f64 	%fd269, %fd396, 0dBFF0000000000000;
	add.f64 	%fd270, %fd396, 0d3FF0000000000000;
	rcp.approx.ftz.f64 	%fd271, %fd270;
	neg.f64 	%fd272, %fd270;
	fma.rn.f64 	%fd273, %fd272, %fd271, 0d3FF0000000000000;
	fma.rn.f64 	%fd274, %fd273, %fd273, %fd273;
	fma.rn.f64 	%fd275, %fd274, %fd271, %fd271;
	mul.f64 	%fd276, %fd269, %fd275;
	fma.rn.f64 	%fd277, %fd269, %fd275, %fd276;
	mul.f64 	%fd278, %fd277, %fd277;
	fma.rn.f64 	%fd279, %fd278, 0d3EB1380B3AE80F1E, 0d3ED0EE258B7A8B04;
	fma.rn.f64 	%fd280, %fd279, %fd278, 0d3EF3B2669F02676F;
	fma.rn.f64 	%fd281, %fd280, %fd278, 0d3F1745CBA9AB0956;
	fma.rn.f64 	%fd282, %fd281, %fd278, 0d3F3C71C72D1B5154;
	fma.rn.f64 	%fd283, %fd282, %fd278, 0d3F624924923BE72D;
	fma.rn.f64 	%fd284, %fd283, %fd278, 0d3F8999999999A3C4;
	fma.rn.f64 	%fd285, %fd284, %fd278, 0d3FB5555555555554;
	sub.f64 	%fd286, %fd269, %fd277;
	add.f64 	%fd287, %fd286, %fd286;
	neg.f64 	%fd288, %fd277;
	fma.rn.f64 	%fd289, %fd288, %fd269, %fd287;
	mul.f64 	%fd290, %fd275, %fd289;
	mul.f64 	%fd291, %fd278, %fd285;
	fma.rn.f64 	%fd292, %fd291, %fd277, %fd290;
	xor.b32  	%r1486, %r1907, -2147483648;
	mov.b32 	%r1487, 1127219200;
	mov.b64 	%fd293, {%r1486, %r1487};
	sub.f64 	%fd294, %fd293, %fd2;
	fma.rn.f64 	%fd295, %fd294, 0d3FE62E42FEFA39EF, %fd277;
	fma.rn.f64 	%fd296, %fd294, 0dBFE62E42FEFA39EF, %fd295;
	sub.f64 	%fd297, %fd296, %fd277;
	sub.f64 	%fd298, %fd292, %fd297;
	fma.rn.f64 	%fd299, %fd294, 0d3C7ABC9E3B39803F, %fd298;
	add.f64 	%fd397, %fd295, %fd299;
	bra.uni 	$L__BB2_303;
$L__BB2_302:
	fma.rn.f64 	%fd268, %fd395, 0d7FF0000000000000, 0d7FF0000000000000;
	{
	.reg .b32 %temp; 
	mov.b64 	{%temp, %r1478}, %fd395;
	}
	and.b32  	%r1479, %r1478, 2147483647;
	setp.eq.s32 	%p299, %r1479, 0;
	selp.f64 	%fd397, 0dFFF0000000000000, %fd268, %p299;
$L__BB2_303:
	mul.f64 	%fd300, %fd397, 0d3FE0000000000000;
	add.f64 	%fd301, %fd64, 0dBFE0000000000000;
	mul.f64 	%fd302, %fd301, %fd300;
	sub.f64 	%fd303, %fd302, %fd64;
	add.f64 	%fd304, %fd65, %fd302;
	add.f64 	%fd398, %fd303, %fd304;
	bra.uni 	$L__BB2_305;
$L__BB2_304:
	cvt.rzi.s32.f64 	%r1474, %fd64;
	mul.wide.s32 	%rd415, %r1474, 8;
	add.s64 	%rd417, %rd372, %rd415;
	ld.const.f64 	%fd398, [%rd417+-8];
$L__BB2_305:
	mul.f32 	%f1155, %f228, 0f3FA66666;
	cvt.rn.f32.f64 	%f1156, %fd398;
	mul.f32 	%f1157, %f226, %f222;
	sub.f32 	%f1158, %f1157, %f11;
	sub.f32 	%f1159, %f1158, %f1156;
	cvt.f64.f32 	%fd305, %f1159;
	mul.f64 	%fd306, %fd305, 0d3FF71547652B82FE;
	cvt.rn.f32.f64 	%f1154, %fd306;
	// begin inline asm
	ex2.approx.f32.ftz %f1153, %f1154;
	// end inline asm
	mul.f32 	%f1160, %f1155, %f227;
	setp.geu.f32 	%p301, %f1160, %f1153;
	cvt.f64.f32 	%fd307, %f1155;
	setp.ltu.f64 	%p302, %fd307, 0d3BC79CA10C924223;
	or.pred  	%p303, %p302, %p301;
	mov.u32 	%r1858, %r559;
	mov.u32 	%r1702, %r560;
	@%p303 bra 	$L__BB2_295;
	cvt.rzi.u32.f32 	%r1915, %f226;
	mov.u32 	%r1858, %r559;
	mov.u32 	%r1702, %r560;
$L__BB2_307:
	setp.eq.s32 	%p314, %r1915, 0;
	mov.f32 	%f1417, 0f00000000;
	@%p314 bra 	$L__BB2_315;
	and.b32  	%r586, %r1915, 3;
	setp.lt.u32 	%p315, %r1915, 4;
	mov.f32 	%f1417, 0f00000000;
	mov.u32 	%r1928, %r1703;
	mov.u32 	%r1930, %r1858;
	mov.u32 	%r1931, %r1857;
	mov.u32 	%r1932, %r1856;
	mov.u32 	%r1927, %r1855;
	@%p315 bra 	$L__BB2_311;
	and.b32  	%r587, %r1915, -4;
	mov.b32 	%r1921, 0;
	mov.f32 	%f1417, 0f00000000;
	mov.u32 	%r1928, %r1703;
	mov.u32 	%r1927, %r1855;
	mov.u32 	%r1922, %r1702;
$L__BB2_310:
	mov.u32 	%r1702, %r1927;
	shr.u32 	%r1562, %r1922, 2;
	xor.b32  	%r1563, %r1562, %r1922;
	shl.b32 	%r1564, %r1702, 4;
	shl.b32 	%r1565, %r1563, 1;
	xor.b32  	%r1566, %r1564, %r1565;
	xor.b32  	%r1567, %r1566, %r1702;
	xor.b32  	%r1930, %r1567, %r1563;
	add.s32 	%r1568, %r1928, %r1930;
	add.s32 	%r1569, %r1568, 362437;
	cvt.rn.f32.u32 	%f1174, %r1569;
	fma.rn.f32 	%f1175, %f1174, 0f2F800000, 0f2F000000;
	setp.lt.f32 	%p316, %f1175, 0f00800000;
	mul.f32 	%f1176, %f1175, 0f4B000000;
	selp.f32 	%f1177, %f1176, %f1175, %p316;
	selp.f32 	%f1178, 0fC1B80000, 0f00000000, %p316;
	mov.b32 	%r1570, %f1177;
	add.s32 	%r1571, %r1570, -1059760811;
	and.b32  	%r1572, %r1571, -8388608;
	sub.s32 	%r1573, %r1570, %r1572;
	mov.b32 	%f1179, %r1573;
	cvt.rn.f32.s32 	%f1180, %r1572;
	fma.rn.f32 	%f1181, %f1180, 0f34000000, %f1178;
	add.f32 	%f1182, %f1179, 0fBF800000;
	fma.rn.f32 	%f1183, %f1182, 0fBE055027, 0f3E1039F6;
	fma.rn.f32 	%f1184, %f1183, %f1182, 0fBDF8CDCC;
	fma.rn.f32 	%f1185, %f1184, %f1182, 0f3E0F2955;
	fma.rn.f32 	%f1186, %f1185, %f1182, 0fBE2AD8B9;
	fma.rn.f32 	%f1187, %f1186, %f1182, 0f3E4CED0B;
	fma.rn.f32 	%f1188, %f1187, %f1182, 0fBE7FFF22;
	fma.rn.f32 	%f1189, %f1188, %f1182, 0f3EAAAA78;
	fma.rn.f32 	%f1190, %f1189, %f1182, 0fBF000000;
	mul.f32 	%f1191, %f1182, %f1190;
	fma.rn.f32 	%f1192, %f1191, %f1182, %f1182;
	fma.rn.f32 	%f1193, %f1181, 0f3F317218, %f1192;
	setp.gt.u32 	%p317, %r1570, 2139095039;
	fma.rn.f32 	%f1194, %f1177, 0f7F800000, 0f7F800000;
	selp.f32 	%f1195, %f1194, %f1193, %p317;
	setp.eq.f32 	%p318, %f1177, 0f00000000;
	selp.f32 	%f1196, 0fFF800000, %f1195, %p318;
	div.rn.f32 	%f1197, %f1196, %f218;
	sub.f32 	%f1198, %f1417, %f1197;
	shr.u32 	%r1574, %r1858, 2;
	xor.b32  	%r1575, %r1574, %r1858;
	shl.b32 	%r1576, %r1930, 4;
	shl.b32 	%r1577, %r1575, 1;
	xor.b32  	%r1578, %r1576, %r1577;
	xor.b32  	%r1579, %r1578, %r1930;
	xor.b32  	%r1931, %r1579, %r1575;
	add.s32 	%r1580, %r1928, %r1931;
	add.s32 	%r1581, %r1580, 724874;
	cvt.rn.f32.u32 	%f1199, %r1581;
	fma.rn.f32 	%f1200, %f1199, 0f2F800000, 0f2F000000;
	setp.lt.f32 	%p319, %f1200, 0f00800000;
	mul.f32 	%f1201, %f1200, 0f4B000000;
	selp.f32 	%f1202, %f1201, %f1200, %p319;
	selp.f32 	%f1203, 0fC1B80000, 0f00000000, %p319;
	mov.b32 	%r1582, %f1202;
	add.s32 	%r1583, %r1582, -1059760811;
	and.b32  	%r1584, %r1583, -8388608;
	sub.s32 	%r1585, %r1582, %r1584;
	mov.b32 	%f1204, %r1585;
	cvt.rn.f32.s32 	%f1205, %r1584;
	fma.rn.f32 	%f1206, %f1205, 0f34000000, %f1203;
	add.f32 	%f1207, %f1204, 0fBF800000;
	fma.rn.f32 	%f1208, %f1207, 0fBE055027, 0f3E1039F6;
	fma.rn.f32 	%f1209, %f1208, %f1207, 0fBDF8CDCC;
	fma.rn.f32 	%f1210, %f1209, %f1207, 0f3E0F2955;
	fma.rn.f32 	%f1211, %f1210, %f1207, 0fBE2AD8B9;
	fma.rn.f32 	%f1212, %f1211, %f1207, 0f3E4CED0B;
	fma.rn.f32 	%f1213, %f1212, %f1207, 0fBE7FFF22;
	fma.rn.f32 	%f1214, %f1213, %f1207, 0f3EAAAA78;
	fma.rn.f32 	%f1215, %f1214, %f1207, 0fBF000000;
	mul.f32 	%f1216, %f1207, %f1215;
	fma.rn.f32 	%f1217, %f1216, %f1207, %f1207;
	fma.rn.f32 	%f1218, %f1206, 0f3F317218, %f1217;
	setp.gt.u32 	%p320, %r1582, 2139095039;
	fma.rn.f32 	%f1219, %f1202, 0f7F800000, 0f7F800000;
	selp.f32 	%f1220, %f1219, %f1218, %p320;
	setp.eq.f32 	%p321, %f1202, 0f00000000;
	selp.f32 	%f1221, 0fFF800000, %f1220, %p321;
	div.rn.f32 	%f1222, %f1221, %f218;
	sub.f32 	%f1223, %f1198, %f1222;
	shr.u32 	%r1586, %r1857, 2;
	xor.b32  	%r1587, %r1586, %r1857;
	shl.b32 	%r1588, %r1931, 4;
	shl.b32 	%r1589, %r1587, 1;
	xor.b32  	%r1590, %r1588, %r1589;
	xor.b32  	%r1591, %r1590, %r1931;
	xor.b32  	%r1932, %r1591, %r1587;
	add.s32 	%r1592, %r1928, %r1932;
	add.s32 	%r1593, %r1592, 1087311;
	cvt.rn.f32.u32 	%f1224, %r1593;
	fma.rn.f32 	%f1225, %f1224, 0f2F800000, 0f2F000000;
	setp.lt.f32 	%p322, %f1225, 0f00800000;
	mul.f32 	%f1226, %f1225, 0f4B000000;
	selp.f32 	%f1227, %f1226, %f1225, %p322;
	selp.f32 	%f1228, 0fC1B80000, 0f00000000, %p322;
	mov.b32 	%r1594, %f1227;
	add.s32 	%r1595, %r1594, -1059760811;
	and.b32  	%r1596, %r1595, -8388608;
	sub.s32 	%r1597, %r1594, %r1596;
	mov.b32 	%f1229, %r1597;
	cvt.rn.f32.s32 	%f1230, %r1596;
	fma.rn.f32 	%f1231, %f1230, 0f34000000, %f1228;
	add.f32 	%f1232, %f1229, 0fBF800000;
	fma.rn.f32 	%f1233, %f1232, 0fBE055027, 0f3E1039F6;
	fma.rn.f32 	%f1234, %f1233, %f1232, 0fBDF8CDCC;
	fma.rn.f32 	%f1235, %f1234, %f1232, 0f3E0F2955;
	fma.rn.f32 	%f1236, %f1235, %f1232, 0fBE2AD8B9;
	fma.rn.f32 	%f1237, %f1236, %f1232, 0f3E4CED0B;
	fma.rn.f32 	%f1238, %f1237, %f1232, 0fBE7FFF22;
	fma.rn.f32 	%f1239, %f1238, %f1232, 0f3EAAAA78;
	fma.rn.f32 	%f1240, %f1239, %f1232, 0fBF000000;
	mul.f32 	%f1241, %f1232, %f1240;
	fma.rn.f32 	%f1242, %f1241, %f1232, %f1232;
	fma.rn.f32 	%f1243, %f1231, 0f3F317218, %f1242;
	setp.gt.u32 	%p323, %r1594, 2139095039;
	fma.rn.f32 	%f1244, %f1227, 0f7F800000, 0f7F800000;
	selp.f32 	%f1245, %f1244, %f1243, %p323;
	setp.eq.f32 	%p324, %f1227, 0f00000000;
	selp.f32 	%f1246, 0fFF800000, %f1245, %p324;
	div.rn.f32 	%f1247, %f1246, %f218;
	sub.f32 	%f1248, %f1223, %f1247;
	shr.u32 	%r1598, %r1856, 2;
	xor.b32  	%r1599, %r1598, %r1856;
	shl.b32 	%r1600, %r1932, 4;
	shl.b32 	%r1601, %r1599, 1;
	xor.b32  	%r1602, %r1600, %r1601;
	xor.b32  	%r1603, %r1602, %r1932;
	xor.b32  	%r1927, %r1603, %r1599;
	add.s32 	%r1928, %r1928, 1449748;
	add.s32 	%r1604, %r1927, %r1928;
	cvt.rn.f32.u32 	%f1249, %r1604;
	fma.rn.f32 	%f1250, %f1249, 0f2F800000, 0f2F000000;
	setp.lt.f32 	%p325, %f1250, 0f00800000;
	mul.f32 	%f1251, %f1250, 0f4B000000;
	selp.f32 	%f1252, %f1251, %f1250, %p325;
	selp.f32 	%f1253, 0fC1B80000, 0f00000000, %p325;
	mov.b32 	%r1605, %f1252;
	add.s32 	%r1606, %r1605, -1059760811;
	and.b32  	%r1607, %r1606, -8388608;
	sub.s32 	%r1608, %r1605, %r1607;
	mov.b32 	%f1254, %r1608;
	cvt.rn.f32.s32 	%f1255, %r1607;
	fma.rn.f32 	%f1256, %f1255, 0f34000000, %f1253;
	add.f32 	%f1257, %f1254, 0fBF800000;
	fma.rn.f32 	%f1258, %f1257, 0fBE055027, 0f3E1039F6;
	fma.rn.f32 	%f1259, %f1258, %f1257, 0fBDF8CDCC;
	fma.rn.f32 	%f1260, %f1259, %f1257, 0f3E0F2955;
	fma.rn.f32 	%f1261, %f1260, %f1257, 0fBE2AD8B9;
	fma.rn.f32 	%f1262, %f1261, %f1257, 0f3E4CED0B;
	fma.rn.f32 	%f1263, %f1262, %f1257, 0fBE7FFF22;
	fma.rn.f32 	%f1264, %f1263, %f1257, 0f3EAAAA78;
	fma.rn.f32 	%f1265, %f1264, %f1257, 0fBF000000;
	mul.f32 	%f1266, %f1257, %f1265;
	fma.rn.f32 	%f1267, %f1266, %f1257, %f1257;
	fma.rn.f32 	%f1268, %f1256, 0f3F317218, %f1267;
	setp.gt.u32 	%p326, %r1605, 2139095039;
	fma.rn.f32 	%f1269, %f1252, 0f7F800000, 0f7F800000;
	selp.f32 	%f1270, %f1269, %f1268, %p326;
	setp.eq.f32 	%p327, %f1252, 0f00000000;
	selp.f32 	%f1271, 0fFF800000, %f1270, %p327;
	div.rn.f32 	%f1272, %f1271, %f218;
	sub.f32 	%f1417, %f1248, %f1272;
	add.s32 	%r1921, %r1921, 4;
	setp.ne.s32 	%p328, %r1921, %r587;
	mov.u32 	%r1858, %r1930;
	mov.u32 	%r1857, %r1931;
	mov.u32 	%r1856, %r1932;
	mov.u32 	%r1922, %r1702;
	@%p328 bra 	$L__BB2_310;
$L__BB2_311:
	mad.lo.s32 	%r1703, %r1915, 362437, %r1703;
	setp.eq.s32 	%p329, %r586, 0;
	mov.u32 	%r1855, %r1927;
	mov.u32 	%r1856, %r1932;
	mov.u32 	%r1857, %r1931;
	mov.u32 	%r1858, %r1930;
	@%p329 bra 	$L__BB2_315;
	shr.u32 	%r1609, %r1702, 2;
	xor.b32  	%r1610, %r1609, %r1702;
	shl.b32 	%r1611, %r1927, 4;
	shl.b32 	%r1612, %r1610, 1;
	xor.b32  	%r1613, %r1611, %r1612;
	xor.b32  	%r1614, %r1613, %r1927;
	xor.b32  	%r613, %r1614, %r1610;
	add.s32 	%r1615, %r1928, %r613;
	add.s32 	%r1616, %r1615, 362437;
	cvt.rn.f32.u32 	%f1273, %r1616;
	fma.rn.f32 	%f1274, %f1273, 0f2F800000, 0f2F000000;
	setp.lt.f32 	%p330, %f1274, 0f00800000;
	mul.f32 	%f1275, %f1274, 0f4B000000;
	selp.f32 	%f1276, %f1275, %f1274, %p330;
	selp.f32 	%f1277, 0fC1B80000, 0f00000000, %p330;
	mov.b32 	%r1617, %f1276;
	add.s32 	%r1618, %r1617, -1059760811;
	and.b32  	%r1619, %r1618, -8388608;
	sub.s32 	%r1620, %r1617, %r1619;
	mov.b32 	%f1278, %r1620;
	cvt.rn.f32.s32 	%f1279, %r1619;
	fma.rn.f32 	%f1280, %f1279, 0f34000000, %f1277;
	add.f32 	%f1281, %f1278, 0fBF800000;
	fma.rn.f32 	%f1282, %f1281, 0fBE055027, 0f3E1039F6;
	fma.rn.f32 	%f1283, %f1282, %f1281, 0fBDF8CDCC;
	fma.rn.f32 	%f1284, %f1283, %f1281, 0f3E0F2955;
	fma.rn.f32 	%f1285, %f1284, %f1281, 0fBE2AD8B9;
	fma.rn.f32 	%f1286, %f1285, %f1281, 0f3E4CED0B;
	fma.rn.f32 	%f1287, %f1286, %f1281, 0fBE7FFF22;
	fma.rn.f32 	%f1288, %f1287, %f1281, 0f3EAAAA78;
	fma.rn.f32 	%f1289, %f1288, %f1281, 0fBF000000;
	mul.f32 	%f1290, %f1281, %f1289;
	fma.rn.f32 	%f1291, %f1290, %f1281, %f1281;
	fma.rn.f32 	%f1292, %f1280, 0f3F317218, %f1291;
	setp.gt.u32 	%p331, %r1617, 2139095039;
	fma.rn.f32 	%f1293, %f1276, 0f7F800000, 0f7F800000;
	selp.f32 	%f1294, %f1293, %f1292, %p331;
	setp.eq.f32 	%p332, %f1276, 0f00000000;
	selp.f32 	%f1295, 0fFF800000, %f1294, %p332;
	div.rn.f32 	%f1296, %f1295, %f218;
	sub.f32 	%f1417, %f1417, %f1296;
	setp.eq.s32 	%p333, %r586, 1;
	mov.u32 	%r1855, %r613;
	mov.u32 	%r1856, %r1927;
	mov.u32 	%r1857, %r1932;
	mov.u32 	%r1858, %r1931;
	mov.u32 	%r1702, %r1930;
	@%p333 bra 	$L__BB2_315;
	shr.u32 	%r1621, %r1930, 2;
	xor.b32  	%r1622, %r1621, %r1930;
	shl.b32 	%r1623, %r613, 4;
	shl.b32 	%r1624, %r1622, 1;
	xor.b32  	%r1625, %r1623, %r1624;
	xor.b32  	%r1626, %r1625, %r613;
	xor.b32  	%r614, %r1626, %r1622;
	add.s32 	%r1627, %r1928, %r614;
	add.s32 	%r1628, %r1627, 724874;
	cvt.rn.f32.u32 	%f1297, %r1628;
	fma.rn.f32 	%f1298, %f1297, 0f2F800000, 0f2F000000;
	setp.lt.f32 	%p334, %f1298, 0f00800000;
	mul.f32 	%f1299, %f1298, 0f4B000000;
	selp.f32 	%f1300, %f1299, %f1298, %p334;
	selp.f32 	%f1301, 0fC1B80000, 0f00000000, %p334;
	mov.b32 	%r1629, %f1300;
	add.s32 	%r1630, %r1629, -1059760811;
	and.b32  	%r1631, %r1630, -8388608;
	sub.s32 	%r1632, %r1629, %r1631;
	mov.b32 	%f1302, %r1632;
	cvt.rn.f32.s32 	%f1303, %r1631;
	fma.rn.f32 	%f1304, %f1303, 0f34000000, %f1301;
	add.f32 	%f1305, %f1302, 0fBF800000;
	fma.rn.f32 	%f1306, %f1305, 0fBE055027, 0f3E1039F6;
	fma.rn.f32 	%f1307, %f1306, %f1305, 0fBDF8CDCC;
	fma.rn.f32 	%f1308, %f1307, %f1305, 0f3E0F2955;
	fma.rn.f32 	%f1309, %f1308, %f1305, 0fBE2AD8B9;
	fma.rn.f32 	%f1310, %f1309, %f1305, 0f3E4CED0B;
	fma.rn.f32 	%f1311, %f1310, %f1305, 0fBE7FFF22;
	fma.rn.f32 	%f1312, %f1311, %f1305, 0f3EAAAA78;
	fma.rn.f32 	%f1313, %f1312, %f1305, 0fBF000000;
	mul.f32 	%f1314, %f1305, %f1313;
	fma.rn.f32 	%f1315, %f1314, %f1305, %f1305;
	fma.rn.f32 	%f1316, %f1304, 0f3F317218, %f1315;
	setp.gt.u32 	%p335, %r1629, 2139095039;
	fma.rn.f32 	%f1317, %f1300, 0f7F800000, 0f7F800000;
	selp.f32 	%f1318, %f1317, %f1316, %p335;
	setp.eq.f32 	%p336, %f1300, 0f00000000;
	selp.f32 	%f1319, 0fFF800000, %f1318, %p336;
	div.rn.f32 	%f1320, %f1319, %f218;
	sub.f32 	%f1417, %f1417, %f1320;
	setp.eq.s32 	%p337, %r586, 2;
	mov.u32 	%r1855, %r614;
	mov.u32 	%r1856, %r613;
	mov.u32 	%r1857, %r1927;
	mov.u32 	%r1858, %r1932;
	mov.u32 	%r1702, %r1931;
	@%p337 bra 	$L__BB2_315;
	shr.u32 	%r1633, %r1931, 2;
	xor.b32  	%r1634, %r1633, %r1931;
	shl.b32 	%r1635, %r614, 4;
	shl.b32 	%r1636, %r1634, 1;
	xor.b32  	%r1637, %r1635, %r1636;
	xor.b32  	%r1638, %r1637, %r614;
	xor.b32  	%r1855, %r1638, %r1634;
	add.s32 	%r1639, %r1928, %r1855;
	add.s32 	%r1640, %r1639, 1087311;
	cvt.rn.f32.u32 	%f1321, %r1640;
	fma.rn.f32 	%f1322, %f1321, 0f2F800000, 0f2F000000;
	setp.lt.f32 	%p338, %f1322, 0f00800000;
	mul.f32 	%f1323, %f1322, 0f4B000000;
	selp.f32 	%f1324, %f1323, %f1322, %p338;
	selp.f32 	%f1325, 0fC1B80000, 0f00000000, %p338;
	mov.b32 	%r1641, %f1324;
	add.s32 	%r1642, %r1641, -1059760811;
	and.b32  	%r1643, %r1642, -8388608;
	sub.s32 	%r1644, %r1641, %r1643;
	mov.b32 	%f1326, %r1644;
	cvt.rn.f32.s32 	%f1327, %r1643;
	fma.rn.f32 	%f1328, %f1327, 0f34000000, %f1325;
	add.f32 	%f1329, %f1326, 0fBF800000;
	fma.rn.f32 	%f1330, %f1329, 0fBE055027, 0f3E1039F6;
	fma.rn.f32 	%f1331, %f1330, %f1329, 0fBDF8CDCC;
	fma.rn.f32 	%f1332, %f1331, %f1329, 0f3E0F2955;
	fma.rn.f32 	%f1333, %f1332, %f1329, 0fBE2AD8B9;
	fma.rn.f32 	%f1334, %f1333, %f1329, 0f3E4CED0B;
	fma.rn.f32 	%f1335, %f1334, %f1329, 0fBE7FFF22;
	fma.rn.f32 	%f1336, %f1335, %f1329, 0f3EAAAA78;
	fma.rn.f32 	%f1337, %f1336, %f1329, 0fBF000000;
	mul.f32 	%f1338, %f1329, %f1337;
	fma.rn.f32 	%f1339, %f1338, %f1329, %f1329;
	fma.rn.f32 	%f1340, %f1328, 0f3F317218, %f1339;
	setp.gt.u32 	%p339, %r1641, 2139095039;
	fma.rn.f32 	%f1341, %f1324, 0f7F800000, 0f7F800000;
	selp.f32 	%f1342, %f1341, %f1340, %p339;
	setp.eq.f32 	%p340, %f1324, 0f00000000;
	selp.f32 	%f1343, 0fFF800000, %f1342, %p340;
	div.rn.f32 	%f1344, %f1343, %f218;
	sub.f32 	%f1417, %f1417, %f1344;
	mov.u32 	%r1856, %r614;
	mov.u32 	%r1857, %r613;
	mov.u32 	%r1858, %r1927;
	mov.u32 	%r1702, %r1932;
$L__BB2_315:
	ld.const.u32 	%r1645, [d_comp];
	setp.eq.s32 	%p341, %r1645, 0;
	ld.const.f32 	%f1345, [d_lambda];
	ld.const.f32 	%f1346, [d_Dp];
	mul.f32 	%f1347, %f1346, %f1345;
	sqrt.rn.f32 	%f1348, %f1347;
	mul.f32 	%f1349, %f9, %f1348;
	sub.f32 	%f1350, %f1417, %f1349;
	selp.f32 	%f1418, %f1417, %f1350, %p341;
$L__BB2_316:
	fma.rn.f32 	%f1352, %f9, %f217, %f1418;
	ld.const.f32 	%f1353, [d_alpha];
	fma.rn.f32 	%f239, %f1353, %f1352, %f209;
	mov.f32 	%f1419, 0f00000000;
	mov.u32 	%r1777, %r1855;
	mov.u32 	%r1778, %r1856;
	mov.u32 	%r1779, %r1857;
	mov.u32 	%r1780, %r1858;
	@%p216 bra 	$L__BB2_320;
	mul.f32 	%f240, %f6, %f9;
	shr.u32 	%r1646, %r1702, 2;
	xor.b32  	%r1647, %r1646, %r1702;
	shl.b32 	%r1648, %r1855, 4;
	shl.b32 	%r1649, %r1647, 1;
	xor.b32  	%r1650, %r1648, %r1649;
	xor.b32  	%r1651, %r1650, %r1855;
	xor.b32  	%r1777, %r1651, %r1647;
	add.s32 	%r1703, %r1703, 362437;
	add.s32 	%r1652, %r1777, %r1703;
	cvt.rn.f32.u32 	%f1354, %r1652;
	fma.rn.f32 	%f1355, %f1354, 0f2F800000, 0f2F000000;
	setp.gtu.f32 	%p343, %f1355, 0f3F000000;
	@%p343 bra 	$L__BB2_319;
	sqrt.rn.f32 	%f1356, %f240;
	neg.f32 	%f1419, %f1356;
	mov.u32 	%r1778, %r1855;
	mov.u32 	%r1779, %r1856;
	mov.u32 	%r1780, %r1857;
	mov.u32 	%r1702, %r1858;
	bra.uni 	$L__BB2_320;
$L__BB2_319:
	sqrt.rn.f32 	%f1419, %f240;
	mov.u32 	%r1778, %r1855;
	mov.u32 	%r1779, %r1856;
	mov.u32 	%r1780, %r1857;
	mov.u32 	%r1702, %r1858;
$L__BB2_320:
	add.f32 	%f1425, %f239, %f1419;
	mov.f32 	%f1420, %f5;
$L__BB2_321:
	fma.rn.f32 	%f1374, %f9, %f1420, %f1374;
	abs.f32 	%f1357, %f1423;
	setp.leu.f32 	%p344, %f1357, 0f40C90FDB;
	@%p344 bra 	$L__BB2_323;
	div.rn.f32 	%f1358, %f1423, 0f40C90FDB;
	cvt.rmi.f32.f32 	%f1359, %f1358;
	mul.f32 	%f1360, %f1359, 0f40C90FDB;
	sub.f32 	%f1423, %f1423, %f1360;
	add.f32 	%f1424, %f1424, %f1360;
$L__BB2_323:
	abs.f32 	%f1361, %f1425;
	setp.leu.f32 	%p345, %f1361, 0f40C90FDB;
	@%p345 bra 	$L__BB2_325;
	div.rn.f32 	%f1362, %f1425, 0f40C90FDB;
	cvt.rmi.f32.f32 	%f1363, %f1362;
	mul.f32 	%f1364, %f1363, 0f40C90FDB;
	sub.f32 	%f1425, %f1425, %f1364;
	add.f32 	%f1426, %f1426, %f1364;
$L__BB2_325:
	setp.leu.f32 	%p346, %f1374, 0f40C90FDB;
	@%p346 bra 	$L__BB2_327;
	div.rn.f32 	%f1365, %f1374, 0f40C90FDB;
	cvt.rmi.f32.f32 	%f1366, %f1365;
	mul.f32 	%f1367, %f1366, 0f40C90FDB;
	sub.f32 	%f1374, %f1374, %f1367;
$L__BB2_327:
	add.s64 	%rd427, %rd427, 1;
	setp.ne.s64 	%p347, %rd427, %rd426;
	mov.f32 	%f15, %f1423;
	@%p347 bra 	$L__BB2_4;
$L__BB2_328:
	add.f32 	%f1368, %f1423, %f1424;
	st.global.f32 	[%rd25], %f1368;
	add.f32 	%f1369, %f1425, %f1426;
	st.global.f32 	[%rd26], %f1369;
	st.global.f32 	[%rd27], %f1374;
	st.global.v2.u32 	[%rd28], {%r1703, %r1702};
	st.global.v2.u32 	[%rd28+8], {%r1780, %r1779};
	st.global.v2.u32 	[%rd28+16], {%r1778, %r1777};
	st.global.v2.u32 	[%rd28+24], {%r7, %r1829};
	st.global.f32 	[%rd28+32], %f4;
	st.global.f64 	[%rd28+40], %fd386;
	ret;

}


// ===== COMPILED SASS (sm_100) =====

	.target	sm_100

	.elftype	@"ET_EXEC"


//--------------------- .note.nv.tkinfo           --------------------------
	.section	.note.nv.tkinfo,"",@"SHT_NOTE"
	.sectionflags	@"SHF_NOTE_NV_TKINFO"
	.tkinfo
        /*0018*/ 	.word	0x00000002
        /*0030*/ 	.string	""
        /*0030*/ 	.string	"ptxas"
        /*0030*/ 	.string	"Cuda compilation tools, release 13.0, V13.0.88"
        /*0030*/ 	.string	"Build cuda_13.0.r13.0/compiler.36424714_0"
        /*0030*/ 	.string	"-arch sm_100 -m 64 "



//--------------------- .note.nv.cuinfo           --------------------------
	.section	.note.nv.cuinfo,"",@"SHT_NOTE"
	.sectionflags	@"SHF_NOTE_NV_CUINFO"
        /*0018*/ 	.short	0x0002
        /*001a*/ 	.short	0x0064
        /*001c*/ 	.short	0x0082
	.zero		2


//--------------------- .nv.info                  --------------------------
	.section	.nv.info,"",@"SHT_CUDA_INFO"
	.align	4


	//----- nvinfo : EIATTR_REGCOUNT
	.align		4
        /*0000*/ 	.byte	0x04, 0x2f
        /*0002*/ 	.short	(.L_26 - .L_25)
	.align		4
.L_25:
        /*0004*/ 	.word	index@(_Z12init_dev_rngPjP17curandStateXORWOW)
        /*0008*/ 	.word	0x0000001f


	//----- nvinfo : EIATTR_FRAME_SIZE
	.align		4
.L_26:
        /*000c*/ 	.byte	0x04, 0x11
        /*000e*/ 	.short	(.L_28 - .L_27)
	.align		4
.L_27:
        /*0010*/ 	.word	index@(_Z12init_dev_rngPjP17curandStateXORWOW)
        /*0014*/ 	.word	0x00000000


	//----- nvinfo : EIATTR_REGCOUNT
	.align		4
.L_28:
        /*0018*/ 	.byte	0x04, 0x2f
        /*001a*/ 	.short	(.L_30 - .L_29)
	.align		4
.L_29:
        /*001c*/ 	.word	index@(_Z11run_momentsPfS_S_S_S_S_P17curandStateXORWOW)
        /*0020*/ 	.word	0x00000044


	//----- nvinfo : EIATTR_FRAME_SIZE
	.align		4
.L_30:
        /*0024*/ 	.byte	0x04, 0x11
        /*0026*/ 	.short	(.L_32 - .L_31)
	.align		4
.L_31:
        /*0028*/ 	.word	index@($__internal_9_$__cuda_sm3x_div_rn_noftz_f32_slowpath)
        /*002c*/ 	.word	0x00000020


	//----- nvinfo : EIATTR_FRAME_SIZE
	.align		4
.L_32:
        /*0030*/ 	.byte	0x04, 0x11
        /*0032*/ 	.short	(.L_34 - .L_33)
	.align		4
.L_33:
        /*0034*/ 	.word	index@($__internal_8_$__cuda_sm20_sqrt_rn_f32_slowpath)
        /*0038*/ 	.word	0x00000020


	//----- nvinfo : EIATTR_FRAME_SIZE
	.align		4
.L_34:
        /*003c*/ 	.byte	0x04, 0x11
        /*003e*/ 	.short	(.L_36 - .L_35)
	.align		4
.L_35:
        /*0040*/ 	.word	index@($__internal_7_$__cuda_sm20_rem_s64)
        /*0044*/ 	.word	0x00000020


	//----- nvinfo : EIATTR_FRAME_SIZE
	.align		4
.L_36:
        /*0048*/ 	.byte	0x04, 0x11
        /*004a*/ 	.short	(.L_38 - .L_37)
	.align		4
.L_37:
        /*004c*/ 	.word	index@($__internal_6_$__cuda_sm20_dsqrt_rn_f64_mediumpath_v1)
        /*0050*/ 	.word	0x00000020


	//----- nvinfo : EIATTR_FRAME_SIZE
	.align		4
.L_38:
        /*0054*/ 	.byte	0x04, 0x11
        /*0056*/ 	.short	(.L_40 - .L_39)
	.align		4
.L_39:
        /*0058*/ 	.word	index@($__internal_5_$__cuda_sm20_div_s64)
        /*005c*/ 	.word	0x00000020


	//----- nvinfo : EIATTR_FRAME_SIZE
	.align		4
.L_40:
        /*0060*/ 	.byte	0x04, 0x11
        /*0062*/ 	.short	(.L_42 - .L_41)
	.align		4
.L_41:
        /*0064*/ 	.word	index@($__internal_4_$__cuda_sm20_dblrcp_rn_slowpath_v3)
        /*0068*/ 	.word	0x00000020


	//----- nvinfo : EIATTR_FRAME_SIZE
	.align		4
.L_42:
        /*006c*/ 	.byte	0x04, 0x11
        /*006e*/ 	.short	(.L_44 - .L_43)
	.align		4
.L_43:
        /*0070*/ 	.word	index@(_Z11run_momentsPfS_S_S_S_S_P17curandStateXORWOW)
        /*0074*/ 	.word	0x00000020


	//----- nvinfo : EIATTR_REGCOUNT
	.align		4
.L_44:
        /*0078*/ 	.byte	0x04, 0x2f
        /*007a*/ 	.short	(.L_46 - .L_45)
	.align		4
.L_45:
        /*007c*/ 	.word	index@(_Z8run_trajPfS_S_P17curandStateXORWOW)
        /*0080*/ 	.word	0x00000042


	//----- nvinfo : EIATTR_FRAME_SIZE
	.align		4
.L_46:
        /*0084*/ 	.byte	0x04, 0x11
        /*0086*/ 	.short	(.L_48 - .L_47)
	.align		4
.L_47:
        /*0088*/ 	.word	index@($__internal_3_$__cuda_sm3x_div_rn_noftz_f32_slowpath)
        /*008c*/ 	.word	0x00000020


	//----- nvinfo : EIATTR_FRAME_SIZE
	.align		4
.L_48:
        /*0090*/ 	.byte	0x04, 0x11
        /*0092*/ 	.short	(.L_50 - .L_49)
	.align		4
.L_49:
        /*0094*/ 	.word	index@($__internal_2_$__cuda_sm20_sqrt_rn_f32_slowpath)
        /*0098*/ 	.word	0x00000020


	//----- nvinfo : EIATTR_FRAME_SIZE
	.align		4
.L_50:
        /*009c*/ 	.byte	0x04, 0x11
        /*009e*/ 	.short	(.L_52 - .L_51)
	.align		4
.L_51:
        /*00a0*/ 	.word	index@($__internal_1_$__cuda_sm20_dsqrt_rn_f64_mediumpath_v1)
        /*00a4*/ 	.word	0x00000020


	//----- nvinfo : EIATTR_FRAME_SIZE
	.align		4
.L_52:
        /*00a8*/ 	.byte	0x04, 0x11
        /*00aa*/ 	.short	(.L_54 - .L_53)
	.align		4
.L_53:
        /*00ac*/ 	.word	index@($__internal_0_$__cuda_sm20_dblrcp_rn_slowpath_v3)
        /*00b0*/ 	.word	0x00000020


	//----- nvinfo : EIATTR_FRAME_SIZE
	.align		4
.L_54:
        /*00b4*/ 	.byte	0x04, 0x11
        /*00b6*/ 	.short	(.L_56 - .L_55)
	.align		4
.L_55:
        /*00b8*/ 	.word	index@(_Z8run_trajPfS_S_P17curandStateXORWOW)
        /*00bc*/ 	.word	0x00000020


	//----- nvinfo : EIATTR_MIN_STACK_SIZE
	.align		4
.L_56:
        /*00c0*/ 	.byte	0x04, 0x12
        /*00c2*/ 	.short	(.L_58 - .L_57)
	.align		4
.L_57:
        /*00c4*/ 	.word	index@(_Z8run_trajPfS_S_P17curandStateXORWOW)
        /*00c8*/ 	.word	0x00000020


	//----- nvinfo : EIATTR_MIN_STACK_SIZE
	.align		4
.L_58:
        /*00cc*/ 	.byte	0x04, 0x12
        /*00ce*/ 	.short	(.L_60 - .L_59)
	.align		4
.L_59:
        /*00d0*/ 	.word	index@(_Z11run_momentsPfS_S_S_S_S_P17curandStateXORWOW)
        /*00d4*/ 	.word	0x00000020


	//----- nvinfo : EIATTR_MIN_STACK_SIZE
	.align		4
.L_60:
        /*00d8*/ 	.byte	0x04, 0x12
        /*00da*/ 	.short	(.L_62 - .L_61)
	.align		4
.L_61:
        /*00dc*/ 	.word	index@(_Z12init_dev_rngPjP17curandStateXORWOW)
        /*00e0*/ 	.word	0x00000000
.L_62:


//--------------------- .nv.compat                --------------------------
	.section	.nv.compat,"",@"SHT_CUDA_COMPAT_INFO"
	.align	4
        /*0000*/ 	.byte	0x02, 0x09, 0x00, 0x00, 0x02, 0x02, 0x01, 0x00, 0x02, 0x05, 0x05, 0x00, 0x03, 0x07, 0x01, 0x01
        /*0010*/ 	.byte	0x02, 0x03, 0x00, 0x00, 0x02, 0x06, 0x01, 0x00, 0x04, 0x0b, 0x08, 0x00, 0x01, 0x00, 0x00, 0x00
        /*0020*/ 	.byte	0x00, 0x00, 0x00, 0x00


//--------------------- .nv.info._Z8run_trajPfS_S_P17curandStateXORWOW --------------------------
	.section	.nv.info._Z8run_trajPfS_S_P17curandStateXORWOW,"",@"SHT_CUDA_INFO"
	.sectionflags	@""
	.align	4


	//----- nvinfo : EIATTR_CUDA_API_VERSION
	.align		4
        /*0000*/ 	.byte	0x04, 0x37
        /*0002*/ 	.short	(.L_64 - .L_63)
.L_63:
        /*0004*/ 	.word	0x00000082


	//----- nvinfo : EIATTR_KPARAM_INFO
	.align		4
.L_64:
        /*0008*/ 	.byte	0x04, 0x17
        /*000a*/ 	.short	(.L_66 - .L_65)
.L_65:
        /*000c*/ 	.word	0x00000000
        /*0010*/ 	.short	0x0003
        /*0012*/ 	.short	0x0018
        /*0014*/ 	.byte	0x00, 0xf5, 0x21, 0x00


	//----- nvinfo : EIATTR_KPARAM_INFO
	.align		4
.L_66:
        /*0018*/ 	.byte	0x04, 0x17
        /*001a*/ 	.short	(.L_68 - .L_67)
.L_67:
        /*001c*/ 	.word	0x00000000
        /*0020*/ 	.short	0x0002
        /*0022*/ 	.short	0x0010
        /*0024*/ 	.byte	0x00, 0xf5, 0x21, 0x00


	//----- nvinfo : EIATTR_KPARAM_INFO
	.align		4
.L_68:
        /*0028*/ 	.byte	0x04, 0x17
        /*002a*/ 	.short	(.L_70 - .L_69)
.L_69:
        /*002c*/ 	.word	0x00000000
        /*0030*/ 	.short	0x0001
        /*0032*/ 	.short	0x0008
        /*0034*/ 	.byte	0x00, 0xf5, 0x21, 0x00


	//----- nvinfo : EIATTR_KPARAM_INFO
	.align		4
.L_70:
        /*0038*/ 	.byte	0x04, 0x17
        /*003a*/ 	.short	(.L_72 - .L_71)
.L_71:
        /*003c*/ 	.word	0x00000000
        /*0040*/ 	.short	0x0000
        /*0042*/ 	.short	0x0000
        /*0044*/ 	.byte	0x00, 0xf5, 0x21, 0x00


	//----- nvinfo : EIATTR_SPARSE_MMA_MASK
	.align		4
.L_72:
        /*0048*/ 	.byte	0x03, 0x50
        /*004a*/ 	.short	0x0000


	//----- nvinfo : EIATTR_MAXREG_COUNT
	.align		4
        /*004c*/ 	.byte	0x03, 0x1b
        /*004e*/ 	.short	0x00ff


	//----- nvinfo : EIATTR_MERCURY_ISA_VERSION
	.align		4
        /*0050*/ 	.byte	0x03, 0x5f
        /*0052*/ 	.short	0x0101


	//----- nvinfo : EIATTR_VRC_CTA_INIT_COUNT
	.align		4
        /*0054*/ 	.byte	0x02, 0x4a
	.zero		1
	.zero		1


	//----- nvinfo : EIATTR_EXIT_INSTR_OFFSETS
	.align		4
        /*0058*/ 	.byte	0x04, 0x1c
        /*005a*/ 	.short	(.L_74 - .L_73)


	//   ....[0]....
.L_73:
        /*005c*/ 	.word	0x00012d30


	//----- nvinfo : EIATTR_CRS_STACK_SIZE
	.align		4
.L_74:
        /*0060*/ 	.byte	0x04, 0x1e
        /*0062*/ 	.short	(.L_76 - .L_75)
.L_75:
        /*0064*/ 	.word	0x00000000


	//----- nvinfo : EIATTR_CBANK_PARAM_SIZE
	.align		4
.L_76:
        /*0068*/ 	.byte	0x03, 0x19
        /*006a*/ 	.short	0x0020


	//----- nvinfo : EIATTR_PARAM_CBANK
	.align		4
        /*006c*/ 	.byte	0x04, 0x0a
        /*006e*/ 	.short	(.L_78 - .L_77)
	.align		4
.L_77:
        /*0070*/ 	.word	index@(.nv.constant0._Z8run_trajPfS_S_P17curandStateXORWOW)
        /*0074*/ 	.short	0x0380
        /*0076*/ 	.short	0x0020


	//----- nvinfo : EIATTR_SW_WAR
	.align		4
.L_78:
        /*0078*/ 	.byte	0x04, 0x36
        /*007a*/ 	.short	(.L_80 - .L_79)
.L_79:
        /*007c*/ 	.word	0x00000008
.L_80:


//--------------------- .nv.info._Z11run_momentsPfS_S_S_S_S_P17curandStateXORWOW --------------------------
	.section	.nv.info._Z11run_momentsPfS_S_S_S_S_P17curandStateXORWOW,"",@"SHT_CUDA_INFO"
	.sectionflags	@""
	.align	4


	//----- nvinfo : EIATTR_CUDA_API_VERSION
	.align		4
        /*0000*/ 	.byte	0x04, 0x37
        /*0002*/ 	.short	(.L_82 - .L_81)
.L_81:
        /*0004*/ 	.word	0x00000082


	//----- nvinfo : EIATTR_KPARAM_INFO
	.align		4
.L_82:
        /*0008*/ 	.byte	0x04, 0x17
        /*000a*/ 	.short	(.L_84 - .L_83)
.L_83:
        /*000c*/ 	.word	0x00000000
        /*0010*/ 	.short	0x0006
        /*0012*/ 	.short	0x0030
        /*0014*/ 	.byte	0x00, 0xf5, 0x21, 0x00


	//----- nvinfo : EIATTR_KPARAM_INFO
	.align		4
.L_84:
        /*0018*/ 	.byte	0x04, 0x17
        /*001a*/ 	.short	(.L_86 - .L_85)
.L_85:
        /*001c*/ 	.word	0x00000000
        /*0020*/ 	.short	0x0005
        /*0022*/ 	.short	0x0028
        /*0024*/ 	.byte	0x00, 0xf5, 0x21, 0x00


	//----- nvinfo : EIATTR_KPARAM_INFO
	.align		4
.L_86:
        /*0028*/ 	.byte	0x04, 0x17
        /*002a*/ 	.short	(.L_88 - .L_87)
.L_87:
        /*002c*/ 	.word	0x00000000
        /*0030*/ 	.short	0x0004
        /*0032*/ 	.short	0x0020
        /*0034*/ 	.byte	0x00, 0xf5, 0x21, 0x00


	//----- nvinfo : EIATTR_KPARAM_INFO
	.align		4
.L_88:
        /*0038*/ 	.byte	0x04, 0x17
        /*003a*/ 	.short	(.L_90 - .L_89)
.L_89:
        /*003c*/ 	.word	0x00000000
        /*0040*/ 	.short	0x0003
        /*0042*/ 	.short	0x0018
        /*0044*/ 	.byte	0x00, 0xf5, 0x21, 0x00


	//----- nvinfo : EIATTR_KPARAM_INFO
	.align		4
.L_90:
        /*0048*/ 	.byte	0x04, 0x17
        /*004a*/ 	.short	(.L_92 - .L_91)
.L_91:
        /*004c*/ 	.word	0x00000000
        /*0050*/ 	.short	0x0002
        /*0052*/ 	.short	0x0010
        /*0054*/ 	.byte	0x00, 0xf5, 0x21, 0x00


	//----- nvinfo : EIATTR_KPARAM_INFO
	.align		4
.L_92:
        /*0058*/ 	.byte	0x04, 0x17
        /*005a*/ 	.short	(.L_94 - .L_93)
.L_93:
        /*005c*/ 	.word	0x00000000
        /*0060*/ 	.short	0x0001
        /*0062*/ 	.short	0x0008
        /*0064*/ 	.byte	0x00, 0xf5, 0x21, 0x00


	//----- nvinfo : EIATTR_KPARAM_INFO
	.align		4
.L_94:
        /*0068*/ 	.byte	0x04, 0x17
        /*006a*/ 	.short	(.L_96 - .L_95)
.L_95:
        /*006c*/ 	.word	0x00000000
        /*0070*/ 	.short	0x0000
        /*0072*/ 	.short	0x0000
        /*0074*/ 	.byte	0x00, 0xf5, 0x21, 0x00


	//----- nvinfo : EIATTR_SPARSE_MMA_MASK
	.align		4
.L_96:
        /*0078*/ 	.byte	0x03, 0x50
        /*007a*/ 	.short	0x0000


	//----- nvinfo : EIATTR_MAXREG_COUNT
	.align		4
        /*007c*/ 	.byte	0x03, 0x1b
        /*007e*/ 	.short	0x00ff


	//----- nvinfo : EIATTR_MERCURY_ISA_VERSION
	.align		4
        /*0080*/ 	.byte	0x03, 0x5f
        /*0082*/ 	.short	0x0101


	//----- nvinfo : EIATTR_VRC_CTA_INIT_COUNT
	.align		4
        /*0084*/ 	.byte	0x02, 0x4a
	.zero		1
	.zero		1


	//----- nvinfo : EIATTR_EXIT_INSTR_OFFSETS
	.align		4
        /*0088*/ 	.byte	0x04, 0x1c
        /*008a*/ 	.short	(.L_98 - .L_97)


	//   ....[0]....
.L_97:
        /*008c*/ 	.word	0x00013680


	//----- nvinfo : EIATTR_CRS_STACK_SIZE
	.align		4
.L_98:
        /*0090*/ 	.byte	0x04, 0x1e
        /*0092*/ 	.short	(.L_100 - .L_99)
.L_99:
        /*0094*/ 	.word	0x00000000


	//----- nvinfo : EIATTR_CBANK_PARAM_SIZE
	.align		4
.L_100:
        /*0098*/ 	.byte	0x03, 0x19
        /*009a*/ 	.short	0x0038


	//----- nvinfo : EIATTR_PARAM_CBANK
	.align		4
        /*009c*/ 	.byte	0x04, 0x0a
        /*009e*/ 	.short	(.L_102 - .L_101)
	.align		4
.L_101:
        /*00a0*/ 	.word	index@(.nv.constant0._Z11run_momentsPfS_S_S_S_S_P17curandStateXORWOW)
        /*00a4*/ 	.short	0x0380
        /*00a6*/ 	.short	0x0038


	//----- nvinfo : EIATTR_SW_WAR
	.align		4
.L_102:
        /*00a8*/ 	.byte	0x04, 0x36
        /*00aa*/ 	.short	(.L_104 - .L_103)
.L_103:
        /*00ac*/ 	.word	0x00000008
.L_104:


//--------------------- .nv.info._Z12init_dev_rngPjP17curandStateXORWOW --------------------------
	.section	.nv.info._Z12init_dev_rngPjP17curandStateXORWOW,"",@"SHT_CUDA_INFO"
	.sectionflags	@""
	.align	4


	//----- nvinfo : EIATTR_CUDA_API_VERSION
	.align		4
        /*0000*/ 	.byte	0x04, 0x37
        /*0002*/ 	.short	(.L_106 - .L_105)
.L_105:
        /*0004*/ 	.word	0x00000082


	//----- nvinfo : EIATTR_KPARAM_INFO
	.align		4
.L_106:
        /*0008*/ 	.byte	0x04, 0x17
        /*000a*/ 	.short	(.L_108 - .L_107)
.L_107:
        /*000c*/ 	.word	0x00000000
        /*0010*/ 	.short	0x0001
        /*0012*/ 	.short	0x0008
        /*0014*/ 	.byte	0x00, 0xf5, 0x21, 0x00


	//----- nvinfo : EIATTR_KPARAM_INFO
	.align		4
.L_108:
        /*0018*/ 	.byte	0x04, 0x17
        /*001a*/ 	.short	(.L_110 - .L_109)
.L_109:
        /*001c*/ 	.word	0x00000000
        /*0020*/ 	.short	0x0000
        /*0022*/ 	.short	0x0000
        /*0024*/ 	.byte	0x00, 0xf5, 0x21, 0x00


	//----- nvinfo : EIATTR_SPARSE_MMA_MASK
	.align		4
.L_110:
        /*0028*/ 	.byte	0x03, 0x50
        /*002a*/ 	.short	0x0000


	//----- nvinfo : EIATTR_MAXREG_COUNT
	.align		4
        /*002c*/ 	.byte	0x03, 0x1b
        /*002e*/ 	.short	0x00ff


	//----- nvinfo : EIATTR_MERCURY_ISA_VERSION
	.align		4
        /*0030*/ 	.byte	0x03, 0x5f
        /*0032*/ 	.short	0x0101


	//----- nvinfo : EIATTR_VRC_CTA_INIT_COUNT
	.align		4
        /*0034*/ 	.byte	0x02, 0x4a
	.zero		1
	.zero		1


	//----- nvinfo : EIATTR_EXIT_INSTR_OFFSETS
	.align		4
        /*0038*/ 	.byte	0x04, 0x1c
        /*003a*/ 	.short	(.L_112 - .L_111)


	//   ....[0]....
.L_111:
        /*003c*/ 	.word	0x00000ec0


	//----- nvinfo : EIATTR_CRS_STACK_SIZE
	.align		4
.L_112:
        /*0040*/ 	.byte	0x04, 0x1e
        /*0042*/ 	.short	(.L_114 - .L_113)
.L_113:
        /*0044*/ 	.word	0x00000000


	//----- nvinfo : EIATTR_CBANK_PARAM_SIZE
	.align		4
.L_114:
        /*0048*/ 	.byte	0x03, 0x19
        /*004a*/ 	.short	0x0010


	//----- nvinfo : EIATTR_PARAM_CBANK
	.align		4
        /*004c*/ 	.byte	0x04, 0x0a
        /*004e*/ 	.short	(.L_116 - .L_115)
	.align		4
.L_115:
        /*0050*/ 	.word	index@(.nv.constant0._Z12init_dev_rngPjP17curandStateXORWOW)
        /*0054*/ 	.short	0x0380
        /*0056*/ 	.short	0x0010


	//----- nvinfo : EIATTR_SW_WAR
	.align		4
.L_116:
        /*0058*/ 	.byte	0x04, 0x36
        /*005a*/ 	.short	(.L_118 - .L_117)
.L_117:
        /*005c*/ 	.word	0x00000008
.L_118:


//--------------------- .nv.callgraph             --------------------------
	.section	.nv.callgraph,"",@"SHT_CUDA_CALLGRAPH"
	.align	4
	.sectionentsize	8
	.align		4
        /*0000*/ 	.word	0x00000000
	.align		4
        /*0004*/ 	.word	0xffffffff
	.align		4
        /*0008*/ 	.word	0x00000000
	.align		4
        /*000c*/ 	.word	0xfffffffe
	.align		4
        /*0010*/ 	.word	0x00000000
	.align		4
        /*0014*/ 	.word	0xfffffffd
	.align		4
        /*0018*/ 	.word	0x00000000
	.align		4
        /*001c*/ 	.word	0xfffffffc


//--------------------- .nv.constant4             --------------------------
	.section	.nv.constant4,"a",@progbits
	.align	8
	.align		8
.nv.constant4:
        /*0000*/ 	.dword	precalc_xorwow_matrix
	.align		8
        /*0008*/ 	.dword	precalc_xorwow_offset_matrix
	.align		8
        /*0010*/ 	.dword	mrg32k3aM1
	.align		8
        /*0018*/ 	.dword	mrg32k3aM2
	.align		8
        /*0020*/ 	.dword	mrg32k3aM1SubSeq
	.align		8
        /*0028*/ 	.dword	mrg32k3aM2SubSeq
	.align		8
        /*0030*/ 	.dword	mrg32k3aM1Seq
	.align		8
        /*0038*/ 	.dword	mrg32k3aM2Seq
	.align		8
        /*0040*/ 	.dword	__cudart_i2opi_f


//--------------------- .nv.constant3             --------------------------
	.section	.nv.constant3,"a",@progbits
	.align	8
.nv.constant3:
	.type		__cr_lgamma_table,@object
	.size		__cr_lgamma_table,(d_amp - __cr_lgamma_table)
__cr_lgamma_table:
        /*0000*/ 	.byte	0x00, 0x00, 0x00, 0x00, 0x00, 0x00, 0x00, 0x00, 0x00, 0x00, 0x00, 0x00, 0x00, 0x00, 0x00, 0x00
        /*0010*/ 	.byte	0xef, 0x39, 0xfa, 0xfe, 0x42, 0x2e, 0xe6, 0x3f, 0x02, 0x20, 0x2a, 0xfa, 0x0b, 0xab, 0xfc, 0x3f
        /*0020*/ 	.byte	0xf9, 0x2c, 0x92, 0x7c, 0xa7, 0x6c, 0x09, 0x40, 0xc9, 0x79, 0x44, 0x3c, 0x64, 0x26, 0x13, 0x40
        /*0030*/ 	.byte	0xca, 0x01, 0xcf, 0x3a, 0x27, 0x51, 0x1a, 0x40, 0x30, 0xcc, 0x2d, 0xf3, 0xe1, 0x0c, 0x21, 0x40
        /*0040*/ 	.byte	0x0d, 0xb7, 0xfc, 0x82, 0x8e, 0x35, 0x25, 0x40
	.type		d_amp,@object
	.size		d_amp,(d_omega - d_amp)
d_amp:
	.zero		4
	.type		d_omega,@object
	.size		d_omega,(d_force - d_omega)
d_omega:
	.zero		4
	.type		d_force,@object
	.size		d_force,(d_alpha - d_force)
d_force:
	.zero		4
	.type		d_alpha,@object
	.size		d_alpha,(d_Dg - d_alpha)
d_alpha:
	.zero		4
	.type		d_Dg,@object
	.size		d_Dg,(d_Dp - d_Dg)
d_Dg:
	.zero		4
	.type		d_Dp,@object
	.size		d_Dp,(d_lambda - d_Dp)
d_Dp:
	.zero		4
	.type		d_lambda,@object
	.size		d_lambda,(d_comp - d_lambda)
d_lambda:
	.zero		4
	.type		d_comp,@object
	.size		d_comp,(d_spp - d_comp)
d_comp:
	.zero		4
	.type		d_spp,@object
	.size		d_spp,(d_2ndorder - d_spp)
d_spp:
	.zero		4
	.type		d_2ndorder,@object
	.size		d_2ndorder,(d_paths - d_2ndorder)
d_2ndorder:
	.zero		4
	.type		d_paths,@object
	.size		d_paths,(d_steps - d_paths)
d_paths:
	.zero		8
	.type		d_steps,@object
	.size		d_steps,(d_trigger - d_steps)
d_steps:
	.zero		8
	.type		d_trigger,@object
	.size		d_trigger,(d_domainx - d_trigger)
d_trigger:
	.zero		8
	.type		d_domainx,@object
	.size		d_domainx,(.L_22 - d_domainx)
d_domainx:
	.zero		1
.L_22:
	.zero		3
	.type		d_points,@object
	.size		d_points,(.L_23 - d_points)
d_points:
	.zero		4
.L_23:


//--------------------- .text._Z8run_trajPfS_S_P17curandStateXORWOW --------------------------
	.section	.text._Z8run_trajPfS_S_P17curandStateXORWOW,"ax",@progbits
	.align	128
        .global         _Z8run_trajPfS_S_P17curandStateXORWOW
        .type           _Z8run_trajPfS_S_P17curandStateXORWOW,@function
        .size           _Z8run_trajPfS_S_P17curandStateXORWOW,(.L_x_641 - _Z8run_trajPfS_S_P17curandStateXORWOW)
        .other          _Z8run_trajPfS_S_P17curandStateXORWOW,@"STO_CUDA_ENTRY STV_DEFAULT"
_Z8run_trajPfS_S_P17curandStateXORWOW:
.text._Z8run_trajPfS_S_P17curandStateXORWOW:
[----:B------:R-:W0:Y:S01]  /*0000*/  LDC R1, c[0x0][0x37c] ;  /* 0x0000df00ff017b82 */ /* 0x000e220000000800 */
[----:B------:R-:W1:Y:S07]  /*0010*/  S2R R0, SR_TID.X ;  /* 0x0000000000007919 */ /* 0x000e6e0000002100 */
[----:B------:R-:W1:Y:S01]  /*0020*/  S2UR UR4, SR_CTAID.X ;  /* 0x00000000000479c3 */ /* 0x000e620000002500 */
[----:B------:R-:W2:Y:S01]  /*0030*/  LDCU.64 UR8, c[0x0][0x358] ;  /* 0x00006b00ff0877ac */ /* 0x000ea20008000a00 */
[----:B0-----:R-:W-:-:S06]  /*0040*/  VIADD R1, R1, 0xffffffe0 ;  /* 0xffffffe001017836 */ /* 0x001fcc0000000000 */
[----:B------:R-:W1:Y:S08]  /*0050*/  LDC R3, c[0x0][0x360] ;  /* 0x0000d800ff037b82 */ /* 0x000e700000000800 */
[----:B------:R-:W0:Y:S08]  /*0060*/  LDC.64 R54, c[0x0][0x380] ;  /* 0x0000e000ff367b82 */ /* 0x000e300000000a00 */
[----:B------:R-:W3:Y:S08]  /*0070*/  LDC.64 R52, c[0x0][0x388] ;  /* 0x0000e200ff347b82 */ /* 0x000ef00000000a00 */
[----:B------:R-:W4:Y:S01]  /*0080*/  LDC.64 R36, c[0x0][0x390] ;  /* 0x0000e400ff247b82 */ /* 0x000f220000000a00 */
[----:B-1----:R-:W-:-:S07]  /*0090*/  IMAD R3, R3, UR4, R0 ;  /* 0x0000000403037c24 */ /* 0x002fce000f8e0200 */
[----:B------:R-:W1:Y:S01]  /*00a0*/  LDC.64 R34, c[0x0][0x398] ;  /* 0x0000e600ff227b82 */ /* 0x000e620000000a00 */
[----:B0-----:R-:W-:-:S05]  /*00b0*/  IMAD.WIDE.U32 R54, R3, 0x4, R54 ;  /* 0x0000000403367825 */ /* 0x001fca00078e0036 */
[----:B--2---:R0:W5:Y:S01]  /*00c0*/  LDG.E R48, desc[UR8][R54.64] ;  /* 0x0000000836307981 */ /* 0x004162000c1e1900 */
[C---:B---3--:R-:W-:Y:S01]  /*00d0*/  IMAD.WIDE.U32 R52, R3.reuse, 0x4, R52 ;  /* 0x0000000403347825 */ /* 0x048fe200078e0034 */
[----:B------:R-:W2:Y:S04]  /*00e0*/  LDC R6, c[0x3][0x4c] ;  /* 0x00c01300ff067b82 */ /* 0x000ea80000000800 */
[----:B------:R0:W5:Y:S01]  /*00f0*/  LDG.E R0, desc[UR8][R52.64] ;  /* 0x0000000834007981 */ /* 0x000162000c1e1900 */
[----:B----4-:R-:W-:-:S05]  /*0100*/  IMAD.WIDE.U32 R36, R3, 0x4, R36 ;  /* 0x0000000403247825 */ /* 0x010fca00078e0024 */
[----:B------:R0:W5:Y:S01]  /*0110*/  LDG.E R2, desc[UR8][R36.64] ;  /* 0x0000000824027981 */ /* 0x000162000c1e1900 */
[----:B-1----:R-:W-:-:S05]  /*0120*/  IMAD.WIDE.U32 R34, R3, 0x30, R34 ;  /* 0x0000003003227825 */ /* 0x002fca00078e0022 */
[----:B------:R0:W5:Y:S04]  /*0130*/  LDG.E R5, desc[UR8][R34.64+0x20] ;  /* 0x0000200822057981 */ /* 0x000168000c1e1900 */
[----:B------:R0:W5:Y:S04]  /*0140*/  LDG.E.64 R32, desc[UR8][R34.64+0x28] ;  /* 0x0000280822207981 */ /* 0x000168000c1e1b00 */
[----:B------:R0:W5:Y:S04]  /*0150*/  LDG.E.64 R30, desc[UR8][R34.64] ;  /* 0x00000008221e7981 */ /* 0x000168000c1e1b00 */
[----:B------:R0:W5:Y:S04]  /*0160*/  LDG.E.64 R8, desc[UR8][R34.64+0x8] ;  /* 0x0000080822087981 */ /* 0x000168000c1e1b00 */
[----:B------:R0:W5:Y:S04]  /*0170*/  LDG.E.64 R10, desc[UR8][R34.64+0x10] ;  /* 0x00001008220a7981 */ /* 0x000168000c1e1b00 */
[----:B------:R0:W5:Y:S01]  /*0180*/  LDG.E.64 R28, desc[UR8][R34.64+0x18] ;  /* 0x00001808221c7981 */ /* 0x000162000c1e1b00 */
[----:B--2---:R-:W1:Y:S01]  /*0190*/  MUFU.RCP R3, R6 ;  /* 0x0000000600037308 */ /* 0x004e620000001000 */
[----:B------:R-:W-:-:S02]  /*01a0*/  UMOV UR4, 0x40c90fdb ;  /* 0x40c90fdb00047882 */ /* 0x000fc40000000000 */
[----:B------:R-:W-:-:S05]  /*01b0*/  IMAD.U32 R13, RZ, RZ, UR4 ;  /* 0x00000004ff0d7e24 */ /* 0x000fca000f8e00ff */
[----:B------:R-:W2:Y:S01]  /*01c0*/  FCHK P0, R13, R6 ;  /* 0x000000060d007302 */ /* 0x000ea20000000000 */
[----:B-1----:R-:W-:-:S04]  /*01d0*/  FFMA R4, R3, -R6, 1 ;  /* 0x3f80000003047423 */ /* 0x002fc80000000806 */
[----:B------:R-:W-:-:S04]  /*01e0*/  FFMA R3, R3, R4, R3 ;  /* 0x0000000403037223 */ /* 0x000fc80000000003 */
[----:B------:R-:W-:-:S04]  /*01f0*/  FFMA R4, R3, 6.2831854820251464844, RZ ;  /* 0x40c90fdb03047823 */ /* 0x000fc800000000ff */
[----:B------:R-:W-:-:S04]  /*0200*/  FFMA R7, R4, -R6, 6.2831854820251464844 ;  /* 0x40c90fdb04077423 */ /* 0x000fc80000000806 */
[----:B------:R-:W-:Y:S01]  /*0210*/  FFMA R3, R3, R7, R4 ;  /* 0x0000000703037223 */ /* 0x000fe20000000004 */
[----:B0-2---:R-:W-:Y:S06]  /*0220*/  @!P0 BRA `(.L_x_0) ;  /* 0x0000000000148947 */ /* 0x005fec0003800000 */
[----:B------:R-:W0:Y:S01]  /*0230*/  LDCU UR4, c[0x3][0x4c] ;  /* 0x00c00980ff0477ac */ /* 0x000e220008000800 */
[----:B------:R-:W-:Y:S01]  /*0240*/  HFMA2 R3, -RZ, RZ, 2.392578125, 0.0004794597625732421875 ;  /* 0x40c90fdbff037431 */ /* 0x000fe200000001ff */
[----:B------:R-:W-:Y:S01]  /*0250*/  MOV R4, 0x280 ;  /* 0x0000028000047802 */ /* 0x000fe20000000f00 */
[----:B0-----:R-:W-:-:S07]  /*0260*/  IMAD.U32 R47, RZ, RZ, UR4 ;  /* 0x00000004ff2f7e24 */ /* 0x001fce000f8e00ff */
[----:B-----5:R-:W-:Y:S05]  /*0270*/  CALL.REL.NOINC `($__internal_3_$__cuda_sm3x_div_rn_noftz_f32_slowpath) ;  /* 0x0000013000607944 */ /* 0x020fea0003c00000 */
.L_x_0:
[----:B------:R-:W0:Y:S01]  /*0280*/  LDCU UR4, c[0x3][0x68] ;  /* 0x00c00d00ff0477ac */ /* 0x000e220008000800 */
[----:B------:R-:W-:Y:S01]  /*0290*/  BSSY.RECONVERGENT B2, `(.L_x_1) ;  /* 0x000000d000027945 */ /* 0x000fe20003800200 */
[----:B0-----:R-:W-:-:S04]  /*02a0*/  I2FP.F32.S32 R47, UR4 ;  /* 0x00000004002f7c45 */ /* 0x001fc80008201400 */
[----:B------:R-:W0:Y:S08]  /*02b0*/  MUFU.RCP R6, R47 ;  /* 0x0000002f00067308 */ /* 0x000e300000001000 */
[----:B------:R-:W1:Y:S01]  /*02c0*/  FCHK P0, R3, R47 ;  /* 0x0000002f03007302 */ /* 0x000e620000000000 */
[----:B0-----:R-:W-:-:S04]  /*02d0*/  FFMA R7, -R47, R6, 1 ;  /* 0x3f8000002f077423 */ /* 0x001fc80000000106 */
[----:B------:R-:W-:-:S04]  /*02e0*/  FFMA R6, R6, R7, R6 ;  /* 0x0000000706067223 */ /* 0x000fc80000000006 */
[----:B------:R-:W-:-:S04]  /*02f0*/  FFMA R4, R6, R3, RZ ;  /* 0x0000000306047223 */ /* 0x000fc800000000ff */
[----:B------:R-:W-:-:S04]  /*0300*/  FFMA R7, -R47, R4, R3 ;  /* 0x000000042f077223 */ /* 0x000fc80000000103 */
[----:B------:R-:W-:Y:S01]  /*0310*/  FFMA R6, R6, R7, R4 ;  /* 0x0000000706067223 */ /* 0x000fe20000000004 */
[----:B-1----:R-:W-:Y:S06]  /*0320*/  @!P0 BRA `(.L_x_2) ;  /* 0x00000000000c8947 */ /* 0x002fec0003800000 */
[----:B------:R-:W-:-:S07]  /*0330*/  MOV R4, 0x350 ;  /* 0x0000035000047802 */ /* 0x000fce0000000f00 */
[----:B-----5:R-:W-:Y:S05]  /*0340*/  CALL.REL.NOINC `($__internal_3_$__cuda_sm3x_div_rn_noftz_f32_slowpath) ;  /* 0x00000130002c7944 */ /* 0x020fea0003c00000 */
[----:B------:R-:W-:-:S07]  /*0350*/  IMAD.MOV.U32 R6, RZ, RZ, R3 ;  /* 0x000000ffff067224 */ /* 0x000fce00078e0003 */
.L_x_2:
[----:B------:R-:W-:Y:S05]  /*0360*/  BSYNC.RECONVERGENT B2 ;  /* 0x0000000000027941 */ /* 0x000fea0003800200 */
.L_x_1:
[----:B------:R-:W0:Y:S01]  /*0370*/  LDCU UR4, c[0x3][0x6c] ;  /* 0x00c00d80ff0477ac */ /* 0x000e220008000800 */
[----:B-----5:R-:W-:Y:S01]  /*0380*/  MOV R27, R11 ;  /* 0x0000000b001b7202 */ /* 0x020fe20000000f00 */
[----:B------:R-:W-:Y:S01]  /*0390*/  IMAD.MOV.U32 R26, RZ, RZ, R10 ;  /* 0x000000ffff1a7224 */ /* 0x000fe200078e000a */
[----:B------:R-:W-:Y:S01]  /*03a0*/  MOV R24, R8 ;  /* 0x0000000800187202 */ /* 0x000fe20000000f00 */
[----:B------:R-:W-:Y:S01]  /*03b0*/  IMAD.MOV.U32 R25, RZ, RZ, R9 ;  /* 0x000000ffff197224 */ /* 0x000fe200078e0009 */
[----:B0-----:R-:W-:-:S09]  /*03c0*/  UISETP.NE.AND UP0, UPT, UR4, URZ, UPT ;  /* 0x000000ff0400728c */ /* 0x001fd2000bf05270 */
[----:B------:R-:W-:Y:S05]  /*03d0*/  BRA.U !UP0, `(.L_x_3) ;  /* 0x0000000508247547 */ /* 0x000fea000b800000 */
[----:B------:R-:W-:Y:S01]  /*03e0*/  SHF.R.U32.HI R4, RZ, 0x2, R31 ;  /* 0x00000002ff047819 */ /* 0x000fe2000001161f */
[----:B------:R-:W-:Y:S01]  /*03f0*/  IMAD.SHL.U32 R12, R11, 0x10, RZ ;  /* 0x000000100b0c7824 */ /* 0x000fe200078e00ff */
[----:B------:R-:W-:Y:S01]  /*0400*/  IADD3 R30, PT, PT, R30, 0x587c5, RZ ;  /* 0x000587c51e1e7810 */ /* 0x000fe20007ffe0ff */
[----:B------:R-:W-:Y:S01]  /*0410*/  IMAD.MOV.U32 R14, RZ, RZ, 0x3e055027 ;  /* 0x3e055027ff0e7424 */ /* 0x000fe200078e00ff */
[----:B------:R-:W-:Y:S01]  /*0420*/  LOP3.LUT R4, R4, R31, RZ, 0x3c, !PT ;  /* 0x0000001f04047212 */ /* 0x000fe200078e3cff */
[----:B------:R-:W0:Y:S01]  /*0430*/  LDC R16, c[0x3][0x60] ;  /* 0x00c01800ff107b82 */ /* 0x000e220000000800 */
[----:B------:R-:W-:Y:S03]  /*0440*/  BSSY.RECONVERGENT B2, `(.L_x_4) ;  /* 0x000002e000027945 */ /* 0x000fe60003800200 */
[----:B------:R-:W-:-:S05]  /*0450*/  IMAD.SHL.U32 R3, R4, 0x2, RZ ;  /* 0x0000000204037824 */ /* 0x000fca00078e00ff */
[----:B------:R-:W-:-:S04]  /*0460*/  LOP3.LUT R3, R11, R12, R3, 0x96, !PT ;  /* 0x0000000c0b037212 */ /* 0x000fc800078e9603 */
[----:B------:R-:W-:Y:S01]  /*0470*/  LOP3.LUT R27, R3, R4, RZ, 0x3c, !PT ;  /* 0x00000004031b7212 */ /* 0x000fe200078e3cff */
[----:B------:R-:W-:-:S04]  /*0480*/  IMAD.MOV.U32 R4, RZ, RZ, 0x2f800000 ;  /* 0x2f800000ff047424 */ /* 0x000fc800078e00ff */
[----:B------:R-:W-:-:S05]  /*0490*/  IMAD.IADD R3, R27, 0x1, R30 ;  /* 0x000000011b037824 */ /* 0x000fca00078e021e */
[----:B------:R-:W-:Y:S01]  /*04a0*/  I2FP.F32.U32 R3, R3 ;  /* 0x0000000300037245 */ /* 0x000fe20000201000 */
[----:B0-----:R-:W0:Y:S04]  /*04b0*/  MUFU.RCP R15, R16 ;  /* 0x00000010000f7308 */ /* 0x001e280000001000 */
[----:B------:R-:W-:-:S05]  /*04c0*/  FFMA R3, R3, R4, 1.1641532182693481445e-10 ;  /* 0x2f00000003037423 */ /* 0x000fca0000000004 */
[----:B------:R-:W-:-:S13]  /*04d0*/  FSETP.GEU.AND P0, PT, R3, 1.175494350822287508e-38, PT ;  /* 0x008000000300780b */ /* 0x000fda0003f0e000 */
[----:B------:R-:W-:-:S05]  /*04e0*/  @!P0 FMUL R3, R3, 8388608 ;  /* 0x4b00000003038820 */ /* 0x000fca0000400000 */
[----:B------:R-:W-:-:S04]  /*04f0*/  IADD3 R4, PT, PT, R3, -0x3f2aaaab, RZ ;  /* 0xc0d5555503047810 */ /* 0x000fc80007ffe0ff */
[----:B------:R-:W-:-:S04]  /*0500*/  LOP3.LUT R12, R4, 0xff800000, RZ, 0xc0, !PT ;  /* 0xff800000040c7812 */ /* 0x000fc800078ec0ff */
[----:B------:R-:W-:Y:S01]  /*0510*/  I2FP.F32.S32 R7, R12 ;  /* 0x0000000c00077245 */ /* 0x000fe20000201400 */
[----:B------:R-:W-:Y:S01]  /*0520*/  IMAD.IADD R4, R3, 0x1, -R12 ;  /* 0x0000000103047824 */ /* 0x000fe200078e0a0c */
[----:B------:R-:W-:-:S03]  /*0530*/  MOV R12, 0x7f800000 ;  /* 0x7f800000000c7802 */ /* 0x000fc60000000f00 */
[----:B------:R-:W-:-:S04]  /*0540*/  FADD R13, R4, -1 ;  /* 0xbf800000040d7421 */ /* 0x000fc80000000000 */
[----:B------:R-:W-:-:S04]  /*0550*/  FFMA R4, R13, -R14, 0.14084610342979431152 ;  /* 0x3e1039f60d047423 */ /* 0x000fc8000000080e */
[----:B------:R-:W-:-:S04]  /*0560*/  FFMA R4, R13, R4, -0.12148627638816833496 ;  /* 0xbdf8cdcc0d047423 */ /* 0x000fc80000000004 */
[----:B------:R-:W-:-:S04]  /*0570*/  FFMA R4, R13, R4, 0.13980610668659210205 ;  /* 0x3e0f29550d047423 */ /* 0x000fc80000000004 */
[----:B------:R-:W-:-:S04]  /*0580*/  FFMA R4, R13, R4, -0.16684235632419586182 ;  /* 0xbe2ad8b90d047423 */ /* 0x000fc80000000004 */
[----:B------:R-:W-:-:S04]  /*0590*/  FFMA R4, R13, R4, 0.20012299716472625732 ;  /* 0x3e4ced0b0d047423 */ /* 0x000fc80000000004 */
[----:B------:R-:W-:-:S04]  /*05a0*/  FFMA R4, R13, R4, -0.24999669194221496582 ;  /* 0xbe7fff220d047423 */ /* 0x000fc80000000004 */
[----:B------:R-:W-:-:S04]  /*05b0*/  FFMA R4, R13, R4, 0.33333182334899902344 ;  /* 0x3eaaaa780d047423 */ /* 0x000fc80000000004 */
[----:B------:R-:W-:Y:S01]  /*05c0*/  FFMA R14, R13, R4, -0.5 ;  /* 0xbf0000000d0e7423 */ /* 0x000fe20000000004 */
[----:B------:R-:W-:Y:S02]  /*05d0*/  FSEL R4, RZ, -23, P0 ;  /* 0xc1b80000ff047808 */ /* 0x000fe40000000000 */
[----:B------:R-:W-:Y:S01]  /*05e0*/  ISETP.GT.U32.AND P0, PT, R3, 0x7f7fffff, PT ;  /* 0x7f7fffff0300780c */ /* 0x000fe20003f04070 */
[----:B------:R-:W-:Y:S02]  /*05f0*/  FMUL R14, R13, R14 ;  /* 0x0000000e0d0e7220 */ /* 0x000fe40000400000 */
[----:B------:R-:W-:Y:S02]  /*0600*/  FFMA R4, R7, 1.1920928955078125e-07, R4 ;  /* 0x3400000007047823 */ /* 0x000fe40000000004 */
[----:B------:R-:W-:-:S04]  /*0610*/  FFMA R13, R13, R14, R13 ;  /* 0x0000000e0d0d7223 */ /* 0x000fc8000000000d */
[----:B------:R-:W-:-:S04]  /*0620*/  FFMA R4, R4, 0.69314718246459960938, R13 ;  /* 0x3f31721804047823 */ /* 0x000fc8000000000d */
[C---:B------:R-:W-:Y:S01]  /*0630*/  @P0 FFMA R4, R3.reuse, R12, +INF ;  /* 0x7f80000003040423 */ /* 0x040fe2000000000c */
[----:B------:R-:W-:Y:S01]  /*0640*/  FSETP.NEU.AND P0, PT, R3, RZ, PT ;  /* 0x000000ff0300720b */ /* 0x000fe20003f0d000 */
[----:B0-----:R-:W-:-:S03]  /*0650*/  FFMA R12, R15, -R16, 1 ;  /* 0x3f8000000f0c7423 */ /* 0x001fc60000000810 */
[----:B------:R-:W-:Y:S01]  /*0660*/  FSEL R3, -R4, +INF , P0 ;  /* 0x7f80000004037808 */ /* 0x000fe20000000100 */
[----:B------:R-:W-:-:S04]  /*0670*/  FFMA R12, R15, R12, R15 ;  /* 0x0000000c0f0c7223 */ /* 0x000fc8000000000f */
[----:B------:R-:W-:-:S03]  /*0680*/  FFMA R4, R3, R12, RZ ;  /* 0x0000000c03047223 */ /* 0x000fc600000000ff */
[----:B------:R-:W0:Y:S01]  /*0690*/  FCHK P0, R3, R16 ;  /* 0x0000001003007302 */ /* 0x000e220000000000 */
[----:B------:R-:W-:-:S04]  /*06a0*/  FFMA R7, R4, -R16, R3 ;  /* 0x8000001004077223 */ /* 0x000fc80000000003 */
[----:B------:R-:W-:Y:S01]  /*06b0*/  FFMA R7, R12, R7, R4 ;  /* 0x000000070c077223 */ /* 0x000fe20000000004 */
[----:B0-----:R-:W-:Y:S06]  /*06c0*/  @!P0 BRA `(.L_x_5) ;  /* 0x0000000000148947 */ /* 0x001fec0003800000 */
[----:B------:R-:W0:Y:S01]  /*06d0*/  LDCU UR4, c[0x3][0x60] ;  /* 0x00c00c00ff0477ac */ /* 0x000e220008000800 */
[----:B------:R-:W-:Y:S01]  /*06e0*/  MOV R4, 0x710 ;  /* 0x0000071000047802 */ /* 0x000fe20000000f00 */
[----:B0-----:R-:W-:-:S07]  /*06f0*/  IMAD.U32 R47, RZ, RZ, UR4 ;  /* 0x00000004ff2f7e24 */ /* 0x001fce000f8e00ff */
[----:B------:R-:W-:Y:S05]  /*0700*/  CALL.REL.NOINC `($__internal_3_$__cuda_sm3x_div_rn_noftz_f32_slowpath) ;  /* 0x0000012c003c7944 */ /* 0x000fea0003c00000 */
[----:B------:R-:W-:-:S07]  /*0710*/  IMAD.MOV.U32 R7, RZ, RZ, R3 ;  /* 0x000000ffff077224 */ /* 0x000fce00078e0003 */
.L_x_5:
[----:B------:R-:W-:Y:S05]  /*0720*/  BSYNC.RECONVERGENT B2 ;  /* 0x0000000000027941 */ /* 0x000fea0003800200 */
.L_x_4:
[----:B------:R-:W0:Y:S01]  /*0730*/  MUFU.RCP R3, R6 ;  /* 0x0000000600037308 */ /* 0x000e220000001000 */
[----:B------:R-:W-:Y:S07]  /*0740*/  BSSY.RECONVERGENT B2, `(.L_x_6) ;  /* 0x000000c000027945 */ /* 0x000fee0003800200 */
[----:B------:R-:W1:Y:S01]  /*0750*/  FCHK P0, R7, R6 ;  /* 0x0000000607007302 */ /* 0x000e620000000000 */
[----:B0-----:R-:W-:-:S04]  /*0760*/  FFMA R4, R3, -R6, 1 ;  /* 0x3f80000003047423 */ /* 0x001fc80000000806 */
[----:B------:R-:W-:-:S04]  /*0770*/  FFMA R3, R3, R4, R3 ;  /* 0x0000000403037223 */ /* 0x000fc80000000003 */
[----:B------:R-:W-:-:S04]  /*0780*/  FFMA R4, R3, R7, RZ ;  /* 0x0000000703047223 */ /* 0x000fc800000000ff */
[----:B------:R-:W-:-:S04]  /*0790*/  FFMA R13, R4, -R6, R7 ;  /* 0x80000006040d7223 */ /* 0x000fc80000000007 */
[----:B------:R-:W-:Y:S01]  /*07a0*/  FFMA R3, R3, R13, R4 ;  /* 0x0000000d03037223 */ /* 0x000fe20000000004 */
[----:B-1----:R-:W-:Y:S06]  /*07b0*/  @!P0 BRA `(.L_x_7) ;  /* 0x0000000000108947 */ /* 0x002fec0003800000 */
[----:B------:R-:W-:Y:S01]  /*07c0*/  MOV R3, R7 ;  /* 0x0000000700037202 */ /* 0x000fe20000000f00 */
[----:B------:R-:W-:Y:S01]  /*07d0*/  IMAD.MOV.U32 R47, RZ, RZ, R6 ;  /* 0x000000ffff2f7224 */ /* 0x000fe200078e0006 */
[----:B------:R-:W-:-:S07]  /*07e0*/  MOV R4, 0x800 ;  /* 0x0000080000047802 */ /* 0x000fce0000000f00 */
[----:B------:R-:W-:Y:S05]  /*07f0*/  CALL.REL.NOINC `($__internal_3_$__cuda_sm3x_div_rn_noftz_f32_slowpath) ;  /* 0x0000012c00007944 */ /* 0x000fea0003c00000 */
.L_x_7:
[----:B------:R-:W-:Y:S05]  /*0800*/  BSYNC.RECONVERGENT B2 ;  /* 0x0000000000027941 */ /* 0x000fea0003800200 */
.L_x_6:
[----:B------:R-:W-:Y:S01]  /*0810*/  FADD R3, R3, 0.5 ;  /* 0x3f00000003037421 */ /* 0x000fe20000000000 */
[----:B------:R-:W-:Y:S01]  /*0820*/  IMAD.MOV.U32 R26, RZ, RZ, R11 ;  /* 0x000000ffff1a7224 */ /* 0x000fe200078e000b */
[----:B------:R-:W-:Y:S01]  /*0830*/  MOV R25, R10 ;  /* 0x0000000a00197202 */ /* 0x000fe20000000f00 */
[----:B------:R-:W-:Y:S01]  /*0840*/  IMAD.MOV.U32 R24, RZ, RZ, R9 ;  /* 0x000000ffff187224 */ /* 0x000fe200078e0009 */
[----:B------:R0:W1:Y:S01]  /*0850*/  F2I.FLOOR.NTZ R7, R3 ;  /* 0x0000000300077305 */ /* 0x0000620000207100 */
[----:B------:R-:W-:-:S07]  /*0860*/  IMAD.MOV.U32 R31, RZ, RZ, R8 ;  /* 0x000000ffff1f7224 */ /* 0x000fce00078e0008 */
.L_x_3:
[----:B------:R-:W2:Y:S01]  /*0870*/  LDCU.64 UR4, c[0x3][0x78] ;  /* 0x00c00f00ff0477ac */ /* 0x000ea20008000a00 */
[----:B------:R-:W-:Y:S01]  /*0880*/  CS2R R8, SRZ ;  /* 0x0000000000087805 */ /* 0x000fe2000001ff00 */
[----:B--2---:R-:W-:-:S04]  /*0890*/  UISETP.GE.U32.AND UP0, UPT, UR4, 0x1, UPT ;  /* 0x000000010400788c */ /* 0x004fc8000bf06070 */
[----:B------:R-:W-:-:S09]  /*08a0*/  UISETP.GE.AND.EX UP0, UPT, UR5, URZ, UPT, UP0 ;  /* 0x000000ff0500728c */ /* 0x000fd2000bf06300 */
[----:B------:R-:W-:Y:S05]  /*08b0*/  BRA.U !UP0, `(.L_x_8) ;  /* 0x0000012108f07547 */ /* 0x000fea000b800000 */
[----:B------:R-:W2:Y:S01]  /*08c0*/  LDC R8, c[0x3][0x5c] ;  /* 0x00c01700ff087b82 */ /* 0x000ea20000000800 */
[----:B------:R-:W3:Y:S02]  /*08d0*/  LDCU UR4, c[0x3][0x60] ;  /* 0x00c00c00ff0477ac */ /* 0x000ee40008000800 */
[----:B---3--:R-:W-:Y:S01]  /*08e0*/  MOV R9, UR4 ;  /* 0x0000000400097c02 */ /* 0x008fe20008000f00 */
[----:B--2---:R-:W0:Y:S08]  /*08f0*/  MUFU.RCP R10, R8 ;  /* 0x00000008000a7308 */ /* 0x004e300000001000 */
[----:B------:R-:W2:Y:S01]  /*0900*/  FCHK P0, R9, R8 ;  /* 0x0000000809007302 */ /* 0x000ea20000000000 */
[----:B0-----:R-:W-:-:S04]  /*0910*/  FFMA R3, R10, -R8, 1 ;  /* 0x3f8000000a037423 */ /* 0x001fc80000000808 */
[----:B------:R-:W-:-:S04]  /*0920*/  FFMA R10, R10, R3, R10 ;  /* 0x000000030a0a7223 */ /* 0x000fc8000000000a */
[----:B------:R-:W-:-:S04]  /*0930*/  FFMA R3, R10, UR4, RZ ;  /* 0x000000040a037c23 */ /* 0x000fc800080000ff */
[----:B------:R-:W-:-:S04]  /*0940*/  FFMA R4, R3, -R8, UR4 ;  /* 0x0000000403047e23 */ /* 0x000fc80008000808 */
[----:B------:R-:W-:Y:S01]  /*0950*/  FFMA R10, R10, R4, R3 ;  /* 0x000000040a0a7223 */ /* 0x000fe20000000003 */
[----:B--2---:R-:W-:Y:S06]  /*0960*/  @!P0 BRA `(.L_x_9) ;  /* 0x00000000001c8947 */ /* 0x004fec0003800000 */
[----:B------:R-:W0:Y:S01]  /*0970*/  LDCU UR5, c[0x3][0x60] ;  /* 0x00c00c00ff0577ac */ /* 0x000e220008000800 */
[----:B------:R-:W-:Y:S01]  /*0980*/  MOV R4, 0x9d0 ;  /* 0x000009d000047802 */ /* 0x000fe20000000f00 */
[----:B------:R-:W2:Y:S01]  /*0990*/  LDCU UR4, c[0x3][0x5c] ;  /* 0x00c00b80ff0477ac */ /* 0x000ea20008000800 */
[----:B0-----:R-:W-:Y:S02]  /*09a0*/  IMAD.U32 R3, RZ, RZ, UR5 ;  /* 0x00000005ff037e24 */ /* 0x001fe4000f8e00ff */
[----:B--2---:R-:W-:-:S07]  /*09b0*/  IMAD.U32 R47, RZ, RZ, UR4 ;  /* 0x00000004ff2f7e24 */ /* 0x004fce000f8e00ff */
[----:B-1----:R-:W-:Y:S05]  /*09c0*/  CALL.REL.NOINC `($__internal_3_$__cuda_sm3x_div_rn_noftz_f32_slowpath) ;  /* 0x00000128008c7944 */ /* 0x002fea0003c00000 */
[----:B------:R-:W-:-:S07]  /*09d0*/  MOV R10, R3 ;  /* 0x00000003000a7202 */ /* 0x000fce0000000f00 */
.L_x_9:
[----:B------:R-:W0:Y:S01]  /*09e0*/  LDCU UR4, c[0x3][0x60] ;  /* 0x00c00c00ff0477ac */ /* 0x000e220008000800 */
[----:B------:R-:W-:Y:S01]  /*09f0*/  IMAD.MOV.U32 R12, RZ, RZ, 0x0 ;  /* 0x00000000ff0c7424 */ /* 0x000fe200078e00ff */
[----:B------:R-:W-:Y:S01]  /*0a00*/  MOV R13, 0x3fd80000 ;  /* 0x3fd80000000d7802 */ /* 0x000fe20000000f00 */
[----:B------:R-:W-:Y:S01]  /*0a10*/  BSSY.RECONVERGENT B0, `(.L_x_10) ;  /* 0x0000018000007945 */ /* 0x000fe20003800200 */
[----:B0-----:R-:W-:-:S04]  /*0a20*/  FMUL R11, R6, UR4 ;  /* 0x00000004060b7c20 */ /* 0x001fc80008400000 */
[----:B------:R-:W0:Y:S08]  /*0a30*/  F2F.F64.F32 R44, R11 ;  /* 0x0000000b002c7310 */ /* 0x000e300000201800 */
[----:B0-----:R-:W0:Y:S01]  /*0a40*/  MUFU.RSQ64H R43, R45 ;  /* 0x0000002d002b7308 */ /* 0x001e220000001c00 */
[----:B------:R-:W-:-:S05]  /*0a50*/  VIADD R42, R45, 0xfcb00000 ;  /* 0xfcb000002d2a7836 */ /* 0x000fca0000000000 */
[----:B------:R-:W-:Y:S01]  /*0a60*/  ISETP.GE.U32.AND P0, PT, R42, 0x7ca00000, PT ;  /* 0x7ca000002a00780c */ /* 0x000fe20003f06070 */
[----:B0-----:R-:W-:-:S08]  /*0a70*/  DMUL R8, R42, R42 ;  /* 0x0000002a2a087228 */ /* 0x001fd00000000000 */
[----:B------:R-:W-:-:S08]  /*0a80*/  DFMA R8, R44, -R8, 1 ;  /* 0x3ff000002c08742b */ /* 0x000fd00000000808 */
[----:B------:R-:W-:Y:S02]  /*0a90*/  DFMA R12, R8, R12, 0.5 ;  /* 0x3fe00000080c742b */ /* 0x000fe4000000000c */
[----:B------:R-:W-:-:S08]  /*0aa0*/  DMUL R8, R42, R8 ;  /* 0x000000082a087228 */ /* 0x000fd00000000000 */
[----:B------:R-:W-:-:S08]  /*0ab0*/  DFMA R8, R12, R8, R42 ;  /* 0x000000080c08722b */ /* 0x000fd0000000002a */
[----:B------:R-:W-:Y:S02]  /*0ac0*/  DMUL R20, R44, R8 ;  /* 0x000000082c147228 */ /* 0x000fe40000000000 */
[----:B------:R-:W-:Y:S02]  /*0ad0*/  VIADD R23, R9, 0xfff00000 ;  /* 0xfff0000009177836 */ /* 0x000fe40000000000 */
[----:B------:R-:W-:-:S04]  /*0ae0*/  IMAD.MOV.U32 R22, RZ, RZ, R8 ;  /* 0x000000ffff167224 */ /* 0x000fc800078e0008 */
[----:B------:R-:W-:-:S08]  /*0af0*/  DFMA R40, R20, -R20, R44 ;  /* 0x800000141428722b */ /* 0x000fd0000000002c */
[----:B------:R-:W-:Y:S01]  /*0b00*/  DFMA R56, R40, R22, R20 ;  /* 0x000000162838722b */ /* 0x000fe20000000014 */
[----:B------:R-:W-:Y:S10]  /*0b10*/  @!P0 BRA `(.L_x_11) ;  /* 0x00000000001c8947 */ /* 0x000ff40003800000 */
[----:B------:R-:W-:Y:S01]  /*0b20*/  MOV R22, R8 ;  /* 0x0000000800167202 */ /* 0x000fe20000000f00 */
[----:B------:R-:W-:Y:S01]  /*0b30*/  IMAD.MOV.U32 R43, RZ, RZ, R45 ;  /* 0x000000ffff2b7224 */ /* 0x000fe200078e002d */
[----:B------:R-:W-:Y:S01]  /*0b40*/  MOV R3, 0xb70 ;  /* 0x00000b7000037802 */ /* 0x000fe20000000f00 */
[----:B------:R-:W-:-:S07]  /*0b50*/  IMAD.MOV.U32 R4, RZ, RZ, R20 ;  /* 0x000000ffff047224 */ /* 0x000fce00078e0014 */
[----:B-1----:R-:W-:Y:S05]  /*0b60*/  CALL.REL.NOINC `($__internal_1_$__cuda_sm20_dsqrt_rn_f64_mediumpath_v1) ;  /* 0x0000012400187944 */ /* 0x002fea0003c00000 */
[----:B------:R-:W-:Y:S01]  /*0b70*/  MOV R56, R21 ;  /* 0x0000001500387202 */ /* 0x000fe20000000f00 */
[----:B------:R-:W-:-:S07]  /*0b80*/  IMAD.MOV.U32 R57, RZ, RZ, R4 ;  /* 0x000000ffff397224 */ /* 0x000fce00078e0004 */
.L_x_11:
[----:B------:R-:W-:Y:S05]  /*0b90*/  BSYNC.RECONVERGENT B0 ;  /* 0x0000000000007941 */ /* 0x000fea0003800200 */
.L_x_10:
[----:B------:R-:W-:Y:S02]  /*0ba0*/  HFMA2 R8, -RZ, RZ, 3.7421875, 0 ;  /* 0x437c0000ff087431 */ /* 0x000fe400000001ff */
[----:B------:R-:W-:Y:S01]  /*0bb0*/  IMAD.MOV.U32 R4, RZ, RZ, 0x3bbb989d ;  /* 0x3bbb989dff047424 */ /* 0x000fe200078e00ff */
[----:B------:R-:W-:Y:S01]  /*0bc0*/  UMOV UR4, URZ ;  /* 0x000000ff00047c82 */ /* 0x000fe20008000000 */
[----:B------:R-:W-:Y:S01]  /*0bd0*/  IMAD.MOV.U32 R12, RZ, RZ, R48 ;  /* 0x000000ffff0c7224 */ /* 0x000fe200078e0030 */
[----:B------:R-:W-:Y:S01]  /*0be0*/  UMOV UR5, URZ ;  /* 0x000000ff00057c82 */ /* 0x000fe20008000000 */
[----:B------:R-:W-:-:S04]  /*0bf0*/  FFMA.SAT R3, R11, R4, 0.5 ;  /* 0x3f0000000b037423 */ /* 0x000fc80000002004 */
[----:B------:R-:W-:Y:S01]  /*0c00*/  FFMA.RM R3, R3, R8, 12582913 ;  /* 0x4b40000103037423 */ /* 0x000fe20000004008 */
[----:B------:R-:W-:-:S03]  /*0c10*/  CS2R R8, SRZ ;  /* 0x0000000000087805 */ /* 0x000fc6000001ff00 */
[----:B------:R-:W-:-:S04]  /*0c20*/  FADD R4, R3, -12583039 ;  /* 0xcb40007f03047421 */ /* 0x000fc80000000000 */
[----:B------:R-:W-:-:S04]  /*0c30*/  FFMA R4, R11, 1.4426950216293334961, -R4 ;  /* 0x3fb8aa3b0b047823 */ /* 0x000fc80000000804 */
[----:B------:R-:W-:-:S07]  /*0c40*/  FFMA R13, R11, 1.925963033500011079e-08, R4 ;  /* 0x32a570600b0d7823 */ /* 0x000fce0000000004 */
.L_x_286:
[----:B------:R-:W0:Y:S01]  /*0c50*/  LDCU UR6, c[0x3][0x6c] ;  /* 0x00c00d80ff0677ac */ /* 0x000e220008000800 */
[----:B------:R-:W2:Y:S01]  /*0c60*/  LDCU.64 UR10, c[0x3][0x78] ;  /* 0x00c00f00ff0a77ac */ /* 0x000ea20008000a00 */
[----:B------:R-:W-:-:S04]  /*0c70*/  UIADD3 UR4, UP0, UPT, UR4, 0x1, URZ ;  /* 0x0000000104047890 */ /* 0x000fc8000ff1e0ff */
[----:B------:R-:W-:Y:S02]  /*0c80*/  UIADD3.X UR5, UPT, UPT, URZ, UR5, URZ, UP0, !UPT ;  /* 0x00000005ff057290 */ /* 0x000fe400087fe4ff */
[----:B0-----:R-:W-:Y:S02]  /*0c90*/  UISETP.NE.AND UP1, UPT, UR6, URZ, UPT ;  /* 0x000000ff0600728c */ /* 0x001fe4000bf25270 */
[----:B--2---:R-:W-:-:S04]  /*0ca0*/  UISETP.NE.U32.AND UP0, UPT, UR4, UR10, UPT ;  /* 0x0000000a0400728c */ /* 0x004fc8000bf05070 */
[----:B------:R-:W-:-:S03]  /*0cb0*/  UISETP.NE.AND.EX UP0, UPT, UR5, UR11, UPT, UP0 ;  /* 0x0000000b0500728c */ /* 0x000fc6000bf05300 */
[----:B------:R-:W-:Y:S08]  /*0cc0*/  BRA.U !UP1, `(.L_x_12) ;  /* 0x0000007d09807547 */ /* 0x000ff0000b800000 */
[C---:B------:R-:W-:Y:S01]  /*0cd0*/  FMUL R3, R12.reuse, 0.63661974668502807617 ;  /* 0x3f22f9830c037820 */ /* 0x040fe20000400000 */
[----:B------:R-:W-:Y:S01]  /*0ce0*/  FSETP.GE.AND P0, PT, |R12|, 105615, PT ;  /* 0x47ce47800c00780b */ /* 0x000fe20003f06200 */
[----:B------:R-:W-:Y:S02]  /*0cf0*/  BSSY.RECONVERGENT B0, `(.L_x_13) ;  /* 0x0000040000007945 */ /* 0x000fe40003800200 */
[----:B------:R-:W0:Y:S02]  /*0d00*/  F2I.NTZ R14, R3 ;  /* 0x00000003000e7305 */ /* 0x000e240000203100 */
[----:B0-----:R-:W-:Y:S01]  /*0d10*/  I2FP.F32.S32 R15, R14 ;  /* 0x0000000e000f7245 */ /* 0x001fe20000201400 */
[----:B------:R-:W-:-:S04]  /*0d20*/  IMAD.MOV.U32 R18, RZ, RZ, R14 ;  /* 0x000000ffff127224 */ /* 0x000fc800078e000e */
[----:B------:R-:W-:-:S04]  /*0d30*/  FFMA R4, R15, -1.5707962512969970703, R12 ;  /* 0xbfc90fda0f047823 */ /* 0x000fc8000000000c */
[----:B------:R-:W-:-:S04]  /*0d40*/  FFMA R4, R15, -7.5497894158615963534e-08, R4 ;  /* 0xb3a221680f047823 */ /* 0x000fc80000000004 */
[----:B------:R-:W-:-:S05]  /*0d50*/  FFMA R16, R15, -5.3903029534742383927e-15, R4 ;  /* 0xa7c234c50f107823 */ /* 0x000fca0000000004 */
[----:B------:R-:W-:Y:S01]  /*0d60*/  MOV R4, R16 ;  /* 0x0000001000047202 */ /* 0x000fe20000000f00 */
[----:B------:R-:W-:Y:S06]  /*0d70*/  @!P0 BRA `(.L_x_14) ;  /* 0x0000000000dc8947 */ /* 0x000fec0003800000 */
[----:B------:R-:W-:-:S13]  /*0d80*/  FSETP.NEU.AND P1, PT, |R12|, +INF , PT ;  /* 0x7f8000000c00780b */ /* 0x000fda0003f2d200 */
[----:B------:R-:W-:Y:S01]  /*0d90*/  @!P1 FMUL R4, RZ, R12 ;  /* 0x0000000cff049220 */ /* 0x000fe20000400000 */
[----:B------:R-:W-:Y:S01]  /*0da0*/  @!P1 IMAD.MOV.U32 R14, RZ, RZ, RZ ;  /* 0x000000ffff0e9224 */ /* 0x000fe200078e00ff */
[----:B------:R-:W-:Y:S06]  /*0db0*/  @!P1 BRA `(.L_x_14) ;  /* 0x0000000000cc9947 */ /* 0x000fec0003800000 */
[----:B------:R-:W-:Y:S02]  /*0dc0*/  IMAD.SHL.U32 R4, R12, 0x100, RZ ;  /* 0x000001000c047824 */ /* 0x000fe400078e00ff */
[----:B------:R-:W-:Y:S02]  /*0dd0*/  HFMA2 R20, -RZ, RZ, 0, 0 ;  /* 0x00000000ff147431 */ /* 0x000fe400000001ff */
[----:B------:R-:W-:Y:S01]  /*0de0*/  IMAD.MOV.U32 R3, RZ, RZ, R1 ;  /* 0x000000ffff037224 */ /* 0x000fe200078e0001 */
[----:B------:R-:W0:Y:S01]  /*0df0*/  LDCU.64 UR10, c[0x4][0x40] ;  /* 0x01000800ff0a77ac */ /* 0x000e220008000a00 */
[----:B------:R-:W-:Y:S01]  /*0e00*/  LOP3.LUT R17, R4, 0x80000000, RZ, 0xfc, !PT ;  /* 0x8000000004117812 */ /* 0x000fe200078efcff */
[----:B------:R-:W-:Y:S01]  /*0e10*/  UMOV UR7, URZ ;  /* 0x000000ff00077c82 */ /* 0x000fe20008000000 */
[----:B------:R-:W-:-:S05]  /*0e20*/  UMOV UR6, URZ ;  /* 0x000000ff00067c82 */ /* 0x000fca0008000000 */
.L_x_15:
[----:B0-----:R-:W-:Y:S01]  /*0e30*/  IMAD.U32 R22, RZ, RZ, UR10 ;  /* 0x0000000aff167e24 */ /* 0x001fe2000f8e00ff */
[----:B------:R-:W-:-:S05]  /*0e40*/  MOV R23, UR11 ;  /* 0x0000000b00177c02 */ /* 0x000fca0008000f00 */
[----:B------:R-:W2:Y:S01]  /*0e50*/  LDG.E.CONSTANT R14, desc[UR8][R22.64] ;  /* 0x00000008160e7981 */ /* 0x000ea2000c1e9900 */
[----:B------:R-:W-:Y:S02]  /*0e60*/  UIADD3 UR10, UP1, UPT, UR10, 0x4, URZ ;  /* 0x000000040a0a7890 */ /* 0x000fe4000ff3e0ff */
[----:B------:R-:W-:Y:S02]  /*0e70*/  UIADD3 UR6, UPT, UPT, UR6, 0x1, URZ ;  /* 0x0000000106067890 */ /* 0x000fe4000fffe0ff */
[----:B------:R-:W-:Y:S02]  /*0e80*/  UIADD3.X UR11, UPT, UPT, URZ, UR11, URZ, UP1, !UPT ;  /* 0x0000000bff0b7290 */ /* 0x000fe40008ffe4ff */
[----:B------:R-:W-:Y:S01]  /*0e90*/  UISETP.NE.AND UP1, UPT, UR6, 0x6, UPT ;  /* 0x000000060600788c */ /* 0x000fe2000bf25270 */
[----:B--2---:R-:W-:-:S03]  /*0ea0*/  IMAD.WIDE.U32 R14, R14, R17, RZ ;  /* 0x000000110e0e7225 */ /* 0x004fc600078e00ff */
[----:B------:R-:W-:-:S04]  /*0eb0*/  IADD3 R4, P1, PT, R14, R20, RZ ;  /* 0x000000140e047210 */ /* 0x000fc80007f3e0ff */
[----:B------:R-:W-:Y:S01]  /*0ec0*/  IADD3.X R20, PT, PT, R15, UR7, RZ, P1, !PT ;  /* 0x000000070f147c10 */ /* 0x000fe20008ffe4ff */
[----:B------:R0:W-:Y:S02]  /*0ed0*/  STL [R3], R4 ;  /* 0x0000000403007387 */ /* 0x0001e40000100800 */
[----:B0-----:R-:W-:Y:S01]  /*0ee0*/  VIADD R3, R3, 0x4 ;  /* 0x0000000403037836 */ /* 0x001fe20000000000 */
[----:B------:R-:W-:Y:S06]  /*0ef0*/  BRA.U UP1, `(.L_x_15) ;  /* 0xfffffffd01cc7547 */ /* 0x000fec000b83ffff */
[----:B------:R-:W-:Y:S01]  /*0f00*/  SHF.R.U32.HI R14, RZ, 0x17, R12 ;  /* 0x00000017ff0e7819 */ /* 0x000fe2000001160c */
[----:B------:R0:W-:Y:S03]  /*0f10*/  STL [R1+0x18], R20 ;  /* 0x0000181401007387 */ /* 0x0001e60000100800 */
[C---:B------:R-:W-:Y:S02]  /*0f20*/  LOP3.LUT R3, R14.reuse, 0xe0, RZ, 0xc0, !PT ;  /* 0x000000e00e037812 */ /* 0x040fe400078ec0ff */
[----:B------:R-:W-:-:S03]  /*0f30*/  LOP3.LUT P1, RZ, R14, 0x1f, RZ, 0xc0, !PT ;  /* 0x0000001f0eff7812 */ /* 0x000fc6000782c0ff */
[----:B------:R-:W-:-:S05]  /*0f40*/  VIADD R3, R3, 0xffffff80 ;  /* 0xffffff8003037836 */ /* 0x000fca0000000000 */
[----:B------:R-:W-:-:S05]  /*0f50*/  SHF.R.U32.HI R4, RZ, 0x5, R3 ;  /* 0x00000005ff047819 */ /* 0x000fca0000011603 */
[----:B------:R-:W-:-:S05]  /*0f60*/  IMAD R17, R4, -0x4, R1 ;  /* 0xfffffffc04117824 */ /* 0x000fca00078e0201 */
[----:B------:R-:W2:Y:S04]  /*0f70*/  LDL R3, [R17+0x18] ;  /* 0x0000180011037983 */ /* 0x000ea80000100800 */
[----:B------:R-:W2:Y:S04]  /*0f80*/  LDL R4, [R17+0x14] ;  /* 0x0000140011047983 */ /* 0x000ea80000100800 */
[----:B------:R-:W3:Y:S01]  /*0f90*/  @P1 LDL R15, [R17+0x10] ;  /* 0x00001000110f1983 */ /* 0x000ee20000100800 */
[----:B------:R-:W-:Y:S01]  /*0fa0*/  LOP3.LUT R14, R14, 0x1f, RZ, 0xc0, !PT ;  /* 0x0000001f0e0e7812 */ /* 0x000fe200078ec0ff */
[----:B------:R-:W-:Y:S01]  /*0fb0*/  UMOV UR6, 0x54442d19 ;  /* 0x54442d1900067882 */ /* 0x000fe20000000000 */
[----:B------:R-:W-:-:S02]  /*0fc0*/  UMOV UR7, 0x3bf921fb ;  /* 0x3bf921fb00077882 */ /* 0x000fc40000000000 */
[-C--:B--2---:R-:W-:Y:S02]  /*0fd0*/  @P1 SHF.L.W.U32.HI R3, R4, R14.reuse, R3 ;  /* 0x0000000e04031219 */ /* 0x084fe40000010e03 */
[----:B---3--:R-:W-:Y:S02]  /*0fe0*/  @P1 SHF.L.W.U32.HI R4, R15, R14, R4 ;  /* 0x0000000e0f041219 */ /* 0x008fe40000010e04 */
[----:B------:R-:W-:Y:S02]  /*0ff0*/  ISETP.GE.AND P1, PT, R12, RZ, PT ;  /* 0x000000ff0c00720c */ /* 0x000fe40003f26270 */
[C---:B------:R-:W-:Y:S02]  /*1000*/  SHF.L.W.U32.HI R15, R4.reuse, 0x2, R3 ;  /* 0x00000002040f7819 */ /* 0x040fe40000010e03 */
[----:B------:R-:W-:Y:S02]  /*1010*/  SHF.L.U32 R4, R4, 0x2, RZ ;  /* 0x0000000204047819 */ /* 0x000fe400000006ff */
[----:B------:R-:W-:-:S04]  /*1020*/  SHF.R.S32.HI R14, RZ, 0x1f, R15 ;  /* 0x0000001fff0e7819 */ /* 0x000fc8000001140f */
[C---:B------:R-:W-:Y:S02]  /*1030*/  LOP3.LUT R22, R14.reuse, R4, RZ, 0x3c, !PT ;  /* 0x000000040e167212 */ /* 0x040fe400078e3cff */
[----:B------:R-:W-:Y:S02]  /*1040*/  LOP3.LUT R23, R14, R15, RZ, 0x3c, !PT ;  /* 0x0000000f0e177212 */ /* 0x000fe400078e3cff */
[----:B------:R-:W-:Y:S02]  /*1050*/  SHF.R.U32.HI R14, RZ, 0x1e, R3 ;  /* 0x0000001eff0e7819 */ /* 0x000fe40000011603 */
[C---:B------:R-:W-:Y:S02]  /*1060*/  LOP3.LUT R3, R15.reuse, R12, RZ, 0x3c, !PT ;  /* 0x0000000c0f037212 */ /* 0x040fe400078e3cff */
[----:B------:R-:W0:Y:S01]  /*1070*/  I2F.F64.S64 R22, R22 ;  /* 0x0000001600167312 */ /* 0x000e220000301c00 */
[----:B------:R-:W-:Y:S02]  /*1080*/  LEA.HI R14, R15, R14, RZ, 0x1 ;  /* 0x0000000e0f0e7211 */ /* 0x000fe400078f08ff */
[----:B------:R-:W-:-:S03]  /*1090*/  ISETP.GE.AND P2, PT, R3, RZ, PT ;  /* 0x000000ff0300720c */ /* 0x000fc60003f46270 */
[----:B------:R-:W-:-:S04]  /*10a0*/  IMAD.MOV R3, RZ, RZ, -R14 ;  /* 0x000000ffff037224 */ /* 0x000fc800078e0a0e */
[----:B------:R-:W-:Y:S01]  /*10b0*/  @!P1 IMAD.MOV.U32 R14, RZ, RZ, R3 ;  /* 0x000000ffff0e9224 */ /* 0x000fe200078e0003 */
[----:B0-----:R-:W-:-:S10]  /*10c0*/  DMUL R20, R22, UR6 ;  /* 0x0000000616147c28 */ /* 0x001fd40008000000 */
[----:B------:R-:W0:Y:S02]  /*10d0*/  F2F.F32.F64 R20, R20 ;  /* 0x0000001400147310 */ /* 0x000e240000301000 */
[----:B0-----:R-:W-:-:S07]  /*10e0*/  FSEL R4, -R20, R20, !P2 ;  /* 0x0000001414047208 */ /* 0x001fce0005000100 */
.L_x_14:
[----:B------:R-:W-:Y:S05]  /*10f0*/  BSYNC.RECONVERGENT B0 ;  /* 0x0000000000007941 */ /* 0x000fea0003800200 */
.L_x_13:
[----:B------:R-:W-:Y:S01]  /*1100*/  FMUL R17, R2, 0.63661974668502807617 ;  /* 0x3f22f98302117820 */ /* 0x000fe20000400000 */
[----:B------:R-:W-:Y:S01]  /*1110*/  MOV R19, 0x37cbac00 ;  /* 0x37cbac0000137802 */ /* 0x000fe20000000f00 */
[----:B------:R-:W-:Y:S01]  /*1120*/  FMUL R20, R4, R4 ;  /* 0x0000000404147220 */ /* 0x000fe20000400000 */
[C---:B------:R-:W-:Y:S01]  /*1130*/  LOP3.LUT R3, R14.reuse, 0x1, RZ, 0xc0, !PT ;  /* 0x000000010e037812 */ /* 0x040fe200078ec0ff */
[----:B------:R-:W-:Y:S01]  /*1140*/  IMAD.MOV.U32 R21, RZ, RZ, 0x3d2aaabb ;  /* 0x3d2aaabbff157424 */ /* 0x000fe200078e00ff */
[----:B------:R-:W-:Y:S01]  /*1150*/  LOP3.LUT P2, RZ, R14, 0x2, RZ, 0xc0, !PT ;  /* 0x000000020eff7812 */ /* 0x000fe2000784c0ff */
[----:B------:R-:W0:Y:S01]  /*1160*/  F2I.NTZ R17, R17 ;  /* 0x0000001100117305 */ /* 0x000e220000203100 */
[----:B------:R-:W-:Y:S01]  /*1170*/  FFMA R15, R20, R19, -0.0013887860113754868507 ;  /* 0xbab607ed140f7423 */ /* 0x000fe20000000013 */
[----:B------:R-:W-:Y:S01]  /*1180*/  ISETP.NE.U32.AND P1, PT, R3, 0x1, PT ;  /* 0x000000010300780c */ /* 0x000fe20003f25070 */
[----:B------:R-:W-:Y:S01]  /*1190*/  IMAD.MOV.U32 R22, RZ, RZ, 0x3effffff ;  /* 0x3effffffff167424 */ /* 0x000fe200078e00ff */
[----:B------:R-:W-:Y:S02]  /*11a0*/  BSSY.RECONVERGENT B0, `(.L_x_16) ;  /* 0x0000045000007945 */ /* 0x000fe40003800200 */
[----:B------:R-:W-:-:S02]  /*11b0*/  FSEL R15, R15, -0.00019574658654164522886, !P1 ;  /* 0xb94d41530f0f7808 */ /* 0x000fc40004800000 */
[----:B------:R-:W-:Y:S02]  /*11c0*/  FSEL R3, R21, 0.0083327032625675201416, !P1 ;  /* 0x3c0885e415037808 */ /* 0x000fe40004800000 */
[----:B------:R-:W-:-:S03]  /*11d0*/  FSEL R23, -R22, -0.16666662693023681641, !P1 ;  /* 0xbe2aaaa816177808 */ /* 0x000fc60004800100 */
[----:B------:R-:W-:Y:S01]  /*11e0*/  FFMA R15, R20, R15, R3 ;  /* 0x0000000f140f7223 */ /* 0x000fe20000000003 */
[----:B------:R-:W-:Y:S02]  /*11f0*/  FSEL R3, R4, 1, P1 ;  /* 0x3f80000004037808 */ /* 0x000fe40000800000 */
[----:B0-----:R-:W-:Y:S01]  /*1200*/  I2FP.F32.S32 R39, R17 ;  /* 0x0000001100277245 */ /* 0x001fe20000201400 */
[----:B------:R-:W-:Y:S01]  /*1210*/  FFMA R15, R20, R15, R23 ;  /* 0x0000000f140f7223 */ /* 0x000fe20000000017 */
[----:B------:R-:W-:Y:S01]  /*1220*/  FSETP.GE.AND P1, PT, |R2|, 105615, PT ;  /* 0x47ce47800200780b */ /* 0x000fe20003f26200 */
[----:B------:R-:W-:Y:S01]  /*1230*/  FFMA R20, R20, R3, RZ ;  /* 0x0000000314147223 */ /* 0x000fe200000000ff */
[----:B------:R-:W-:Y:S01]  /*1240*/  MOV R40, R17 ;  /* 0x0000001100287202 */ /* 0x000fe20000000f00 */
[----:B------:R-:W-:Y:S02]  /*1250*/  FFMA R4, R39, -1.5707962512969970703, R2 ;  /* 0xbfc90fda27047823 */ /* 0x000fe40000000002 */
[----:B------:R-:W-:-:S02]  /*1260*/  FFMA R42, R20, R15, R3 ;  /* 0x0000000f142a7223 */ /* 0x000fc40000000003 */
[C---:B------:R-:W-:Y:S02]  /*1270*/  FFMA R4, R39.reuse, -7.5497894158615963534e-08, R4 ;  /* 0xb3a2216827047823 */ /* 0x040fe40000000004 */
[----:B------:R-:W-:Y:S02]  /*1280*/  @P2 FADD R42, RZ, -R42 ;  /* 0x8000002aff2a2221 */ /* 0x000fe40000000000 */
[----:B------:R-:W-:-:S04]  /*1290*/  FFMA R23, R39, -5.3903029534742383927e-15, R4 ;  /* 0xa7c234c527177823 */ /* 0x000fc80000000004 */
[----:B------:R-:W-:Y:S01]  /*12a0*/  IMAD.MOV.U32 R3, RZ, RZ, R23 ;  /* 0x000000ffff037224 */ /* 0x000fe200078e0017 */
[----:B------:R-:W-:Y:S06]  /*12b0*/  @!P1 BRA `(.L_x_17) ;  /* 0x0000000000cc9947 */ /* 0x000fec0003800000 */
[----:B------:R-:W-:-:S13]  /*12c0*/  FSETP.NEU.AND P2, PT, |R2|, +INF , PT ;  /* 0x7f8000000200780b */ /* 0x000fda0003f4d200 */
[----:B------:R-:W-:Y:S01]  /*12d0*/  @!P2 FMUL R3, RZ, R2 ;  /* 0x00000002ff03a220 */ /* 0x000fe20000400000 */
[----:B------:R-:W-:Y:S01]  /*12e0*/  @!P2 IMAD.MOV.U32 R17, RZ, RZ, RZ ;  /* 0x000000ffff11a224 */ /* 0x000fe200078e00ff */
[----:B------:R-:W-:Y:S06]  /*12f0*/  @!P2 BRA `(.L_x_17) ;  /* 0x0000000000bca947 */ /* 0x000fec0003800000 */
[----:B------:R-:W-:Y:S01]  /*1300*/  SHF.L.U32 R3, R2, 0x8, RZ ;  /* 0x0000000802037819 */ /* 0x000fe200000006ff */
[----:B------:R-:W-:Y:S01]  /*1310*/  IMAD.MOV.U32 R20, RZ, RZ, RZ ;  /* 0x000000ffff147224 */ /* 0x000fe200078e00ff */
[----:B------:R-:W-:Y:S01]  /*1320*/  UMOV UR6, URZ ;  /* 0x000000ff00067c82 */ /* 0x000fe20008000000 */
[----:B------:R-:W-:Y:S01]  /*1330*/  IMAD.MOV.U32 R4, RZ, RZ, RZ ;  /* 0x000000ffff047224 */ /* 0x000fe200078e00ff */
[----:B------:R-:W-:-:S07]  /*1340*/  LOP3.LUT R17, R3, 0x80000000, RZ, 0xfc, !PT ;  /* 0x8000000003117812 */ /* 0x000fce00078efcff */
.L_x_18:
[----:B0-----:R-:W0:Y:S02]  /*1350*/  LDC.64 R14, c[0x4][0x40] ;  /* 0x01001000ff0e7b82 */ /* 0x001e240000000a00 */
[----:B0-----:R-:W-:-:S06]  /*1360*/  IMAD.WIDE.U32 R14, R4, 0x4, R14 ;  /* 0x00000004040e7825 */ /* 0x001fcc00078e000e */
[----:B------:R-:W2:Y:S01]  /*1370*/  LDG.E.CONSTANT R14, desc[UR8][R14.64] ;  /* 0x000000080e0e7981 */ /* 0x000ea2000c1e9900 */
[C---:B------:R-:W-:Y:S01]  /*1380*/  LEA R3, R4.reuse, R1, 0x2 ;  /* 0x0000000104037211 */ /* 0x040fe200078e10ff */
[----:B------:R-:W-:-:S05]  /*1390*/  VIADD R4, R4, 0x1 ;  /* 0x0000000104047836 */ /* 0x000fca0000000000 */
[----:B------:R-:W-:Y:S01]  /*13a0*/  ISETP.NE.AND P2, PT, R4, 0x6, PT ;  /* 0x000000060400780c */ /* 0x000fe20003f45270 */
[----:B--2---:R-:W-:-:S03]  /*13b0*/  IMAD.WIDE.U32 R38, R14, R17, RZ ;  /* 0x000000110e267225 */ /* 0x004fc600078e00ff */
[----:B------:R-:W-:-:S04]  /*13c0*/  IADD3 R38, P3, PT, R38, R20, RZ ;  /* 0x0000001426267210 */ /* 0x000fc80007f7e0ff */
[----:B------:R-:W-:Y:S01]  /*13d0*/  IADD3.X R20, PT, PT, R39, UR6, RZ, P3, !PT ;  /* 0x0000000627147c10 */ /* 0x000fe20009ffe4ff */
[----:B------:R0:W-:Y:S04]  /*13e0*/  STL [R3], R38 ;  /* 0x0000002603007387 */ /* 0x0001e80000100800 */
[----:B------:R-:W-:Y:S05]  /*13f0*/  @P2 BRA `(.L_x_18) ;  /* 0xfffffffc00d42947 */ /* 0x000fea000383ffff */
[----:B------:R-:W-:Y:S01]  /*1400*/  SHF.R.U32.HI R14, RZ, 0x17, R2 ;  /* 0x00000017ff0e7819 */ /* 0x000fe20000011602 */
[----:B------:R2:W-:Y:S03]  /*1410*/  STL [R1+0x18], R20 ;  /* 0x0000181401007387 */ /* 0x0005e60000100800 */
[C---:B0-----:R-:W-:Y:S02]  /*1420*/  LOP3.LUT R3, R14.reuse, 0xe0, RZ, 0xc0, !PT ;  /* 0x000000e00e037812 */ /* 0x041fe400078ec0ff */
[----:B------:R-:W-:-:S03]  /*1430*/  LOP3.LUT P2, RZ, R14, 0x1f, RZ, 0xc0, !PT ;  /* 0x0000001f0eff7812 */ /* 0x000fc6000784c0ff */
[----:B------:R-:W-:-:S05]  /*1440*/  VIADD R3, R3, 0xffffff80 ;  /* 0xffffff8003037836 */ /* 0x000fca0000000000 */
[----:B------:R-:W-:-:S05]  /*1450*/  SHF.R.U32.HI R4, RZ, 0x5, R3 ;  /* 0x00000005ff047819 */ /* 0x000fca0000011603 */
[----:B------:R-:W-:-:S05]  /*1460*/  IMAD R38, R4, -0x4, R1 ;  /* 0xfffffffc04267824 */ /* 0x000fca00078e0201 */
[----:B------:R-:W3:Y:S04]  /*1470*/  LDL R3, [R38+0x18] ;  /* 0x0000180026037983 */ /* 0x000ee80000100800 */
[----:B------:R-:W3:Y:S04]  /*1480*/  LDL R4, [R38+0x14] ;  /* 0x0000140026047983 */ /* 0x000ee80000100800 */
[----:B------:R-:W4:Y:S01]  /*1490*/  @P2 LDL R15, [R38+0x10] ;  /* 0x00001000260f2983 */ /* 0x000f220000100800 */
[----:B------:R-:W-:Y:S01]  /*14a0*/  LOP3.LUT R14, R14, 0x1f, RZ, 0xc0, !PT ;  /* 0x0000001f0e0e7812 */ /* 0x000fe200078ec0ff */
[----:B------:R-:W-:Y:S01]  /*14b0*/  UMOV UR6, 0x54442d19 ;  /* 0x54442d1900067882 */ /* 0x000fe20000000000 */
[----:B------:R-:W-:-:S02]  /*14c0*/  UMOV UR7, 0x3bf921fb ;  /* 0x3bf921fb00077882 */ /* 0x000fc40000000000 */
[-C--:B---3--:R-:W-:Y:S02]  /*14d0*/  @P2 SHF.L.W.U32.HI R3, R4, R14.reuse, R3 ;  /* 0x0000000e04032219 */ /* 0x088fe40000010e03 */
[----:B----4-:R-:W-:Y:S02]  /*14e0*/  @P2 SHF.L.W.U32.HI R4, R15, R14, R4 ;  /* 0x0000000e0f042219 */ /* 0x010fe40000010e04 */
        /* <DEDUP_REMOVED lines=15> */
[----:B0-2---:R-:W-:-:S07]  /*15e0*/  FSEL R3, -R38, R38, !P3 ;  /* 0x0000002626037208 */ /* 0x005fce0005800100 */
.L_x_17:
[----:B------:R-:W-:Y:S05]  /*15f0*/  BSYNC.RECONVERGENT B0 ;  /* 0x0000000000007941 */ /* 0x000fea0003800200 */
.L_x_16:
[----:B------:R-:W-:Y:S01]  /*1600*/  FMUL R4, R0, 0.63661974668502807617 ;  /* 0x3f22f98300047820 */ /* 0x000fe20000400000 */
[----:B------:R-:W-:Y:S01]  /*1610*/  FMUL R20, R3, R3 ;  /* 0x0000000303147220 */ /* 0x000fe20000400000 */
[C---:B------:R-:W-:Y:S01]  /*1620*/  LOP3.LUT R14, R17.reuse, 0x1, RZ, 0xc0, !PT ;  /* 0x00000001110e7812 */ /* 0x040fe200078ec0ff */
[----:B------:R-:W0:Y:S01]  /*1630*/  LDCU UR7, c[0x3][0x48] ;  /* 0x00c00900ff0777ac */ /* 0x000e220008000800 */
[----:B------:R-:W-:Y:S01]  /*1640*/  BSSY.RECONVERGENT B0, `(.L_x_19) ;  /* 0x000004b000007945 */ /* 0x000fe20003800200 */
[----:B------:R-:W-:Y:S01]  /*1650*/  FFMA R15, R20, R19, -0.0013887860113754868507 ;  /* 0xbab607ed140f7423 */ /* 0x000fe20000000013 */
[----:B------:R-:W2:Y:S01]  /*1660*/  F2I.NTZ R4, R4 ;  /* 0x0000000400047305 */ /* 0x000ea20000203100 */
[----:B------:R-:W-:Y:S02]  /*1670*/  ISETP.NE.U32.AND P2, PT, R14, 0x1, PT ;  /* 0x000000010e00780c */ /* 0x000fe40003f45070 */
[----:B------:R-:W-:Y:S02]  /*1680*/  IADD3 R14, PT, PT, R17, 0x1, RZ ;  /* 0x00000001110e7810 */ /* 0x000fe40007ffe0ff */
[----:B------:R-:W-:-:S02]  /*1690*/  FSEL R15, R15, -0.00019574658654164522886, P2 ;  /* 0xb94d41530f0f7808 */ /* 0x000fc40001000000 */
[----:B------:R-:W-:Y:S02]  /*16a0*/  FSEL R17, R21, 0.0083327032625675201416, P2 ;  /* 0x3c0885e415117808 */ /* 0x000fe40001000000 */
[----:B------:R-:W-:Y:S02]  /*16b0*/  LOP3.LUT P3, RZ, R14, 0x2, RZ, 0xc0, !PT ;  /* 0x000000020eff7812 */ /* 0x000fe4000786c0ff */
[----:B------:R-:W-:Y:S01]  /*16c0*/  FSEL R3, R3, 1, !P2 ;  /* 0x3f80000003037808 */ /* 0x000fe20005000000 */
[----:B------:R-:W-:Y:S01]  /*16d0*/  FFMA R15, R20, R15, R17 ;  /* 0x0000000f140f7223 */ /* 0x000fe20000000011 */
[----:B------:R-:W-:Y:S02]  /*16e0*/  FSEL R17, -R22, -0.16666662693023681641, P2 ;  /* 0xbe2aaaa816117808 */ /* 0x000fe40001000100 */
[----:B--2---:R-:W-:Y:S02]  /*16f0*/  I2FP.F32.S32 R41, R4 ;  /* 0x0000000400297245 */ /* 0x004fe40000201400 */
[----:B------:R-:W-:Y:S01]  /*1700*/  FSETP.GE.AND P2, PT, |R0|, 105615, PT ;  /* 0x47ce47800000780b */ /* 0x000fe20003f46200 */
[C---:B------:R-:W-:Y:S01]  /*1710*/  FFMA R15, R20.reuse, R15, R17 ;  /* 0x0000000f140f7223 */ /* 0x040fe20000000011 */
[----:B------:R-:W-:Y:S01]  /*1720*/  FFMA R20, R20, R3, RZ ;  /* 0x0000000314147223 */ /* 0x000fe200000000ff */
[----:B------:R-:W-:-:S03]  /*1730*/  FFMA R14, R41, -1.5707962512969970703, R0 ;  /* 0xbfc90fda290e7823 */ /* 0x000fc60000000000 */
[----:B------:R-:W-:Y:S01]  /*1740*/  FFMA R3, R20, R15, R3 ;  /* 0x0000000f14037223 */ /* 0x000fe20000000003 */
[----:B------:R-:W-:-:S03]  /*1750*/  FFMA R14, R41, -7.5497894158615963534e-08, R14 ;  /* 0xb3a22168290e7823 */ /* 0x000fc6000000000e */
[----:B------:R-:W-:Y:S01]  /*1760*/  @P3 FADD R3, RZ, -R3 ;  /* 0x80000003ff033221 */ /* 0x000fe20000000000 */
[----:B------:R-:W-:-:S03]  /*1770*/  FFMA R41, R41, -5.3903029534742383927e-15, R14 ;  /* 0xa7c234c529297823 */ /* 0x000fc6000000000e */
[----:B0-----:R-:W-:Y:S01]  /*1780*/  FFMA R20, R3, UR7, -R42 ;  /* 0x0000000703147c23 */ /* 0x001fe2000800082a */
[----:B------:R-:W-:Y:S02]  /*1790*/  IMAD.MOV.U32 R42, RZ, RZ, R4 ;  /* 0x000000ffff2a7224 */ /* 0x000fe400078e0004 */
[----:B------:R-:W-:Y:S01]  /*17a0*/  IMAD.MOV.U32 R3, RZ, RZ, R41 ;  /* 0x000000ffff037224 */ /* 0x000fe200078e0029 */
[----:B------:R-:W-:Y:S06]  /*17b0*/  @!P2 BRA `(.L_x_20) ;  /* 0x0000000000cca947 */ /* 0x000fec0003800000 */
[----:B------:R-:W-:-:S13]  /*17c0*/  FSETP.NEU.AND P3, PT, |R0|, +INF , PT ;  /* 0x7f8000000000780b */ /* 0x000fda0003f6d200 */
[----:B------:R-:W-:Y:S01]  /*17d0*/  @!P3 FMUL R3, RZ, R0 ;  /* 0x00000000ff03b220 */ /* 0x000fe20000400000 */
[----:B------:R-:W-:Y:S01]  /*17e0*/  @!P3 MOV R4, RZ ;  /* 0x000000ff0004b202 */ /* 0x000fe20000000f00 */
[----:B------:R-:W-:Y:S06]  /*17f0*/  @!P3 BRA `(.L_x_20) ;  /* 0x0000000000bcb947 */ /* 0x000fec0003800000 */
[----:B------:R-:W-:Y:S02]  /*1800*/  IMAD.SHL.U32 R3, R0, 0x100, RZ ;  /* 0x0000010000037824 */ /* 0x000fe400078e00ff */
[----:B------:R-:W-:Y:S02]  /*1810*/  HFMA2 R4, -RZ, RZ, 0, 0 ;  /* 0x00000000ff047431 */ /* 0x000fe400000001ff */
[----:B------:R-:W-:Y:S01]  /*1820*/  IMAD.MOV.U32 R43, RZ, RZ, RZ ;  /* 0x000000ffff2b7224 */ /* 0x000fe200078e00ff */
[----:B------:R-:W-:Y:S01]  /*1830*/  UMOV UR6, URZ ;  /* 0x000000ff00067c82 */ /* 0x000fe20008000000 */
[----:B------:R-:W-:-:S07]  /*1840*/  LOP3.LUT R17, R3, 0x80000000, RZ, 0xfc, !PT ;  /* 0x8000000003117812 */ /* 0x000fce00078efcff */
.L_x_21:
[----:B0-----:R-:W0:Y:S02]  /*1850*/  LDC.64 R14, c[0x4][0x40] ;  /* 0x01001000ff0e7b82 */ /* 0x001e240000000a00 */
[----:B0-----:R-:W-:-:S06]  /*1860*/  IMAD.WIDE.U32 R14, R4, 0x4, R14 ;  /* 0x00000004040e7825 */ /* 0x001fcc00078e000e */
[----:B------:R-:W2:Y:S01]  /*1870*/  LDG.E.CONSTANT R14, desc[UR8][R14.64] ;  /* 0x000000080e0e7981 */ /* 0x000ea2000c1e9900 */
[C---:B------:R-:W-:Y:S02]  /*1880*/  IMAD R3, R4.reuse, 0x4, R1 ;  /* 0x0000000404037824 */ /* 0x040fe400078e0201 */
        /* <DEDUP_REMOVED lines=10> */
[----:B------:R-:W-:Y:S02]  /*1930*/  LOP3.LUT P3, RZ, R14, 0x1f, RZ, 0xc0, !PT ;  /* 0x0000001f0eff7812 */ /* 0x000fe4000786c0ff */
[----:B------:R-:W-:-:S04]  /*1940*/  IADD3 R3, PT, PT, R3, -0x80, RZ ;  /* 0xffffff8003037810 */ /* 0x000fc80007ffe0ff */
        /* <DEDUP_REMOVED lines=11> */
[C---:B------:R-:W-:Y:S01]  /*1a00*/  SHF.L.W.U32.HI R17, R4.reuse, 0x2, R3 ;  /* 0x0000000204117819 */ /* 0x040fe20000010e03 */
[----:B------:R-:W-:-:S03]  /*1a10*/  IMAD.SHL.U32 R4, R4, 0x4, RZ ;  /* 0x0000000404047824 */ /* 0x000fc600078e00ff */
        /* <DEDUP_REMOVED lines=8> */
[----:B------:R-:W-:-:S05]  /*1aa0*/  IMAD.MOV R3, RZ, RZ, -R4 ;  /* 0x000000ffff037224 */ /* 0x000fca00078e0a04 */
[----:B------:R-:W-:Y:S01]  /*1ab0*/  @!P3 MOV R4, R3 ;  /* 0x000000030004b202 */ /* 0x000fe20000000f00 */
[----:B0-----:R-:W-:-:S10]  /*1ac0*/  DMUL R38, R14, UR10 ;  /* 0x0000000a0e267c28 */ /* 0x001fd40008000000 */
[----:B------:R-:W0:Y:S02]  /*1ad0*/  F2F.F32.F64 R38, R38 ;  /* 0x0000002600267310 */ /* 0x000e240000301000 */
[----:B0-2---:R-:W-:-:S07]  /*1ae0*/  FSEL R3, -R38, R38, !P4 ;  /* 0x0000002626037208 */ /* 0x005fce0006000100 */
.L_x_20:
[----:B------:R-:W-:Y:S05]  /*1af0*/  BSYNC.RECONVERGENT B0 ;  /* 0x0000000000007941 */ /* 0x000fea0003800200 */
.L_x_19:
[----:B------:R-:W-:Y:S01]  /*1b00*/  FMUL R14, R3, R3 ;  /* 0x00000003030e7220 */ /* 0x000fe20000400000 */
[C---:B------:R-:W-:Y:S01]  /*1b10*/  LOP3.LUT R17, R4.reuse, 0x1, RZ, 0xc0, !PT ;  /* 0x0000000104117812 */ /* 0x040fe200078ec0ff */
[----:B------:R-:W0:Y:S01]  /*1b20*/  LDCU.64 UR10, c[0x3][0x50] ;  /* 0x00c00a00ff0a77ac */ /* 0x000e220008000a00 */
[----:B------:R-:W-:Y:S01]  /*1b30*/  LOP3.LUT P4, RZ, R4, 0x2, RZ, 0xc0, !PT ;  /* 0x0000000204ff7812 */ /* 0x000fe2000788c0ff */
[----:B------:R-:W-:Y:S01]  /*1b40*/  FFMA R15, R14, R19, -0.0013887860113754868507 ;  /* 0xbab607ed0e0f7423 */ /* 0x000fe20000000013 */
[----:B------:R-:W-:Y:S01]  /*1b50*/  ISETP.NE.U32.AND P3, PT, R17, 0x1, PT ;  /* 0x000000011100780c */ /* 0x000fe20003f65070 */
[----:B------:R-:W-:Y:S03]  /*1b60*/  BSSY.RECONVERGENT B0, `(.L_x_22) ;  /* 0x0000040000007945 */ /* 0x000fe60003800200 */
[----:B------:R-:W-:Y:S02]  /*1b70*/  FSEL R15, R15, -0.00019574658654164522886, !P3 ;  /* 0xb94d41530f0f7808 */ /* 0x000fe40005800000 */
[----:B------:R-:W-:-:S02]  /*1b80*/  FSEL R17, R21, 0.0083327032625675201416, !P3 ;  /* 0x3c0885e415117808 */ /* 0x000fc40005800000 */
[----:B------:R-:W-:Y:S02]  /*1b90*/  FSEL R4, -R22, -0.16666662693023681641, !P3 ;  /* 0xbe2aaaa816047808 */ /* 0x000fe40005800100 */
[----:B------:R-:W-:Y:S01]  /*1ba0*/  FSEL R3, R3, 1, P3 ;  /* 0x3f80000003037808 */ /* 0x000fe20001800000 */
[----:B------:R-:W-:-:S04]  /*1bb0*/  FFMA R15, R14, R15, R17 ;  /* 0x0000000f0e0f7223 */ /* 0x000fc80000000011 */
[C---:B------:R-:W-:Y:S01]  /*1bc0*/  FFMA R4, R14.reuse, R15, R4 ;  /* 0x0000000f0e047223 */ /* 0x040fe20000000004 */
[----:B------:R-:W-:Y:S01]  /*1bd0*/  FFMA R14, R14, R3, RZ ;  /* 0x000000030e0e7223 */ /* 0x000fe200000000ff */
[----:B0-----:R-:W-:-:S03]  /*1be0*/  FADD R20, R20, UR10 ;  /* 0x0000000a14147e21 */ /* 0x001fc60008000000 */
[----:B------:R-:W-:-:S04]  /*1bf0*/  FFMA R3, R14, R4, R3 ;  /* 0x000000040e037223 */ /* 0x000fc80000000003 */
[----:B------:R-:W-:-:S04]  /*1c00*/  @P4 FADD R3, RZ, -R3 ;  /* 0x80000003ff034221 */ /* 0x000fc80000000000 */
[----:B------:R-:W-:Y:S01]  /*1c10*/  FFMA R20, -R3, UR11, R20 ;  /* 0x0000000b03147c23 */ /* 0x000fe20008000114 */
[----:B------:R-:W-:Y:S06]  /*1c20*/  @!P2 BRA `(.L_x_23) ;  /* 0x0000000000cca947 */ /* 0x000fec0003800000 */
[----:B------:R-:W-:-:S13]  /*1c30*/  FSETP.NEU.AND P2, PT, |R0|, +INF , PT ;  /* 0x7f8000000000780b */ /* 0x000fda0003f4d200 */
[----:B------:R-:W-:Y:S01]  /*1c40*/  @!P2 FMUL R41, RZ, R0 ;  /* 0x00000000ff29a220 */ /* 0x000fe20000400000 */
[----:B------:R-:W-:Y:S01]  /*1c50*/  @!P2 IMAD.MOV.U32 R42, RZ, RZ, RZ ;  /* 0x000000ffff2aa224 */ /* 0x000fe200078e00ff */
[----:B------:R-:W-:Y:S06]  /*1c60*/  @!P2 BRA `(.L_x_23) ;  /* 0x0000000000bca947 */ /* 0x000fec0003800000 */
[----:B------:R-:W-:Y:S02]  /*1c70*/  IMAD.SHL.U32 R4, R0, 0x100, RZ ;  /* 0x0000010000047824 */ /* 0x000fe400078e00ff */
[----:B------:R-:W-:Y:S02]  /*1c80*/  HFMA2 R41, -RZ, RZ, 0, 0 ;  /* 0x00000000ff297431 */ /* 0x000fe400000001ff */
[----:B------:R-:W-:Y:S01]  /*1c90*/  IMAD.MOV.U32 R3, RZ, RZ, RZ ;  /* 0x000000ffff037224 */ /* 0x000fe200078e00ff */
[----:B------:R-:W-:Y:S01]  /*1ca0*/  UMOV UR6, URZ ;  /* 0x000000ff00067c82 */ /* 0x000fe20008000000 */
[----:B------:R-:W-:-:S07]  /*1cb0*/  LOP3.LUT R43, R4, 0x80000000, RZ, 0xfc, !PT ;  /* 0x80000000042b7812 */ /* 0x000fce00078efcff */
.L_x_24:
[----:B0-----:R-:W0:Y:S02]  /*1cc0*/  LDC.64 R14, c[0x4][0x40] ;  /* 0x01001000ff0e7b82 */ /* 0x001e240000000a00 */
[----:B0-----:R-:W-:-:S06]  /*1cd0*/  IMAD.WIDE.U32 R14, R3, 0x4, R14 ;  /* 0x00000004030e7825 */ /* 0x001fcc00078e000e */
[----:B------:R-:W2:Y:S01]  /*1ce0*/  LDG.E.CONSTANT R14, desc[UR8][R14.64] ;  /* 0x000000080e0e7981 */ /* 0x000ea2000c1e9900 */
[C---:B------:R-:W-:Y:S01]  /*1cf0*/  IMAD R4, R3.reuse, 0x4, R1 ;  /* 0x0000000403047824 */ /* 0x040fe200078e0201 */
[----:B------:R-:W-:-:S04]  /*1d00*/  IADD3 R3, PT, PT, R3, 0x1, RZ ;  /* 0x0000000103037810 */ /* 0x000fc80007ffe0ff */
        /* <DEDUP_REMOVED lines=8> */
[C---:B------:R-:W-:Y:S02]  /*1d90*/  LOP3.LUT R3, R14.reuse, 0xe0, RZ, 0xc0, !PT ;  /* 0x000000e00e037812 */ /* 0x040fe400078ec0ff */
[----:B------:R-:W-:-:S03]  /*1da0*/  LOP3.LUT P2, RZ, R14, 0x1f, RZ, 0xc0, !PT ;  /* 0x0000001f0eff7812 */ /* 0x000fc6000784c0ff */
[----:B------:R-:W-:-:S05]  /*1db0*/  VIADD R3, R3, 0xffffff80 ;  /* 0xffffff8003037836 */ /* 0x000fca0000000000 */
[----:B0-----:R-:W-:-:S05]  /*1dc0*/  SHF.R.U32.HI R4, RZ, 0x5, R3 ;  /* 0x00000005ff047819 */ /* 0x001fca0000011603 */
[----:B------:R-:W-:-:S05]  /*1dd0*/  IMAD R38, R4, -0x4, R1 ;  /* 0xfffffffc04267824 */ /* 0x000fca00078e0201 */
[----:B------:R-:W3:Y:S04]  /*1de0*/  LDL R3, [R38+0x18] ;  /* 0x0000180026037983 */ /* 0x000ee80000100800 */
[----:B------:R-:W3:Y:S04]  /*1df0*/  LDL R4, [R38+0x14] ;  /* 0x0000140026047983 */ /* 0x000ee80000100800 */
[----:B------:R-:W4:Y:S01]  /*1e00*/  @P2 LDL R15, [R38+0x10] ;  /* 0x00001000260f2983 */ /* 0x000f220000100800 */
[----:B------:R-:W-:Y:S01]  /*1e10*/  LOP3.LUT R14, R14, 0x1f, RZ, 0xc0, !PT ;  /* 0x0000001f0e0e7812 */ /* 0x000fe200078ec0ff */
[----:B------:R-:W-:Y:S01]  /*1e20*/  UMOV UR12, 0x54442d19 ;  /* 0x54442d19000c7882 */ /* 0x000fe20000000000 */
[----:B------:R-:W-:Y:S01]  /*1e30*/  UMOV UR13, 0x3bf921fb ;  /* 0x3bf921fb000d7882 */ /* 0x000fe20000000000 */
[----:B------:R-:W-:-:S02]  /*1e40*/  ISETP.GE.AND P3, PT, R0, RZ, PT ;  /* 0x000000ff0000720c */ /* 0x000fc40003f66270 */
[-C--:B---3--:R-:W-:Y:S02]  /*1e50*/  @P2 SHF.L.W.U32.HI R3, R4, R14.reuse, R3 ;  /* 0x0000000e04032219 */ /* 0x088fe40000010e03 */
[----:B----4-:R-:W-:Y:S02]  /*1e60*/  @P2 SHF.L.W.U32.HI R4, R15, R14, R4 ;  /* 0x0000000e0f042219 */ /* 0x010fe40000010e04 */
[--C-:B------:R-:W-:Y:S02]  /*1e70*/  SHF.R.U32.HI R42, RZ, 0x1e, R3.reuse ;  /* 0x0000001eff2a7819 */ /* 0x100fe40000011603 */
[C---:B------:R-:W-:Y:S01]  /*1e80*/  SHF.L.W.U32.HI R17, R4.reuse, 0x2, R3 ;  /* 0x0000000204117819 */ /* 0x040fe20000010e03 */
[----:B------:R-:W-:-:S03]  /*1e90*/  IMAD.SHL.U32 R4, R4, 0x4, RZ ;  /* 0x0000000404047824 */ /* 0x000fc600078e00ff */
[----:B------:R-:W-:Y:S02]  /*1ea0*/  SHF.R.S32.HI R15, RZ, 0x1f, R17 ;  /* 0x0000001fff0f7819 */ /* 0x000fe40000011411 */
[----:B------:R-:W-:Y:S02]  /*1eb0*/  LOP3.LUT R3, R17, R0, RZ, 0x3c, !PT ;  /* 0x0000000011037212 */ /* 0x000fe400078e3cff */
[C---:B------:R-:W-:Y:S02]  /*1ec0*/  LOP3.LUT R14, R15.reuse, R4, RZ, 0x3c, !PT ;  /* 0x000000040f0e7212 */ /* 0x040fe400078e3cff */
[----:B------:R-:W-:Y:S02]  /*1ed0*/  LOP3.LUT R15, R15, R17, RZ, 0x3c, !PT ;  /* 0x000000110f0f7212 */ /* 0x000fe400078e3cff */
[----:B------:R-:W-:Y:S02]  /*1ee0*/  LEA.HI R42, R17, R42, RZ, 0x1 ;  /* 0x0000002a112a7211 */ /* 0x000fe400078f08ff */
[----:B------:R-:W-:-:S02]  /*1ef0*/  ISETP.GE.AND P2, PT, R3, RZ, PT ;  /* 0x000000ff0300720c */ /* 0x000fc40003f46270 */
[----:B------:R-:W0:Y:S01]  /*1f00*/  I2F.F64.S64 R14, R14 ;  /* 0x0000000e000e7312 */ /* 0x000e220000301c00 */
[----:B------:R-:W-:-:S05]  /*1f10*/  IADD3 R3, PT, PT, -R42, RZ, RZ ;  /* 0x000000ff2a037210 */ /* 0x000fca0007ffe1ff */
[----:B------:R-:W-:Y:S01]  /*1f20*/  @!P3 IMAD.MOV.U32 R42, RZ, RZ, R3 ;  /* 0x000000ffff2ab224 */ /* 0x000fe200078e0003 */
[----:B0-----:R-:W-:-:S10]  /*1f30*/  DMUL R38, R14, UR12 ;  /* 0x0000000c0e267c28 */ /* 0x001fd40008000000 */
[----:B------:R-:W2:Y:S02]  /*1f40*/  F2F.F32.F64 R38, R38 ;  /* 0x0000002600267310 */ /* 0x000ea40000301000 */
[----:B--2---:R-:W-:-:S07]  /*1f50*/  FSEL R41, -R38, R38, !P2 ;  /* 0x0000002626297208 */ /* 0x004fce0005000100 */
.L_x_23:
[----:B------:R-:W-:Y:S05]  /*1f60*/  BSYNC.RECONVERGENT B0 ;  /* 0x0000000000007941 */ /* 0x000fea0003800200 */
.L_x_22:
[----:B------:R-:W-:Y:S01]  /*1f70*/  FMUL R4, R41, R41 ;  /* 0x0000002929047220 */ /* 0x000fe20000400000 */
[C---:B------:R-:W-:Y:S01]  /*1f80*/  LOP3.LUT R14, R42.reuse, 0x1, RZ, 0xc0, !PT ;  /* 0x000000012a0e7812 */ /* 0x040fe200078ec0ff */
[----:B------:R-:W-:Y:S01]  /*1f90*/  BSSY.RECONVERGENT B0, `(.L_x_25) ;  /* 0x0000041000007945 */ /* 0x000fe20003800200 */
[----:B------:R-:W-:Y:S01]  /*1fa0*/  LOP3.LUT P3, RZ, R42, 0x2, RZ, 0xc0, !PT ;  /* 0x000000022aff7812 */ /* 0x000fe2000786c0ff */
[----:B------:R-:W-:Y:S01]  /*1fb0*/  FFMA R3, R4, R19, -0.0013887860113754868507 ;  /* 0xbab607ed04037423 */ /* 0x000fe20000000013 */
[----:B------:R-:W-:-:S04]  /*1fc0*/  ISETP.NE.U32.AND P2, PT, R14, 0x1, PT ;  /* 0x000000010e00780c */ /* 0x000fc80003f45070 */
[----:B------:R-:W-:Y:S02]  /*1fd0*/  FSEL R15, R3, -0.00019574658654164522886, !P2 ;  /* 0xb94d4153030f7808 */ /* 0x000fe40005000000 */
[----:B------:R-:W-:Y:S02]  /*1fe0*/  FSEL R17, R21, 0.0083327032625675201416, !P2 ;  /* 0x3c0885e415117808 */ /* 0x000fe40005000000 */
[----:B------:R-:W-:Y:S02]  /*1ff0*/  FSEL R3, R41, 1, P2 ;  /* 0x3f80000029037808 */ /* 0x000fe40001000000 */
[----:B------:R-:W-:Y:S01]  /*2000*/  FSEL R38, -R22, -0.16666662693023681641, !P2 ;  /* 0xbe2aaaa816267808 */ /* 0x000fe20005000100 */
[C---:B------:R-:W-:Y:S02]  /*2010*/  FFMA R15, R4.reuse, R15, R17 ;  /* 0x0000000f040f7223 */ /* 0x040fe40000000011 */
[C---:B------:R-:W-:Y:S02]  /*2020*/  FFMA R14, R4.reuse, R3, RZ ;  /* 0x00000003040e7223 */ /* 0x040fe400000000ff */
[----:B------:R-:W-:-:S04]  /*2030*/  FFMA R15, R4, R15, R38 ;  /* 0x0000000f040f7223 */ /* 0x000fc80000000026 */
[----:B------:R-:W-:-:S04]  /*2040*/  FFMA R41, R14, R15, R3 ;  /* 0x0000000f0e297223 */ /* 0x000fc80000000003 */
[----:B------:R-:W-:Y:S01]  /*2050*/  @P3 FADD R41, RZ, -R41 ;  /* 0x80000029ff293221 */ /* 0x000fe20000000000 */
        /* <DEDUP_REMOVED lines=10> */
.L_x_27:
[----:B0-----:R-:W0:Y:S02]  /*2100*/  LDC.64 R14, c[0x4][0x40] ;  /* 0x01001000ff0e7b82 */ /* 0x001e240000000a00 */
[----:B0-----:R-:W-:-:S05]  /*2110*/  IMAD.WIDE.U32 R38, R3, 0x4, R14 ;  /* 0x0000000403267825 */ /* 0x001fca00078e000e */
        /* <DEDUP_REMOVED lines=26> */
[C---:B------:R-:W-:Y:S02]  /*22c0*/  SHF.L.W.U32.HI R17, R4.reuse, 0x2, R3 ;  /* 0x0000000204117819 */ /* 0x040fe40000010e03 */
[----:B------:R-:W-:Y:S02]  /*22d0*/  SHF.L.U32 R4, R4, 0x2, RZ ;  /* 0x0000000204047819 */ /* 0x000fe400000006ff */
[----:B------:R-:W-:-:S02]  /*22e0*/  SHF.R.S32.HI R15, RZ, 0x1f, R17 ;  /* 0x0000001fff0f7819 */ /* 0x000fc40000011411 */
[----:B------:R-:W-:Y:S02]  /*22f0*/  LOP3.LUT R3, R17, R12, RZ, 0x3c, !PT ;  /* 0x0000000c11037212 */ /* 0x000fe400078e3cff */
[C---:B------:R-:W-:Y:S02]  /*2300*/  LOP3.LUT R14, R15.reuse, R4, RZ, 0x3c, !PT ;  /* 0x000000040f0e7212 */ /* 0x040fe400078e3cff */
[----:B------:R-:W-:Y:S02]  /*2310*/  LOP3.LUT R15, R15, R17, RZ, 0x3c, !PT ;  /* 0x000000110f0f7212 */ /* 0x000fe400078e3cff */
[----:B------:R-:W-:Y:S02]  /*2320*/  LEA.HI R18, R17, R18, RZ, 0x1 ;  /* 0x0000001211127211 */ /* 0x000fe400078f08ff */
[----:B------:R-:W-:Y:S02]  /*2330*/  ISETP.GE.AND P0, PT, R3, RZ, PT ;  /* 0x000000ff0300720c */ /* 0x000fe40003f06270 */
[----:B------:R-:W0:Y:S01]  /*2340*/  I2F.F64.S64 R14, R14 ;  /* 0x0000000e000e7312 */ /* 0x000e220000301c00 */
[----:B------:R-:W-:-:S04]  /*2350*/  IMAD.MOV R3, RZ, RZ, -R18 ;  /* 0x000000ffff037224 */ /* 0x000fc800078e0a12 */
[----:B------:R-:W-:Y:S01]  /*2360*/  @!P2 IMAD.MOV.U32 R18, RZ, RZ, R3 ;  /* 0x000000ffff12a224 */ /* 0x000fe200078e0003 */
[----:B0-----:R-:W-:-:S10]  /*2370*/  DMUL R38, R14, UR12 ;  /* 0x0000000c0e267c28 */ /* 0x001fd40008000000 */
[----:B------:R-:W2:Y:S02]  /*2380*/  F2F.F32.F64 R38, R38 ;  /* 0x0000002600267310 */ /* 0x000ea40000301000 */
[----:B--2---:R-:W-:-:S07]  /*2390*/  FSEL R16, -R38, R38, !P0 ;  /* 0x0000002626107208 */ /* 0x004fce0004000100 */
.L_x_26:
[----:B------:R-:W-:Y:S05]  /*23a0*/  BSYNC.RECONVERGENT B0 ;  /* 0x0000000000007941 */ /* 0x000fea0003800200 */
.L_x_25:
        /* <DEDUP_REMOVED lines=25> */
.L_x_30:
[----:B0-----:R-:W0:Y:S02]  /*2540*/  LDC.64 R14, c[0x4][0x40] ;  /* 0x01001000ff0e7b82 */ /* 0x001e240000000a00 */
[----:B0-----:R-:W-:-:S05]  /*2550*/  IMAD.WIDE.U32 R38, R3, 0x4, R14 ;  /* 0x0000000403267825 */ /* 0x001fca00078e000e */
        /* <DEDUP_REMOVED lines=12> */
[----:B------:R-:W-:Y:S02]  /*2620*/  LOP3.LUT P0, RZ, R14, 0x1f, RZ, 0xc0, !PT ;  /* 0x0000001f0eff7812 */ /* 0x000fe4000780c0ff */
[----:B------:R-:W-:-:S04]  /*2630*/  IADD3 R3, PT, PT, R3, -0x80, RZ ;  /* 0xffffff8003037810 */ /* 0x000fc80007ffe0ff */
        /* <DEDUP_REMOVED lines=21> */
[----:B------:R-:W-:-:S05]  /*2790*/  IMAD.MOV R3, RZ, RZ, -R40 ;  /* 0x000000ffff037224 */ /* 0x000fca00078e0a28 */
[----:B------:R-:W-:Y:S01]  /*27a0*/  @!P1 MOV R40, R3 ;  /* 0x0000000300289202 */ /* 0x000fe20000000f00 */
[----:B0-----:R-:W-:-:S10]  /*27b0*/  DMUL R38, R14, UR12 ;  /* 0x0000000c0e267c28 */ /* 0x001fd40008000000 */
[----:B------:R-:W0:Y:S02]  /*27c0*/  F2F.F32.F64 R38, R38 ;  /* 0x0000002600267310 */ /* 0x000e240000301000 */
[----:B0-2---:R-:W-:-:S07]  /*27d0*/  FSEL R23, -R38, R38, !P0 ;  /* 0x0000002626177208 */ /* 0x005fce0004000100 */
.L_x_29:
[----:B------:R-:W-:Y:S05]  /*27e0*/  BSYNC.RECONVERGENT B0 ;  /* 0x0000000000007941 */ /* 0x000fea0003800200 */
.L_x_28:
[C---:B------:R-:W-:Y:S01]  /*27f0*/  LOP3.LUT R3, R40.reuse, 0x1, RZ, 0xc0, !PT ;  /* 0x0000000128037812 */ /* 0x040fe200078ec0ff */
[----:B------:R-:W-:Y:S01]  /*2800*/  FMUL R4, R23, R23 ;  /* 0x0000001717047220 */ /* 0x000fe20000400000 */
[----:B------:R-:W-:Y:S02]  /*2810*/  VIADD R40, R40, 0x1 ;  /* 0x0000000128287836 */ /* 0x000fe40000000000 */
[----:B------:R-:W-:Y:S01]  /*2820*/  FFMA R15, R20, R6, R12 ;  /* 0x00000006140f7223 */ /* 0x000fe2000000000c */
[----:B------:R-:W-:Y:S01]  /*2830*/  ISETP.NE.U32.AND P0, PT, R3, 0x1, PT ;  /* 0x000000010300780c */ /* 0x000fe20003f05070 */
[----:B------:R-:W-:Y:S01]  /*2840*/  FFMA R19, R4, R19, -0.0013887860113754868507 ;  /* 0xbab607ed04137423 */ /* 0x000fe20000000013 */
[----:B------:R-:W0:Y:S01]  /*2850*/  LDC R3, c[0x3][0x58] ;  /* 0x00c01600ff037b82 */ /* 0x000e220000000800 */
[----:B------:R-:W-:Y:S01]  /*2860*/  LOP3.LUT P1, RZ, R40, 0x2, RZ, 0xc0, !PT ;  /* 0x0000000228ff7812 */ /* 0x000fe2000782c0ff */
[----:B------:R-:W-:Y:S01]  /*2870*/  IMAD.MOV.U32 R38, RZ, RZ, R26 ;  /* 0x000000ffff267224 */ /* 0x000fe200078e001a */
[----:B------:R-:W-:-:S02]  /*2880*/  FSEL R21, R21, 0.0083327032625675201416, P0 ;  /* 0x3c0885e415157808 */ /* 0x000fc40000000000 */
[----:B------:R-:W-:Y:S02]  /*2890*/  FSEL R19, R19, -0.00019574658654164522886, P0 ;  /* 0xb94d415313137808 */ /* 0x000fe40000000000 */
[----:B------:R-:W-:Y:S02]  /*28a0*/  FSEL R22, -R22, -0.16666662693023681641, P0 ;  /* 0xbe2aaaa816167808 */ /* 0x000fe40000000100 */
[----:B------:R-:W-:Y:S01]  /*28b0*/  FSEL R23, R23, 1, !P0 ;  /* 0x3f80000017177808 */ /* 0x000fe20004000000 */
[----:B------:R-:W-:Y:S01]  /*28c0*/  FFMA R19, R4, R19, R21 ;  /* 0x0000001304137223 */ /* 0x000fe20000000015 */
[----:B------:R-:W-:-:S03]  /*28d0*/  MOV R43, R24 ;  /* 0x00000018002b7202 */ /* 0x000fc60000000f00 */
[C---:B------:R-:W-:Y:S01]  /*28e0*/  FFMA R19, R4.reuse, R19, R22 ;  /* 0x0000001304137223 */ /* 0x040fe20000000016 */
[----:B------:R-:W-:-:S04]  /*28f0*/  FFMA R4, R4, R23, RZ ;  /* 0x0000001704047223 */ /* 0x000fc800000000ff */
[----:B------:R-:W-:Y:S01]  /*2900*/  FFMA R19, R4, R19, R23 ;  /* 0x0000001304137223 */ /* 0x000fe20000000017 */
[----:B------:R-:W-:-:S03]  /*2910*/  IMAD.MOV.U32 R4, RZ, RZ, RZ ;  /* 0x000000ffff047224 */ /* 0x000fc600078e00ff */
[----:B------:R-:W-:Y:S01]  /*2920*/  @P1 FADD R19, RZ, -R19 ;  /* 0x80000013ff131221 */ /* 0x000fe20000000000 */
[C---:B0-----:R-:W-:Y:S01]  /*2930*/  FSETP.NEU.AND P0, PT, R3.reuse, RZ, PT ;  /* 0x000000ff0300720b */ /* 0x041fe20003f0d000 */
[----:B------:R-:W-:Y:S02]  /*2940*/  FMUL R3, R3, 3 ;  /* 0x4040000003037820 */ /* 0x000fe40000400000 */
[----:B------:R-:W-:Y:S01]  /*2950*/  FFMA R18, R19, UR7, -R18 ;  /* 0x0000000713127c23 */ /* 0x000fe20008000812 */
[----:B------:R-:W-:Y:S01]  /*2960*/  MOV R19, R27 ;  /* 0x0000001b00137202 */ /* 0x000fe20000000f00 */
[----:B------:R-:W-:Y:S02]  /*2970*/  FMUL R14, R3, R6 ;  /* 0x00000006030e7220 */ /* 0x000fe40000400000 */
[----:B------:R-:W-:Y:S01]  /*2980*/  FADD R16, R18, UR10 ;  /* 0x0000000a12107e21 */ /* 0x000fe20008000000 */
[----:B------:R-:W-:-:S03]  /*2990*/  IMAD.MOV.U32 R18, RZ, RZ, R25 ;  /* 0x000000ffff127224 */ /* 0x000fc600078e0019 */
[----:B------:R-:W-:Y:S02]  /*29a0*/  FFMA R16, R16, UR11, -R41 ;  /* 0x0000000b10107c23 */ /* 0x000fe40008000829 */
[----:B------:R-:W-:Y:S05]  /*29b0*/  @!P0 BRA `(.L_x_31) ;  /* 0x0000000000f48947 */ /* 0x000fea0003800000 */
[----:B------:R-:W-:Y:S01]  /*29c0*/  SHF.R.U32.HI R18, RZ, 0x2, R31 ;  /* 0x00000002ff127819 */ /* 0x000fe2000001161f */
[----:B------:R-:W-:Y:S01]  /*29d0*/  BSSY.RECONVERGENT B0, `(.L_x_31) ;  /* 0x000003b000007945 */ /* 0x000fe20003800200 */
[----:B------:R-:W-:Y:S02]  /*29e0*/  IADD3 R30, PT, PT, R30, 0x587c5, RZ ;  /* 0x000587c51e1e7810 */ /* 0x000fe40007ffe0ff */
[----:B------:R-:W-:Y:S01]  /*29f0*/  LOP3.LUT R19, R18, R31, RZ, 0x3c, !PT ;  /* 0x0000001f12137212 */ /* 0x000fe200078e3cff */
[----:B------:R-:W-:-:S04]  /*2a00*/  IMAD.SHL.U32 R18, R27, 0x10, RZ ;  /* 0x000000101b127824 */ /* 0x000fc800078e00ff */
[----:B------:R-:W-:-:S05]  /*2a10*/  IMAD.SHL.U32 R3, R19, 0x2, RZ ;  /* 0x0000000213037824 */ /* 0x000fca00078e00ff */
[----:B------:R-:W-:-:S04]  /*2a20*/  LOP3.LUT R18, R27, R18, R3, 0x96, !PT ;  /* 0x000000121b127212 */ /* 0x000fc800078e9603 */
[----:B------:R-:W-:Y:S01]  /*2a30*/  LOP3.LUT R19, R18, R19, RZ, 0x3c, !PT ;  /* 0x0000001312137212 */ /* 0x000fe200078e3cff */
[----:B------:R-:W-:-:S04]  /*2a40*/  IMAD.MOV.U32 R18, RZ, RZ, 0x2f800000 ;  /* 0x2f800000ff127424 */ /* 0x000fc800078e00ff */
[----:B------:R-:W-:-:S05]  /*2a50*/  IMAD.IADD R3, R30, 0x1, R19 ;  /* 0x000000011e037824 */ /* 0x000fca00078e0213 */
[----:B------:R-:W-:-:S05]  /*2a60*/  I2FP.F32.U32 R3, R3 ;  /* 0x0000000300037245 */ /* 0x000fca0000201000 */
[----:B------:R-:W-:-:S05]  /*2a70*/  FFMA R3, R3, R18, 1.1641532182693481445e-10 ;  /* 0x2f00000003037423 */ /* 0x000fca0000000012 */
[----:B------:R-:W-:-:S13]  /*2a80*/  FSETP.GTU.AND P1, PT, R3, 0.16666667163372039795, PT ;  /* 0x3e2aaaab0300780b */ /* 0x000fda0003f2c000 */
[----:B------:R-:W-:Y:S05]  /*2a90*/  @P1 BRA `(.L_x_32) ;  /* 0x0000000000501947 */ /* 0x000fea0003800000 */
[----:B------:R-:W-:Y:S01]  /*2aa0*/  IADD3 R3, PT, PT, R14, -0xd000000, RZ ;  /* 0xf30000000e037810 */ /* 0x000fe20007ffe0ff */
[----:B------:R0:W2:Y:S01]  /*2ab0*/  MUFU.RSQ R17, R14 ;  /* 0x0000000e00117308 */ /* 0x0000a20000001400 */
[----:B------:R-:W-:Y:S02]  /*2ac0*/  BSSY.RECONVERGENT B1, `(.L_x_33) ;  /* 0x000000b000017945 */ /* 0x000fe40003800200 */
[----:B------:R-:W-:-:S13]  /*2ad0*/  ISETP.GT.U32.AND P1, PT, R3, 0x727fffff, PT ;  /* 0x727fffff0300780c */ /* 0x000fda0003f24070 */
[----:B0-----:R-:W-:Y:S05]  /*2ae0*/  @!P1 BRA `(.L_x_34) ;  /* 0x0000000000109947 */ /* 0x001fea0003800000 */
[----:B------:R-:W-:Y:S01]  /*2af0*/  IMAD.MOV.U32 R3, RZ, RZ, R14 ;  /* 0x000000ffff037224 */ /* 0x000fe200078e000e */
[----:B------:R-:W-:-:S07]  /*2b00*/  MOV R4, 0x2b20 ;  /* 0x00002b2000047802 */ /* 0x000fce0000000f00 */
[----:B-12---:R-:W-:Y:S05]  /*2b10*/  CALL.REL.NOINC `($__internal_2_$__cuda_sm20_sqrt_rn_f32_slowpath) ;  /* 0x0000010400e07944 */ /* 0x006fea0003c00000 */
[----:B------:R-:W-:Y:S05]  /*2b20*/  BRA `(.L_x_35) ;  /* 0x0000000000107947 */ /* 0x000fea0003800000 */
.L_x_34:
[----:B--2---:R-:W-:Y:S01]  /*2b30*/  FMUL.FTZ R3, R14, R17 ;  /* 0x000000110e037220 */ /* 0x004fe20000410000 */
[----:B------:R-:W-:-:S03]  /*2b40*/  FMUL.FTZ R4, R17, 0.5 ;  /* 0x3f00000011047820 */ /* 0x000fc60000410000 */
[----:B------:R-:W-:-:S04]  /*2b50*/  FFMA R42, -R3, R3, R14 ;  /* 0x00000003032a7223 */ /* 0x000fc8000000010e */
[----:B------:R-:W-:-:S07]  /*2b60*/  FFMA R42, R42, R4, R3 ;  /* 0x000000042a2a7223 */ /* 0x000fce0000000003 */
.L_x_35:
[----:B------:R-:W-:Y:S05]  /*2b70*/  BSYNC.RECONVERGENT B1 ;  /* 0x0000000000017941 */ /* 0x000fea0003800200 */
.L_x_33:
[----:B------:R-:W-:Y:S01]  /*2b80*/  IMAD.MOV.U32 R38, RZ, RZ, R27 ;  /* 0x000000ffff267224 */ /* 0x000fe200078e001b */
[----:B------:R-:W-:Y:S01]  /*2b90*/  MOV R18, R26 ;  /* 0x0000001a00127202 */ /* 0x000fe20000000f00 */
[----:B------:R-:W-:Y:S01]  /*2ba0*/  FADD R4, -R42, -RZ ;  /* 0x800000ff2a047221 */ /* 0x000fe20000000100 */
[----:B------:R-:W-:Y:S02]  /*2bb0*/  IMAD.MOV.U32 R43, RZ, RZ, R25 ;  /* 0x000000ffff2b7224 */ /* 0x000fe400078e0019 */
[----:B------:R-:W-:Y:S01]  /*2bc0*/  IMAD.MOV.U32 R31, RZ, RZ, R24 ;  /* 0x000000ffff1f7224 */ /* 0x000fe200078e0018 */
[----:B------:R-:W-:Y:S06]  /*2bd0*/  BRA `(.L_x_36) ;  /* 0x0000000000687947 */ /* 0x000fec0003800000 */
.L_x_32:
[C---:B------:R-:W-:Y:S01]  /*2be0*/  FSETP.GTU.AND P1, PT, R3.reuse, 0.3333333432674407959, PT ;  /* 0x3eaaaaab0300780b */ /* 0x040fe20003f2c000 */
[----:B------:R-:W-:Y:S01]  /*2bf0*/  IMAD.MOV.U32 R18, RZ, RZ, R26 ;  /* 0x000000ffff127224 */ /* 0x000fe200078e001a */
[----:B------:R-:W-:Y:S01]  /*2c00*/  MOV R38, R27 ;  /* 0x0000001b00267202 */ /* 0x000fe20000000f00 */
[----:B------:R-:W-:Y:S01]  /*2c10*/  IMAD.MOV.U32 R43, RZ, RZ, R25 ;  /* 0x000000ffff2b7224 */ /* 0x000fe200078e0019 */
[----:B------:R-:W-:Y:S02]  /*2c20*/  FSETP.LEU.OR P1, PT, R3, 0.16666667163372039795, P1 ;  /* 0x3e2aaaab0300780b */ /* 0x000fe40000f2b400 */
[----:B------:R-:W-:-:S11]  /*2c30*/  MOV R31, R24 ;  /* 0x00000018001f7202 */ /* 0x000fd60000000f00 */
[----:B------:R-:W-:Y:S05]  /*2c40*/  @P1 BRA `(.L_x_36) ;  /* 0x00000000004c1947 */ /* 0x000fea0003800000 */
[----:B------:R-:W-:Y:S01]  /*2c50*/  VIADD R3, R14, 0xf3000000 ;  /* 0xf30000000e037836 */ /* 0x000fe20000000000 */
[----:B------:R0:W2:Y:S01]  /*2c60*/  MUFU.RSQ R17, R14 ;  /* 0x0000000e00117308 */ /* 0x0000a20000001400 */
[----:B------:R-:W-:Y:S03]  /*2c70*/  BSSY.RECONVERGENT B1, `(.L_x_37) ;  /* 0x000000c000017945 */ /* 0x000fe60003800200 */
[----:B------:R-:W-:-:S13]  /*2c80*/  ISETP.GT.U32.AND P1, PT, R3, 0x727fffff, PT ;  /* 0x727fffff0300780c */ /* 0x000fda0003f24070 */
[----:B0-2---:R-:W-:Y:S05]  /*2c90*/  @!P1 BRA `(.L_x_38) ;  /* 0x0000000000149947 */ /* 0x005fea0003800000 */
[----:B------:R-:W-:Y:S01]  /*2ca0*/  IMAD.MOV.U32 R3, RZ, RZ, R14 ;  /* 0x000000ffff037224 */ /* 0x000fe200078e000e */
[----:B------:R-:W-:-:S07]  /*2cb0*/  MOV R4, 0x2cd0 ;  /* 0x00002cd000047802 */ /* 0x000fce0000000f00 */
[----:B-1----:R-:W-:Y:S05]  /*2cc0*/  CALL.REL.NOINC `($__internal_2_$__cuda_sm20_sqrt_rn_f32_slowpath) ;  /* 0x0000010400747944 */ /* 0x002fea0003c00000 */
[----:B------:R-:W-:Y:S01]  /*2cd0*/  MOV R4, R42 ;  /* 0x0000002a00047202 */ /* 0x000fe20000000f00 */
[----:B------:R-:W-:Y:S06]  /*2ce0*/  BRA `(.L_x_39) ;  /* 0x0000000000107947 */ /* 0x000fec0003800000 */
.L_x_38:
[----:B------:R-:W-:Y:S01]  /*2cf0*/  FMUL.FTZ R3, R14, R17 ;  /* 0x000000110e037220 */ /* 0x000fe20000410000 */
[----:B------:R-:W-:-:S03]  /*2d00*/  FMUL.FTZ R17, R17, 0.5 ;  /* 0x3f00000011117820 */ /* 0x000fc60000410000 */
[----:B------:R-:W-:-:S04]  /*2d10*/  FFMA R4, -R3, R3, R14 ;  /* 0x0000000303047223 */ /* 0x000fc8000000010e */
[----:B------:R-:W-:-:S07]  /*2d20*/  FFMA R4, R4, R17, R3 ;  /* 0x0000001104047223 */ /* 0x000fce0000000003 */
.L_x_39:
[----:B------:R-:W-:Y:S05]  /*2d30*/  BSYNC.RECONVERGENT B1 ;  /* 0x0000000000017941 */ /* 0x000fea0003800200 */
.L_x_37:
[----:B------:R-:W-:Y:S01]  /*2d40*/  IMAD.MOV.U32 R38, RZ, RZ, R27 ;  /* 0x000000ffff267224 */ /* 0x000fe200078e001b */
[----:B------:R-:W-:Y:S01]  /*2d50*/  MOV R43, R25 ;  /* 0x00000019002b7202 */ /* 0x000fe20000000f00 */
[----:B------:R-:W-:Y:S02]  /*2d60*/  IMAD.MOV.U32 R18, RZ, RZ, R26 ;  /* 0x000000ffff127224 */ /* 0x000fe400078e001a */
[----:B------:R-:W-:-:S07]  /*2d70*/  IMAD.MOV.U32 R31, RZ, RZ, R24 ;  /* 0x000000ffff1f7224 */ /* 0x000fce00078e0018 */
.L_x_36:
[----:B------:R-:W-:Y:S05]  /*2d80*/  BSYNC.RECONVERGENT B0 ;  /* 0x0000000000007941 */ /* 0x000fea0003800200 */
.L_x_31:
[----:B------:R-:W-:Y:S01]  /*2d90*/  FADD R15, R15, R4 ;  /* 0x000000040f0f7221 */ /* 0x000fe20000000000 */
[----:B------:R-:W-:Y:S01]  /*2da0*/  FFMA R24, R16, R6, R0 ;  /* 0x0000000610187223 */ /* 0x000fe20000000000 */
[----:B------:R-:W-:Y:S01]  /*2db0*/  IMAD.MOV.U32 R25, RZ, RZ, RZ ;  /* 0x000000ffff197224 */ /* 0x000fe200078e00ff */
[----:B------:R-:W-:Y:S01]  /*2dc0*/  MOV R17, R19 ;  /* 0x0000001300117202 */ /* 0x000fe20000000f00 */
[----:B------:R-:W-:Y:S01]  /*2dd0*/  IMAD.MOV.U32 R21, RZ, RZ, R38 ;  /* 0x000000ffff157224 */ /* 0x000fe200078e0026 */
[----:B------:R-:W-:Y:S01]  /*2de0*/  MOV R23, R43 ;  /* 0x0000002b00177202 */ /* 0x000fe20000000f00 */
[----:B------:R-:W-:Y:S01]  /*2df0*/  IMAD.MOV.U32 R22, RZ, RZ, R18 ;  /* 0x000000ffff167224 */ /* 0x000fe200078e0012 */
[----:B------:R-:W-:Y:S06]  /*2e00*/  @!P0 BRA `(.L_x_40) ;  /* 0x0000000000f48947 */ /* 0x000fec0003800000 */
        /* <DEDUP_REMOVED lines=23> */
.L_x_43:
[----:B--2---:R-:W-:Y:S01]  /*2f80*/  FMUL.FTZ R3, R14, R21 ;  /* 0x000000150e037220 */ /* 0x004fe20000410000 */
[----:B------:R-:W-:-:S03]  /*2f90*/  FMUL.FTZ R4, R21, 0.5 ;  /* 0x3f00000015047820 */ /* 0x000fc60000410000 */
[----:B------:R-:W-:-:S04]  /*2fa0*/  FFMA R42, -R3, R3, R14 ;  /* 0x00000003032a7223 */ /* 0x000fc8000000010e */
[----:B------:R-:W-:-:S07]  /*2fb0*/  FFMA R42, R42, R4, R3 ;  /* 0x000000042a2a7223 */ /* 0x000fce0000000003 */
.L_x_44:
[----:B------:R-:W-:Y:S05]  /*2fc0*/  BSYNC.RECONVERGENT B1 ;  /* 0x0000000000017941 */ /* 0x000fea0003800200 */
.L_x_42:
[----:B------:R-:W-:Y:S01]  /*2fd0*/  FADD R25, -R42, -RZ ;  /* 0x800000ff2a197221 */ /* 0x000fe20000000100 */
[----:B------:R-:W-:Y:S01]  /*2fe0*/  IMAD.MOV.U32 R21, RZ, RZ, R19 ;  /* 0x000000ffff157224 */ /* 0x000fe200078e0013 */
[----:B------:R-:W-:Y:S01]  /*2ff0*/  MOV R22, R38 ;  /* 0x0000002600167202 */ /* 0x000fe20000000f00 */
[----:B------:R-:W-:Y:S02]  /*3000*/  IMAD.MOV.U32 R23, RZ, RZ, R18 ;  /* 0x000000ffff177224 */ /* 0x000fe400078e0012 */
[----:B------:R-:W-:Y:S01]  /*3010*/  IMAD.MOV.U32 R31, RZ, RZ, R43 ;  /* 0x000000ffff1f7224 */ /* 0x000fe200078e002b */
[----:B------:R-:W-:Y:S06]  /*3020*/  BRA `(.L_x_45) ;  /* 0x0000000000687947 */ /* 0x000fec0003800000 */
.L_x_41:
        /* <DEDUP_REMOVED lines=17> */
.L_x_47:
[----:B------:R-:W-:Y:S01]  /*3140*/  FMUL.FTZ R25, R14, R3 ;  /* 0x000000030e197220 */ /* 0x000fe20000410000 */
[----:B------:R-:W-:-:S03]  /*3150*/  FMUL.FTZ R3, R3, 0.5 ;  /* 0x3f00000003037820 */ /* 0x000fc60000410000 */
[----:B------:R-:W-:-:S04]  /*3160*/  FFMA R4, -R25, R25, R14 ;  /* 0x0000001919047223 */ /* 0x000fc8000000010e */
[----:B------:R-:W-:-:S07]  /*3170*/  FFMA R25, R4, R3, R25 ;  /* 0x0000000304197223 */ /* 0x000fce0000000019 */
.L_x_48:
[----:B------:R-:W-:Y:S05]  /*3180*/  BSYNC.RECONVERGENT B1 ;  /* 0x0000000000017941 */ /* 0x000fea0003800200 */
.L_x_46:
[----:B------:R-:W-:Y:S01]  /*3190*/  IMAD.MOV.U32 R21, RZ, RZ, R19 ;  /* 0x000000ffff157224 */ /* 0x000fe200078e0013 */
[----:B------:R-:W-:Y:S01]  /*31a0*/  MOV R23, R18 ;  /* 0x0000001200177202 */ /* 0x000fe20000000f00 */
[----:B------:R-:W-:Y:S02]  /*31b0*/  IMAD.MOV.U32 R22, RZ, RZ, R38 ;  /* 0x000000ffff167224 */ /* 0x000fe400078e0026 */
[----:B------:R-:W-:-:S07]  /*31c0*/  IMAD.MOV.U32 R31, RZ, RZ, R43 ;  /* 0x000000ffff1f7224 */ /* 0x000fce00078e002b */
.L_x_45:
[----:B------:R-:W-:Y:S05]  /*31d0*/  BSYNC.RECONVERGENT B0 ;  /* 0x0000000000007941 */ /* 0x000fea0003800200 */
.L_x_40:
[C---:B------:R-:W-:Y:S01]  /*31e0*/  FMUL R39, R15.reuse, 0.63661974668502807617 ;  /* 0x3f22f9830f277820 */ /* 0x040fe20000400000 */
[----:B------:R-:W-:Y:S01]  /*31f0*/  FSETP.GE.AND P1, PT, |R15|, 105615, PT ;  /* 0x47ce47800f00780b */ /* 0x000fe20003f26200 */
[----:B------:R-:W-:Y:S04]  /*3200*/  BSSY.RECONVERGENT B0, `(.L_x_49) ;  /* 0x000003d000007945 */ /* 0x000fe80003800200 */
[----:B------:R-:W0:Y:S02]  /*3210*/  F2I.NTZ R39, R39 ;  /* 0x0000002700277305 */ /* 0x000e240000203100 */
[----:B0-----:R-:W-:-:S05]  /*3220*/  I2FP.F32.S32 R4, R39 ;  /* 0x0000002700047245 */ /* 0x001fca0000201400 */
[----:B------:R-:W-:-:S04]  /*3230*/  FFMA R3, R4, -1.5707962512969970703, R15 ;  /* 0xbfc90fda04037823 */ /* 0x000fc8000000000f */
[----:B------:R-:W-:-:S04]  /*3240*/  FFMA R3, R4, -7.5497894158615963534e-08, R3 ;  /* 0xb3a2216804037823 */ /* 0x000fc80000000003 */
[----:B------:R-:W-:Y:S01]  /*3250*/  FFMA R3, R4, -5.3903029534742383927e-15, R3 ;  /* 0xa7c234c504037823 */ /* 0x000fe20000000003 */
[----:B------:R-:W-:Y:S01]  /*3260*/  FADD R4, R24, R25 ;  /* 0x0000001918047221 */ /* 0x000fe20000000000 */
[----:B------:R-:W-:-:S03]  /*3270*/  IMAD.MOV.U32 R24, RZ, RZ, R39 ;  /* 0x000000ffff187224 */ /* 0x000fc600078e0027 */
        /* <DEDUP_REMOVED lines=11> */
.L_x_51:
[----:B0-----:R-:W0:Y:S02]  /*3330*/  LDC.64 R18, c[0x4][0x40] ;  /* 0x01001000ff127b82 */ /* 0x001e240000000a00 */
[----:B0-----:R-:W-:-:S05]  /*3340*/  IMAD.WIDE.U32 R26, R25, 0x4, R18 ;  /* 0x00000004191a7825 */ /* 0x001fca00078e0012 */
        /* <DEDUP_REMOVED lines=25> */
[C-C-:B------:R-:W-:Y:S01]  /*34e0*/  SHF.L.W.U32.HI R26, R18.reuse, 0x2, R25.reuse ;  /* 0x00000002121a7819 */ /* 0x140fe20000010e19 */
[----:B------:R-:W-:Y:S01]  /*34f0*/  IMAD.SHL.U32 R18, R18, 0x4, RZ ;  /* 0x0000000412127824 */ /* 0x000fe200078e00ff */
[----:B------:R-:W-:Y:S02]  /*3500*/  SHF.R.U32.HI R25, RZ, 0x1e, R25 ;  /* 0x0000001eff197819 */ /* 0x000fe40000011619 */
[----:B------:R-:W-:-:S02]  /*3510*/  SHF.R.S32.HI R19, RZ, 0x1f, R26 ;  /* 0x0000001fff137819 */ /* 0x000fc4000001141a */
[C---:B------:R-:W-:Y:S02]  /*3520*/  LEA.HI R39, R26.reuse, R25, RZ, 0x1 ;  /* 0x000000191a277211 */ /* 0x040fe400078f08ff */
[C---:B------:R-:W-:Y:S02]  /*3530*/  LOP3.LUT R18, R19.reuse, R18, RZ, 0x3c, !PT ;  /* 0x0000001213127212 */ /* 0x040fe400078e3cff */
[----:B------:R-:W-:Y:S02]  /*3540*/  LOP3.LUT R19, R19, R26, RZ, 0x3c, !PT ;  /* 0x0000001a13137212 */ /* 0x000fe400078e3cff */
[----:B------:R-:W-:Y:S02]  /*3550*/  LOP3.LUT R27, R26, R15, RZ, 0x3c, !PT ;  /* 0x0000000f1a1b7212 */ /* 0x000fe400078e3cff */
[----:B------:R-:W-:Y:S02]  /*3560*/  IADD3 R25, PT, PT, -R39, RZ, RZ ;  /* 0x000000ff27197210 */ /* 0x000fe40007ffe1ff */
[----:B------:R-:W0:Y:S01]  /*3570*/  I2F.F64.S64 R18, R18 ;  /* 0x0000001200127312 */ /* 0x000e220000301c00 */
[----:B------:R-:W-:-:S02]  /*3580*/  ISETP.GE.AND P3, PT, R27, RZ, PT ;  /* 0x000000ff1b00720c */ /* 0x000fc40003f66270 */
[----:B------:R-:W-:Y:S01]  /*3590*/  @!P2 IMAD.MOV.U32 R39, RZ, RZ, R25 ;  /* 0x000000ffff27a224 */ /* 0x000fe200078e0019 */
[----:B0-----:R-:W-:-:S06]  /*35a0*/  DMUL R18, R18, UR6 ;  /* 0x0000000612127c28 */ /* 0x001fcc0008000000 */
[----:B------:R-:W0:Y:S02]  /*35b0*/  F2F.F32.F64 R40, R18 ;  /* 0x0000001200287310 */ /* 0x000e240000301000 */
[----:B0-2---:R-:W-:-:S07]  /*35c0*/  FSEL R40, -R40, R40, !P3 ;  /* 0x0000002828287208 */ /* 0x005fce0005800100 */
.L_x_50:
[----:B------:R-:W-:Y:S05]  /*35d0*/  BSYNC.RECONVERGENT B0 ;  /* 0x0000000000007941 */ /* 0x000fea0003800200 */
.L_x_49:
[----:B------:R-:W0:Y:S01]  /*35e0*/  LDCU UR7, c[0x3][0x4c] ;  /* 0x00c00980ff0777ac */ /* 0x000e220008000800 */
[----:B------:R-:W-:Y:S02]  /*35f0*/  IMAD.MOV.U32 R26, RZ, RZ, 0x37cbac00 ;  /* 0x37cbac00ff1a7424 */ /* 0x000fe400078e00ff */
[----:B------:R-:W-:Y:S01]  /*3600*/  FMUL R19, R40, R40 ;  /* 0x0000002828137220 */ /* 0x000fe20000400000 */
[----:B------:R-:W-:Y:S01]  /*3610*/  LOP3.LUT R18, R39, 0x1, RZ, 0xc0, !PT ;  /* 0x0000000127127812 */ /* 0x000fe200078ec0ff */
[----:B------:R-:W-:Y:S01]  /*3620*/  IMAD.MOV.U32 R38, RZ, RZ, 0x3effffff ;  /* 0x3effffffff267424 */ /* 0x000fe200078e00ff */
[----:B------:R-:W-:Y:S01]  /*3630*/  MOV R27, 0x3d2aaabb ;  /* 0x3d2aaabb001b7802 */ /* 0x000fe20000000f00 */
[----:B------:R-:W-:Y:S01]  /*3640*/  FFMA R41, R19, R26, -0.0013887860113754868507 ;  /* 0xbab607ed13297423 */ /* 0x000fe2000000001a */
[----:B------:R-:W-:Y:S01]  /*3650*/  ISETP.NE.U32.AND P2, PT, R18, 0x1, PT ;  /* 0x000000011200780c */ /* 0x000fe20003f45070 */
[----:B------:R-:W-:Y:S01]  /*3660*/  BSSY.RECONVERGENT B0, `(.L_x_52) ;  /* 0x0000049000007945 */ /* 0x000fe20003800200 */
[----:B------:R-:W-:-:S02]  /*3670*/  LOP3.LUT P3, RZ, R39, 0x2, RZ, 0xc0, !PT ;  /* 0x0000000227ff7812 */ /* 0x000fc4000786c0ff */
[----:B------:R-:W-:Y:S02]  /*3680*/  FSEL R18, R41, -0.00019574658654164522886, !P2 ;  /* 0xb94d415329127808 */ /* 0x000fe40005000000 */
[----:B------:R-:W-:Y:S02]  /*3690*/  FSEL R42, R27, 0.0083327032625675201416, !P2 ;  /* 0x3c0885e41b2a7808 */ /* 0x000fe40005000000 */
[----:B------:R-:W-:Y:S01]  /*36a0*/  FSEL R46, -R38, -0.16666662693023681641, !P2 ;  /* 0xbe2aaaa8262e7808 */ /* 0x000fe20005000100 */
[----:B0-----:R-:W-:Y:S02]  /*36b0*/  FFMA R25, R6, UR7, R2 ;  /* 0x0000000706197c23 */ /* 0x001fe40008000002 */
[----:B------:R-:W-:Y:S01]  /*36c0*/  FFMA R42, R19, R18, R42 ;  /* 0x00000012132a7223 */ /* 0x000fe2000000002a */
[----:B------:R-:W-:Y:S01]  /*36d0*/  FSEL R18, R40, 1, P2 ;  /* 0x3f80000028127808 */ /* 0x000fe20001000000 */
[C---:B------:R-:W-:Y:S01]  /*36e0*/  FMUL R44, R25.reuse, 0.63661974668502807617 ;  /* 0x3f22f983192c7820 */ /* 0x040fe20000400000 */
[----:B------:R-:W-:Y:S01]  /*36f0*/  FSETP.GE.AND P2, PT, |R25|, 105615, PT ;  /* 0x47ce47801900780b */ /* 0x000fe20003f46200 */
[----:B------:R-:W-:-:S02]  /*3700*/  FFMA R42, R19, R42, R46 ;  /* 0x0000002a132a7223 */ /* 0x000fc4000000002e */
[----:B------:R-:W-:Y:S02]  /*3710*/  FFMA R19, R19, R18, RZ ;  /* 0x0000001213137223 */ /* 0x000fe400000000ff */
[----:B------:R-:W0:Y:S02]  /*3720*/  F2I.NTZ R44, R44 ;  /* 0x0000002c002c7305 */ /* 0x000e240000203100 */
[----:B------:R-:W-:-:S04]  /*3730*/  FFMA R43, R19, R42, R18 ;  /* 0x0000002a132b7223 */ /* 0x000fc80000000012 */
[----:B------:R-:W-:Y:S01]  /*3740*/  @P3 FADD R43, RZ, -R43 ;  /* 0x8000002bff2b3221 */ /* 0x000fe20000000000 */
        /* <DEDUP_REMOVED lines=16> */
.L_x_54:
        /* <DEDUP_REMOVED lines=11> */
[----:B0-----:R-:W-:Y:S01]  /*3900*/  SHF.R.U32.HI R44, RZ, 0x17, R25 ;  /* 0x00000017ff2c7819 */ /* 0x001fe20000011619 */
        /* <DEDUP_REMOVED lines=15> */
[C-C-:B------:R-:W-:Y:S01]  /*3a00*/  SHF.L.W.U32.HI R44, R19.reuse, 0x2, R42.reuse ;  /* 0x00000002132c7819 */ /* 0x140fe20000010e2a */
[----:B------:R-:W-:Y:S01]  /*3a10*/  IMAD.SHL.U32 R19, R19, 0x4, RZ ;  /* 0x0000000413137824 */ /* 0x000fe200078e00ff */
[----:B0-----:R-:W-:Y:S02]  /*3a20*/  SHF.R.U32.HI R41, RZ, 0x1e, R42 ;  /* 0x0000001eff297819 */ /* 0x001fe4000001162a */
[----:B------:R-:W-:-:S02]  /*3a30*/  SHF.R.S32.HI R45, RZ, 0x1f, R44 ;  /* 0x0000001fff2d7819 */ /* 0x000fc4000001142c */
[C---:B------:R-:W-:Y:S02]  /*3a40*/  LOP3.LUT R42, R44.reuse, R25, RZ, 0x3c, !PT ;  /* 0x000000192c2a7212 */ /* 0x040fe400078e3cff */
[C---:B------:R-:W-:Y:S02]  /*3a50*/  LOP3.LUT R18, R45.reuse, R19, RZ, 0x3c, !PT ;  /* 0x000000132d127212 */ /* 0x040fe400078e3cff */
[----:B------:R-:W-:Y:S02]  /*3a60*/  LOP3.LUT R19, R45, R44, RZ, 0x3c, !PT ;  /* 0x0000002c2d137212 */ /* 0x000fe400078e3cff */
[----:B------:R-:W-:Y:S02]  /*3a70*/  LEA.HI R44, R44, R41, RZ, 0x1 ;  /* 0x000000292c2c7211 */ /* 0x000fe400078f08ff */
[----:B------:R-:W-:Y:S02]  /*3a80*/  ISETP.GE.AND P4, PT, R42, RZ, PT ;  /* 0x000000ff2a00720c */ /* 0x000fe40003f86270 */
[----:B------:R-:W0:Y:S01]  /*3a90*/  I2F.F64.S64 R18, R18 ;  /* 0x0000001200127312 */ /* 0x000e220000301c00 */
[----:B------:R-:W-:-:S05]  /*3aa0*/  IADD3 R41, PT, PT, -R44, RZ, RZ ;  /* 0x000000ff2c297210 */ /* 0x000fca0007ffe1ff */
[----:B------:R-:W-:Y:S01]  /*3ab0*/  @!P3 IMAD.MOV.U32 R44, RZ, RZ, R41 ;  /* 0x000000ffff2cb224 */ /* 0x000fe200078e0029 */
[----:B0-----:R-:W-:-:S06]  /*3ac0*/  DMUL R18, R18, UR10 ;  /* 0x0000000a12127c28 */ /* 0x001fcc0008000000 */
[----:B------:R-:W0:Y:S02]  /*3ad0*/  F2F.F32.F64 R45, R18 ;  /* 0x00000012002d7310 */ /* 0x000e240000301000 */
[----:B0-----:R-:W-:-:S07]  /*3ae0*/  FSEL R41, -R45, R45, !P4 ;  /* 0x0000002d2d297208 */ /* 0x001fce0006000100 */
.L_x_53:
[----:B------:R-:W-:Y:S05]  /*3af0*/  BSYNC.RECONVERGENT B0 ;  /* 0x0000000000007941 */ /* 0x000fea0003800200 */
.L_x_52:
[----:B------:R-:W-:Y:S01]  /*3b00*/  FMUL R47, R4, 0.63661974668502807617 ;  /* 0x3f22f983042f7820 */ /* 0x000fe20000400000 */
[----:B------:R-:W-:Y:S01]  /*3b10*/  FMUL R19, R41, R41 ;  /* 0x0000002929137220 */ /* 0x000fe20000400000 */
[----:B------:R-:W-:Y:S01]  /*3b20*/  LOP3.LUT R18, R44, 0x1, RZ, 0xc0, !PT ;  /* 0x000000012c127812 */ /* 0x000fe200078ec0ff */
[----:B------:R-:W0:Y:S01]  /*3b30*/  LDCU UR10, c[0x3][0x48] ;  /* 0x00c00900ff0a77ac */ /* 0x000e220008000800 */
[----:B------:R-:W-:Y:S01]  /*3b40*/  BSSY.RECONVERGENT B0, `(.L_x_55) ;  /* 0x000004b000007945 */ /* 0x000fe20003800200 */
[----:B------:R-:W-:Y:S01]  /*3b50*/  FFMA R42, R19, R26, -0.0013887860113754868507 ;  /* 0xbab607ed132a7423 */ /* 0x000fe2000000001a */
[----:B------:R-:W2:Y:S01]  /*3b60*/  F2I.NTZ R47, R47 ;  /* 0x0000002f002f7305 */ /* 0x000ea20000203100 */
[----:B------:R-:W-:Y:S01]  /*3b70*/  ISETP.NE.U32.AND P3, PT, R18, 0x1, PT ;  /* 0x000000011200780c */ /* 0x000fe20003f65070 */
[----:B------:R-:W-:-:S03]  /*3b80*/  VIADD R18, R44, 0x1 ;  /* 0x000000012c127836 */ /* 0x000fc60000000000 */
[----:B------:R-:W-:Y:S02]  /*3b90*/  FSEL R42, R42, -0.00019574658654164522886, P3 ;  /* 0xb94d41532a2a7808 */ /* 0x000fe40001800000 */
[----:B------:R-:W-:Y:S02]  /*3ba0*/  FSEL R44, R27, 0.0083327032625675201416, P3 ;  /* 0x3c0885e41b2c7808 */ /* 0x000fe40001800000 */
[----:B------:R-:W-:Y:S02]  /*3bb0*/  LOP3.LUT P4, RZ, R18, 0x2, RZ, 0xc0, !PT ;  /* 0x0000000212ff7812 */ /* 0x000fe4000788c0ff */
[----:B------:R-:W-:Y:S01]  /*3bc0*/  FSEL R18, R41, 1, !P3 ;  /* 0x3f80000029127808 */ /* 0x000fe20005800000 */
[----:B------:R-:W-:Y:S01]  /*3bd0*/  FFMA R42, R19, R42, R44 ;  /* 0x0000002a132a7223 */ /* 0x000fe2000000002c */
[----:B------:R-:W-:Y:S02]  /*3be0*/  FSEL R44, -R38, -0.16666662693023681641, P3 ;  /* 0xbe2aaaa8262c7808 */ /* 0x000fe40001800100 */
[----:B--2---:R-:W-:-:S02]  /*3bf0*/  I2FP.F32.S32 R41, R47 ;  /* 0x0000002f00297245 */ /* 0x004fc40000201400 */
        /* <DEDUP_REMOVED lines=9> */
[----:B------:R-:W-:Y:S01]  /*3c90*/  MOV R43, R47 ;  /* 0x0000002f002b7202 */ /* 0x000fe20000000f00 */
        /* <DEDUP_REMOVED lines=11> */
.L_x_57:
        /* <DEDUP_REMOVED lines=29> */
[----:B------:R-:W-:-:S02]  /*3f20*/  SHF.R.S32.HI R46, RZ, 0x1f, R47 ;  /* 0x0000001fff2e7819 */ /* 0x000fc4000001142f */
[----:B------:R-:W-:Y:S02]  /*3f30*/  SHF.R.U32.HI R42, RZ, 0x1e, R42 ;  /* 0x0000001eff2a7819 */ /* 0x000fe4000001162a */
[C---:B------:R-:W-:Y:S02]  /*3f40*/  LOP3.LUT R18, R46.reuse, R19, RZ, 0x3c, !PT ;  /* 0x000000132e127212 */ /* 0x040fe400078e3cff */
[----:B------:R-:W-:Y:S02]  /*3f50*/  LOP3.LUT R19, R46, R47, RZ, 0x3c, !PT ;  /* 0x0000002f2e137212 */ /* 0x000fe400078e3cff */
[C---:B0-----:R-:W-:Y:S02]  /*3f60*/  LOP3.LUT R41, R47.reuse, R4, RZ, 0x3c, !PT ;  /* 0x000000042f297212 */ /* 0x041fe400078e3cff */
[----:B------:R-:W-:Y:S02]  /*3f70*/  LEA.HI R47, R47, R42, RZ, 0x1 ;  /* 0x0000002a2f2f7211 */ /* 0x000fe400078f08ff */
[----:B------:R-:W0:Y:S01]  /*3f80*/  I2F.F64.S64 R18, R18 ;  /* 0x0000001200127312 */ /* 0x000e220000301c00 */
[----:B------:R-:W-:-:S02]  /*3f90*/  ISETP.GE.AND P5, PT, R41, RZ, PT ;  /* 0x000000ff2900720c */ /* 0x000fc40003fa6270 */
[----:B------:R-:W-:-:S04]  /*3fa0*/  IMAD.MOV R41, RZ, RZ, -R47 ;  /* 0x000000ffff297224 */ /* 0x000fc800078e0a2f */
[----:B------:R-:W-:Y:S01]  /*3fb0*/  @!P4 IMAD.MOV.U32 R47, RZ, RZ, R41 ;  /* 0x000000ffff2fc224 */ /* 0x000fe200078e0029 */
[----:B0-----:R-:W-:-:S06]  /*3fc0*/  DMUL R18, R18, UR12 ;  /* 0x0000000c12127c28 */ /* 0x001fcc0008000000 */
[----:B------:R-:W0:Y:S02]  /*3fd0*/  F2F.F32.F64 R46, R18 ;  /* 0x00000012002e7310 */ /* 0x000e240000301000 */
[----:B0-----:R-:W-:-:S07]  /*3fe0*/  FSEL R41, -R46, R46, !P5 ;  /* 0x0000002e2e297208 */ /* 0x001fce0006800100 */
.L_x_56:
[----:B------:R-:W-:Y:S05]  /*3ff0*/  BSYNC.RECONVERGENT B0 ;  /* 0x0000000000007941 */ /* 0x000fea0003800200 */
.L_x_55:
        /* <DEDUP_REMOVED lines=9> */
[----:B------:R-:W-:-:S03]  /*4090*/  FSEL R47, -R38, -0.16666662693023681641, !P4 ;  /* 0xbe2aaaa8262f7808 */ /* 0x000fc60006000100 */
[----:B------:R-:W-:Y:S01]  /*40a0*/  FFMA R42, R19, R18, R42 ;  /* 0x00000012132a7223 */ /* 0x000fe2000000002a */
[----:B------:R-:W-:-:S03]  /*40b0*/  FSEL R18, R41, 1, P4 ;  /* 0x3f80000029127808 */ /* 0x000fc60002000000 */
[----:B------:R-:W-:Y:S01]  /*40c0*/  FFMA R42, R19, R42, R47 ;  /* 0x0000002a132a7223 */ /* 0x000fe2000000002f */
[----:B0-----:R-:W-:Y:S01]  /*40d0*/  FADD R41, R45, UR12 ;  /* 0x0000000c2d297e21 */ /* 0x001fe20008000000 */
[----:B------:R-:W-:-:S04]  /*40e0*/  FFMA R19, R19, R18, RZ ;  /* 0x0000001213137223 */ /* 0x000fc800000000ff */
[----:B------:R-:W-:-:S04]  /*40f0*/  FFMA R18, R19, R42, R18 ;  /* 0x0000002a13127223 */ /* 0x000fc80000000012 */
[----:B------:R-:W-:-:S04]  /*4100*/  @P5 FADD R18, RZ, -R18 ;  /* 0x80000012ff125221 */ /* 0x000fc80000000000 */
[----:B------:R-:W-:Y:S01]  /*4110*/  FFMA R41, -R18, UR13, R41 ;  /* 0x0000000d12297c23 */ /* 0x000fe20008000129 */
[----:B------:R-:W-:Y:S06]  /*4120*/  @!P3 BRA `(.L_x_59) ;  /* 0x0000000000c8b947 */ /* 0x000fec0003800000 */
[----:B------:R-:W-:-:S13]  /*4130*/  FSETP.NEU.AND P3, PT, |R4|, +INF , PT ;  /* 0x7f8000000400780b */ /* 0x000fda0003f6d200 */
[----:B------:R-:W-:Y:S01]  /*4140*/  @!P3 FMUL R44, RZ, R4 ;  /* 0x00000004ff2cb220 */ /* 0x000fe20000400000 */
[----:B------:R-:W-:Y:S01]  /*4150*/  @!P3 MOV R43, RZ ;  /* 0x000000ff002bb202 */ /* 0x000fe20000000f00 */
[----:B------:R-:W-:Y:S06]  /*4160*/  @!P3 BRA `(.L_x_59) ;  /* 0x0000000000b8b947 */ /* 0x000fec0003800000 */
[----:B------:R-:W-:Y:S01]  /*4170*/  IMAD.SHL.U32 R18, R4, 0x100, RZ ;  /* 0x0000010004127824 */ /* 0x000fe200078e00ff */
[----:B------:R-:W-:Y:S01]  /*4180*/  CS2R R42, SRZ ;  /* 0x00000000002a7805 */ /* 0x000fe2000001ff00 */
[----:B------:R-:W-:-:S03]  /*4190*/  UMOV UR6, URZ ;  /* 0x000000ff00067c82 */ /* 0x000fc60008000000 */
[----:B------:R-:W-:-:S07]  /*41a0*/  LOP3.LUT R47, R18, 0x80000000, RZ, 0xfc, !PT ;  /* 0x80000000122f7812 */ /* 0x000fce00078efcff */
.L_x_60:
        /* <DEDUP_REMOVED lines=23> */
[----:B------:R-:W-:Y:S01]  /*4320*/  UMOV UR15, 0x3bf921fb ;  /* 0x3bf921fb000f7882 */ /* 0x000fe20000000000 */
[----:B------:R-:W-:-:S02]  /*4330*/  ISETP.GE.AND P4, PT, R4, RZ, PT ;  /* 0x000000ff0400720c */ /* 0x000fc40003f86270 */
[-C--:B--2---:R-:W-:Y:S02]  /*4340*/  @P3 SHF.L.W.U32.HI R43, R18, R44.reuse, R43 ;  /* 0x0000002c122b3219 */ /* 0x084fe40000010e2b */
[----:B---3--:R-:W-:Y:S02]  /*4350*/  @P3 SHF.L.W.U32.HI R18, R19, R44, R18 ;  /* 0x0000002c13123219 */ /* 0x008fe40000010e12 */
[--C-:B0-----:R-:W-:Y:S02]  /*4360*/  SHF.R.U32.HI R42, RZ, 0x1e, R43.reuse ;  /* 0x0000001eff2a7819 */ /* 0x101fe4000001162b */
        /* <DEDUP_REMOVED lines=11> */
[----:B0-----:R-:W-:-:S06]  /*4420*/  DMUL R18, R18, UR14 ;  /* 0x0000000e12127c28 */ /* 0x001fcc0008000000 */
[----:B------:R-:W0:Y:S02]  /*4430*/  F2F.F32.F64 R44, R18 ;  /* 0x00000012002c7310 */ /* 0x000e240000301000 */
[----:B0-----:R-:W-:-:S07]  /*4440*/  FSEL R44, -R44, R44, !P3 ;  /* 0x0000002c2c2c7208 */ /* 0x001fce0005800100 */
.L_x_59:
[----:B------:R-:W-:Y:S05]  /*4450*/  BSYNC.RECONVERGENT B0 ;  /* 0x0000000000007941 */ /* 0x000fea0003800200 */
.L_x_58:
        /* <DEDUP_REMOVED lines=25> */
.L_x_63:
        /* <DEDUP_REMOVED lines=26> */
[----:B---3--:R-:W-:-:S04]  /*4790*/  @P1 SHF.L.W.U32.HI R18, R19, R24, R18 ;  /* 0x0000001813121219 */ /* 0x008fc80000010e12 */
[C-C-:B------:R-:W-:Y:S02]  /*47a0*/  SHF.L.W.U32.HI R24, R18.reuse, 0x2, R3.reuse ;  /* 0x0000000212187819 */ /* 0x140fe40000010e03 */
[----:B------:R-:W-:Y:S02]  /*47b0*/  SHF.L.U32 R18, R18, 0x2, RZ ;  /* 0x0000000212127819 */ /* 0x000fe400000006ff */
[----:B------:R-:W-:Y:S02]  /*47c0*/  SHF.R.S32.HI R19, RZ, 0x1f, R24 ;  /* 0x0000001fff137819 */ /* 0x000fe40000011418 */
[----:B------:R-:W-:Y:S02]  /*47d0*/  SHF.R.U32.HI R3, RZ, 0x1e, R3 ;  /* 0x0000001eff037819 */ /* 0x000fe40000011603 */
[C---:B------:R-:W-:Y:S02]  /*47e0*/  LOP3.LUT R18, R19.reuse, R18, RZ, 0x3c, !PT ;  /* 0x0000001213127212 */ /* 0x040fe400078e3cff */
[----:B------:R-:W-:-:S02]  /*47f0*/  LOP3.LUT R19, R19, R24, RZ, 0x3c, !PT ;  /* 0x0000001813137212 */ /* 0x000fc400078e3cff */
[C---:B------:R-:W-:Y:S02]  /*4800*/  LOP3.LUT R15, R24.reuse, R15, RZ, 0x3c, !PT ;  /* 0x0000000f180f7212 */ /* 0x040fe400078e3cff */
[----:B------:R-:W-:Y:S02]  /*4810*/  LEA.HI R24, R24, R3, RZ, 0x1 ;  /* 0x0000000318187211 */ /* 0x000fe400078f08ff */
[----:B------:R-:W2:Y:S01]  /*4820*/  I2F.F64.S64 R18, R18 ;  /* 0x0000001200127312 */ /* 0x000ea20000301c00 */
[----:B------:R-:W-:Y:S02]  /*4830*/  ISETP.GE.AND P1, PT, R15, RZ, PT ;  /* 0x000000ff0f00720c */ /* 0x000fe40003f26270 */
[----:B------:R-:W-:-:S04]  /*4840*/  IMAD.MOV R3, RZ, RZ, -R24 ;  /* 0x000000ffff037224 */ /* 0x000fc800078e0a18 */
[----:B------:R-:W-:Y:S01]  /*4850*/  @!P3 IMAD.MOV.U32 R24, RZ, RZ, R3 ;  /* 0x000000ffff18b224 */ /* 0x000fe200078e0003 */
[----:B--2---:R-:W-:-:S06]  /*4860*/  DMUL R18, R18, UR14 ;  /* 0x0000000e12127c28 */ /* 0x004fcc0008000000 */
[----:B0-----:R-:W0:Y:S02]  /*4870*/  F2F.F32.F64 R42, R18 ;  /* 0x00000012002a7310 */ /* 0x001e240000301000 */
[----:B0-----:R-:W-:-:S07]  /*4880*/  FSEL R3, -R42, R42, !P1 ;  /* 0x0000002a2a037208 */ /* 0x001fce0004800100 */
.L_x_62:
[----:B------:R-:W-:Y:S05]  /*4890*/  BSYNC.RECONVERGENT B0 ;  /* 0x0000000000007941 */ /* 0x000fea0003800200 */
.L_x_61:
        /* <DEDUP_REMOVED lines=16> */
[----:B------:R-:W-:Y:S01]  /*49a0*/  FSETP.NEU.AND P1, PT, |R25|, +INF , PT ;  /* 0x7f8000001900780b */ /* 0x000fe20003f2d200 */
[----:B------:R-:W-:-:S12]  /*49b0*/  FFMA R25, R6, UR7, R2 ;  /* 0x0000000706197c23 */ /* 0x000fd80008000002 */
        /* <DEDUP_REMOVED lines=8> */
.L_x_66:
        /* <DEDUP_REMOVED lines=31> */
[C---:B------:R-:W-:Y:S02]  /*4c30*/  LOP3.LUT R25, R40.reuse, R25, RZ, 0x3c, !PT ;  /* 0x0000001928197212 */ /* 0x040fe400078e3cff */
[C---:B------:R-:W-:Y:S02]  /*4c40*/  LOP3.LUT R18, R15.reuse, R18, RZ, 0x3c, !PT ;  /* 0x000000120f127212 */ /* 0x040fe400078e3cff */
[----:B------:R-:W-:Y:S02]  /*4c50*/  LOP3.LUT R19, R15, R40, RZ, 0x3c, !PT ;  /* 0x000000280f137212 */ /* 0x000fe400078e3cff */
[----:B------:R-:W-:Y:S02]  /*4c60*/  LEA.HI R40, R40, R3, RZ, 0x1 ;  /* 0x0000000328287211 */ /* 0x000fe400078f08ff */
[----:B------:R-:W-:Y:S02]  /*4c70*/  ISETP.GE.AND P2, PT, R25, RZ, PT ;  /* 0x000000ff1900720c */ /* 0x000fe40003f46270 */
[----:B------:R-:W0:Y:S01]  /*4c80*/  I2F.F64.S64 R18, R18 ;  /* 0x0000001200127312 */ /* 0x000e220000301c00 */
[----:B------:R-:W-:-:S05]  /*4c90*/  IMAD.MOV R3, RZ, RZ, -R40 ;  /* 0x000000ffff037224 */ /* 0x000fca00078e0a28 */
[----:B------:R-:W-:Y:S01]  /*4ca0*/  @!P1 MOV R40, R3 ;  /* 0x0000000300289202 */ /* 0x000fe20000000f00 */
[----:B0-----:R-:W-:-:S06]  /*4cb0*/  DMUL R18, R18, UR14 ;  /* 0x0000000e12127c28 */ /* 0x001fcc0008000000 */
[----:B--2---:R-:W0:Y:S02]  /*4cc0*/  F2F.F32.F64 R39, R18 ;  /* 0x0000001200277310 */ /* 0x004e240000301000 */
[----:B0-----:R-:W-:-:S07]  /*4cd0*/  FSEL R39, -R39, R39, !P2 ;  /* 0x0000002727277208 */ /* 0x001fce0005000100 */
.L_x_65:
[----:B------:R-:W-:Y:S05]  /*4ce0*/  BSYNC.RECONVERGENT B0 ;  /* 0x0000000000007941 */ /* 0x000fea0003800200 */
.L_x_64:
[----:B------:R-:W-:Y:S01]  /*4cf0*/  FMUL R3, R39, R39 ;  /* 0x0000002727037220 */ /* 0x000fe20000400000 */
[C---:B------:R-:W-:Y:S01]  /*4d00*/  LOP3.LUT R15, R40.reuse, 0x1, RZ, 0xc0, !PT ;  /* 0x00000001280f7812 */ /* 0x040fe200078ec0ff */
[----:B------:R-:W-:Y:S02]  /*4d10*/  VIADD R40, R40, 0x1 ;  /* 0x0000000128287836 */ /* 0x000fe40000000000 */
[----:B------:R-:W-:Y:S01]  /*4d20*/  FADD R41, R20, R41 ;  /* 0x0000002914297221 */ /* 0x000fe20000000000 */
[----:B------:R-:W-:Y:S01]  /*4d30*/  FFMA R26, R3, R26, -0.0013887860113754868507 ;  /* 0xbab607ed031a7423 */ /* 0x000fe2000000001a */
[----:B------:R-:W-:Y:S02]  /*4d40*/  ISETP.NE.U32.AND P1, PT, R15, 0x1, PT ;  /* 0x000000010f00780c */ /* 0x000fe40003f25070 */
[----:B------:R-:W-:Y:S01]  /*4d50*/  LOP3.LUT P2, RZ, R40, 0x2, RZ, 0xc0, !PT ;  /* 0x0000000228ff7812 */ /* 0x000fe2000784c0ff */
[----:B------:R-:W-:Y:S01]  /*4d60*/  FMUL R41, R41, 0.5 ;  /* 0x3f00000029297820 */ /* 0x000fe20000400000 */
[----:B------:R-:W-:Y:S01]  /*4d70*/  FSEL R18, R27, 0.0083327032625675201416, P1 ;  /* 0x3c0885e41b127808 */ /* 0x000fe20000800000 */
[----:B------:R-:W-:Y:S01]  /*4d80*/  IMAD.MOV.U32 R27, RZ, RZ, R22 ;  /* 0x000000ffff1b7224 */ /* 0x000fe200078e0016 */
[----:B------:R-:W-:-:S02]  /*4d90*/  FSEL R26, R26, -0.00019574658654164522886, P1 ;  /* 0xb94d41531a1a7808 */ /* 0x000fc40000800000 */
[----:B------:R-:W-:Y:S02]  /*4da0*/  FSEL R39, R39, 1, !P1 ;  /* 0x3f80000027277808 */ /* 0x000fe40004800000 */
[----:B------:R-:W-:Y:S01]  /*4db0*/  FSEL R15, -R38, -0.16666662693023681641, P1 ;  /* 0xbe2aaaa8260f7808 */ /* 0x000fe20000800100 */
[C---:B------:R-:W-:Y:S01]  /*4dc0*/  FFMA R26, R3.reuse, R26, R18 ;  /* 0x0000001a031a7223 */ /* 0x040fe20000000012 */
[----:B------:R-:W-:Y:S01]  /*4dd0*/  MOV R19, R17 ;  /* 0x0000001100137202 */ /* 0x000fe20000000f00 */
[C---:B------:R-:W-:Y:S01]  /*4de0*/  FFMA R18, R3.reuse, R39, RZ ;  /* 0x0000002703127223 */ /* 0x040fe200000000ff */
[----:B------:R-:W-:Y:S01]  /*4df0*/  MOV R38, R23 ;  /* 0x0000001700267202 */ /* 0x000fe20000000f00 */
[----:B------:R-:W-:Y:S01]  /*4e00*/  FFMA R15, R3, R26, R15 ;  /* 0x0000001a030f7223 */ /* 0x000fe2000000000f */
[----:B------:R-:W-:-:S03]  /*4e10*/  IMAD.MOV.U32 R3, RZ, RZ, RZ ;  /* 0x000000ffff037224 */ /* 0x000fc600078e00ff */
[----:B------:R-:W-:Y:S01]  /*4e20*/  FFMA R15, R18, R15, R39 ;  /* 0x0000000f120f7223 */ /* 0x000fe20000000027 */
[----:B------:R-:W-:-:S03]  /*4e30*/  FFMA R18, R41, R6, R12 ;  /* 0x0000000629127223 */ /* 0x000fc6000000000c */
[----:B------:R-:W-:-:S04]  /*4e40*/  @P2 FADD R15, RZ, -R15 ;  /* 0x8000000fff0f2221 */ /* 0x000fc80000000000 */
[----:B------:R-:W-:Y:S01]  /*4e50*/  FFMA R15, R15, UR10, -R24 ;  /* 0x0000000a0f0f7c23 */ /* 0x000fe20008000818 */
[----:B------:R-:W-:-:S03]  /*4e60*/  IMAD.MOV.U32 R24, RZ, RZ, R21 ;  /* 0x000000ffff187224 */ /* 0x000fc600078e0015 */
[----:B------:R-:W-:-:S04]  /*4e70*/  FADD R15, R15, UR12 ;  /* 0x0000000c0f0f7e21 */ /* 0x000fc80008000000 */
[----:B------:R-:W-:Y:S01]  /*4e80*/  FFMA R15, R15, UR13, -R4 ;  /* 0x0000000d0f0f7c23 */ /* 0x000fe20008000804 */
[----:B------:R-:W-:Y:S06]  /*4e90*/  @!P0 BRA `(.L_x_67) ;  /* 0x0000000000f48947 */ /* 0x000fec0003800000 */
[----:B------:R-:W-:Y:S01]  /*4ea0*/  SHF.R.U32.HI R4, RZ, 0x2, R31 ;  /* 0x00000002ff047819 */ /* 0x000fe2000001161f */
[----:B------:R-:W-:Y:S01]  /*4eb0*/  IMAD.MOV.U32 R25, RZ, RZ, 0x2f800000 ;  /* 0x2f800000ff197424 */ /* 0x000fe200078e00ff */
[----:B------:R-:W-:Y:S01]  /*4ec0*/  IADD3 R30, PT, PT, R30, 0x587c5, RZ ;  /* 0x000587c51e1e7810 */ /* 0x000fe20007ffe0ff */
[----:B------:R-:W-:Y:S01]  /*4ed0*/  BSSY.RECONVERGENT B0, `(.L_x_67) ;  /* 0x0000039000007945 */ /* 0x000fe20003800200 */
[----:B------:R-:W-:Y:S01]  /*4ee0*/  LOP3.LUT R19, R4, R31, RZ, 0x3c, !PT ;  /* 0x0000001f04137212 */ /* 0x000fe200078e3cff */
[----:B------:R-:W-:-:S04]  /*4ef0*/  IMAD.SHL.U32 R4, R17, 0x10, RZ ;  /* 0x0000001011047824 */ /* 0x000fc800078e00ff */
[----:B------:R-:W-:-:S05]  /*4f00*/  IMAD.SHL.U32 R24, R19, 0x2, RZ ;  /* 0x0000000213187824 */ /* 0x000fca00078e00ff */
[----:B------:R-:W-:-:S04]  /*4f10*/  LOP3.LUT R4, R17, R4, R24, 0x96, !PT ;  /* 0x0000000411047212 */ /* 0x000fc800078e9618 */
[----:B------:R-:W-:-:S05]  /*4f20*/  LOP3.LUT R19, R4, R19, RZ, 0x3c, !PT ;  /* 0x0000001304137212 */ /* 0x000fca00078e3cff */
        /* <DEDUP_REMOVED lines=14> */
.L_x_70:
[----:B--2---:R-:W-:Y:S01]  /*5010*/  FMUL.FTZ R3, R14, R25 ;  /* 0x000000190e037220 */ /* 0x004fe20000410000 */
[----:B------:R-:W-:-:S03]  /*5020*/  FMUL.FTZ R4, R25, 0.5 ;  /* 0x3f00000019047820 */ /* 0x000fc60000410000 */
[----:B------:R-:W-:-:S04]  /*5030*/  FFMA R42, -R3, R3, R14 ;  /* 0x00000003032a7223 */ /* 0x000fc8000000010e */
[----:B------:R-:W-:-:S07]  /*5040*/  FFMA R42, R42, R4, R3 ;  /* 0x000000042a2a7223 */ /* 0x000fce0000000003 */
.L_x_71:
[----:B------:R-:W-:Y:S05]  /*5050*/  BSYNC.RECONVERGENT B1 ;  /* 0x0000000000017941 */ /* 0x000fea0003800200 */
.L_x_69:
[----:B------:R-:W-:Y:S01]  /*5060*/  FADD R3, -R42, -RZ ;  /* 0x800000ff2a037221 */ /* 0x000fe20000000100 */
[----:B------:R-:W-:Y:S01]  /*5070*/  IMAD.MOV.U32 R24, RZ, RZ, R17 ;  /* 0x000000ffff187224 */ /* 0x000fe200078e0011 */
[----:B------:R-:W-:Y:S01]  /*5080*/  MOV R27, R21 ;  /* 0x00000015001b7202 */ /* 0x000fe20000000f00 */
[----:B------:R-:W-:Y:S02]  /*5090*/  IMAD.MOV.U32 R38, RZ, RZ, R22 ;  /* 0x000000ffff267224 */ /* 0x000fe400078e0016 */
[----:B------:R-:W-:Y:S01]  /*50a0*/  IMAD.MOV.U32 R31, RZ, RZ, R23 ;  /* 0x000000ffff1f7224 */ /* 0x000fe200078e0017 */
[----:B------:R-:W-:Y:S06]  /*50b0*/  BRA `(.L_x_72) ;  /* 0x0000000000687947 */ /* 0x000fec0003800000 */
.L_x_68:
        /* <DEDUP_REMOVED lines=17> */
.L_x_74:
[----:B------:R-:W-:Y:S01]  /*51d0*/  FMUL.FTZ R3, R14, R25 ;  /* 0x000000190e037220 */ /* 0x000fe20000410000 */
[----:B------:R-:W-:-:S03]  /*51e0*/  FMUL.FTZ R24, R25, 0.5 ;  /* 0x3f00000019187820 */ /* 0x000fc60000410000 */
[----:B------:R-:W-:-:S04]  /*51f0*/  FFMA R4, -R3, R3, R14 ;  /* 0x0000000303047223 */ /* 0x000fc8000000010e */
[----:B------:R-:W-:-:S07]  /*5200*/  FFMA R3, R4, R24, R3 ;  /* 0x0000001804037223 */ /* 0x000fce0000000003 */
.L_x_75:
[----:B------:R-:W-:Y:S05]  /*5210*/  BSYNC.RECONVERGENT B1 ;  /* 0x0000000000017941 */ /* 0x000fea0003800200 */
.L_x_73:
[----:B------:R-:W-:Y:S01]  /*5220*/  IMAD.MOV.U32 R24, RZ, RZ, R17 ;  /* 0x000000ffff187224 */ /* 0x000fe200078e0011 */
[----:B------:R-:W-:Y:S01]  /*5230*/  MOV R38, R22 ;  /* 0x0000001600267202 */ /* 0x000fe20000000f00 */
[----:B------:R-:W-:Y:S02]  /*5240*/  IMAD.MOV.U32 R27, RZ, RZ, R21 ;  /* 0x000000ffff1b7224 */ /* 0x000fe400078e0015 */
[----:B------:R-:W-:-:S07]  /*5250*/  IMAD.MOV.U32 R31, RZ, RZ, R23 ;  /* 0x000000ffff1f7224 */ /* 0x000fce00078e0017 */
.L_x_72:
[----:B------:R-:W-:Y:S05]  /*5260*/  BSYNC.RECONVERGENT B0 ;  /* 0x0000000000007941 */ /* 0x000fea0003800200 */
.L_x_67:
[----:B------:R-:W-:Y:S01]  /*5270*/  FADD R4, R16, R15 ;  /* 0x0000000f10047221 */ /* 0x000fe20000000000 */
[----:B------:R-:W-:Y:S01]  /*5280*/  FADD R15, R18, R3 ;  /* 0x00000003120f7221 */ /* 0x000fe20000000000 */
[----:B------:R-:W-:Y:S01]  /*5290*/  IMAD.MOV.U32 R39, RZ, RZ, RZ ;  /* 0x000000ffff277224 */ /* 0x000fe200078e00ff */
[----:B------:R-:W-:Y:S01]  /*52a0*/  MOV R26, R19 ;  /* 0x00000013001a7202 */ /* 0x000fe20000000f00 */
[----:B------:R-:W-:Y:S01]  /*52b0*/  FMUL R3, R4, 0.5 ;  /* 0x3f00000004037820 */ /* 0x000fe20000400000 */
[----:B------:R-:W-:Y:S01]  /*52c0*/  IMAD.MOV.U32 R25, RZ, RZ, R24 ;  /* 0x000000ffff197224 */ /* 0x000fe200078e0018 */
[----:B------:R-:W-:Y:S01]  /*52d0*/  MOV R17, R38 ;  /* 0x0000002600117202 */ /* 0x000fe20000000f00 */
[----:B------:R-:W-:Y:S02]  /*52e0*/  IMAD.MOV.U32 R21, RZ, RZ, R27 ;  /* 0x000000ffff157224 */ /* 0x000fe400078e001b */
[----:B------:R-:W-:Y:S01]  /*52f0*/  FFMA R18, R3, R6, R0 ;  /* 0x0000000603127223 */ /* 0x000fe20000000000 */
        /* <DEDUP_REMOVED lines=24> */
.L_x_79:
[----:B--2---:R-:W-:Y:S01]  /*5480*/  FMUL.FTZ R3, R14, R17 ;  /* 0x000000110e037220 */ /* 0x004fe20000410000 */
[----:B------:R-:W-:-:S03]  /*5490*/  FMUL.FTZ R4, R17, 0.5 ;  /* 0x3f00000011047820 */ /* 0x000fc60000410000 */
[----:B------:R-:W-:-:S04]  /*54a0*/  FFMA R42, -R3, R3, R14 ;  /* 0x00000003032a7223 */ /* 0x000fc8000000010e */
[----:B------:R-:W-:-:S07]  /*54b0*/  FFMA R42, R42, R4, R3 ;  /* 0x000000042a2a7223 */ /* 0x000fce0000000003 */
.L_x_80:
[----:B------:R-:W-:Y:S05]  /*54c0*/  BSYNC.RECONVERGENT B1 ;  /* 0x0000000000017941 */ /* 0x000fea0003800200 */
.L_x_78:
[----:B------:R-:W-:Y:S01]  /*54d0*/  FADD R39, -R42, -RZ ;  /* 0x800000ff2a277221 */ /* 0x000fe20000000100 */
[----:B------:R-:W-:Y:S01]  /*54e0*/  IMAD.MOV.U32 R25, RZ, RZ, R19 ;  /* 0x000000ffff197224 */ /* 0x000fe200078e0013 */
[----:B------:R-:W-:Y:S01]  /*54f0*/  MOV R21, R24 ;  /* 0x0000001800157202 */ /* 0x000fe20000000f00 */
[----:B------:R-:W-:Y:S02]  /*5500*/  IMAD.MOV.U32 R17, RZ, RZ, R27 ;  /* 0x000000ffff117224 */ /* 0x000fe400078e001b */
[----:B------:R-:W-:Y:S01]  /*5510*/  IMAD.MOV.U32 R31, RZ, RZ, R38 ;  /* 0x000000ffff1f7224 */ /* 0x000fe200078e0026 */
[----:B------:R-:W-:Y:S06]  /*5520*/  BRA `(.L_x_81) ;  /* 0x0000000000687947 */ /* 0x000fec0003800000 */
.L_x_77:
        /* <DEDUP_REMOVED lines=17> */
.L_x_83:
[----:B------:R-:W-:Y:S01]  /*5640*/  FMUL.FTZ R39, R14, R3 ;  /* 0x000000030e277220 */ /* 0x000fe20000410000 */
[----:B------:R-:W-:-:S03]  /*5650*/  FMUL.FTZ R3, R3, 0.5 ;  /* 0x3f00000003037820 */ /* 0x000fc60000410000 */
[----:B------:R-:W-:-:S04]  /*5660*/  FFMA R4, -R39, R39, R14 ;  /* 0x0000002727047223 */ /* 0x000fc8000000010e */
[----:B------:R-:W-:-:S07]  /*5670*/  FFMA R39, R4, R3, R39 ;  /* 0x0000000304277223 */ /* 0x000fce0000000027 */
.L_x_84:
[----:B------:R-:W-:Y:S05]  /*5680*/  BSYNC.RECONVERGENT B1 ;  /* 0x0000000000017941 */ /* 0x000fea0003800200 */
.L_x_82:
[----:B------:R-:W-:Y:S01]  /*5690*/  IMAD.MOV.U32 R25, RZ, RZ, R19 ;  /* 0x000000ffff197224 */ /* 0x000fe200078e0013 */
[----:B------:R-:W-:Y:S01]  /*56a0*/  MOV R17, R27 ;  /* 0x0000001b00117202 */ /* 0x000fe20000000f00 */
[----:B------:R-:W-:Y:S02]  /*56b0*/  IMAD.MOV.U32 R21, RZ, RZ, R24 ;  /* 0x000000ffff157224 */ /* 0x000fe400078e0018 */
[----:B------:R-:W-:-:S07]  /*56c0*/  IMAD.MOV.U32 R31, RZ, RZ, R38 ;  /* 0x000000ffff1f7224 */ /* 0x000fce00078e0026 */
.L_x_81:
[----:B------:R-:W-:Y:S05]  /*56d0*/  BSYNC.RECONVERGENT B0 ;  /* 0x0000000000007941 */ /* 0x000fea0003800200 */
.L_x_76:
[C---:B------:R-:W-:Y:S01]  /*56e0*/  FMUL R24, R15.reuse, 0.63661974668502807617 ;  /* 0x3f22f9830f187820 */ /* 0x040fe20000400000 */
[----:B------:R-:W-:Y:S01]  /*56f0*/  FSETP.GE.AND P1, PT, |R15|, 105615, PT ;  /* 0x47ce47800f00780b */ /* 0x000fe20003f26200 */
[----:B------:R-:W-:Y:S01]  /*5700*/  BSSY.RECONVERGENT B0, `(.L_x_85) ;  /* 0x000003d000007945 */ /* 0x000fe20003800200 */
[----:B------:R-:W-:-:S03]  /*5710*/  FADD R39, R18, R39 ;  /* 0x0000002712277221 */ /* 0x000fc60000000000 */
        /* <DEDUP_REMOVED lines=17> */
.L_x_87:
        /* <DEDUP_REMOVED lines=42> */
.L_x_86:
[----:B------:R-:W-:Y:S05]  /*5ad0*/  BSYNC.RECONVERGENT B0 ;  /* 0x0000000000007941 */ /* 0x000fea0003800200 */
.L_x_85:
[----:B------:R-:W0:Y:S01]  /*5ae0*/  LDC R41, c[0x3][0x4c] ;  /* 0x00c01300ff297b82 */ /* 0x000e220000000800 */
        /* <DEDUP_REMOVED lines=11> */
[----:B------:R-:W-:-:S03]  /*5ba0*/  FSEL R46, -R23, -0.16666662693023681641, !P2 ;  /* 0xbe2aaaa8172e7808 */ /* 0x000fc60005000100 */
[----:B------:R-:W-:Y:S01]  /*5bb0*/  FFMA R42, R19, R42, R18 ;  /* 0x0000002a132a7223 */ /* 0x000fe20000000012 */
[----:B------:R-:W-:-:S03]  /*5bc0*/  FSEL R18, R27, 1, P2 ;  /* 0x3f8000001b127808 */ /* 0x000fc60001000000 */
[----:B------:R-:W-:Y:S01]  /*5bd0*/  FFMA R42, R19, R42, R46 ;  /* 0x0000002a132a7223 */ /* 0x000fe2000000002e */
[----:B0-----:R-:W-:Y:S01]  /*5be0*/  FADD R41, R41, R41 ;  /* 0x0000002929297221 */ /* 0x001fe20000000000 */
[----:B------:R-:W-:-:S03]  /*5bf0*/  FFMA R19, R19, R18, RZ ;  /* 0x0000001213137223 */ /* 0x000fc600000000ff */
[----:B------:R-:W-:Y:S01]  /*5c00*/  FMUL R41, R41, 0.5 ;  /* 0x3f00000029297820 */ /* 0x000fe20000400000 */
[----:B------:R-:W-:-:S03]  /*5c10*/  FFMA R45, R19, R42, R18 ;  /* 0x0000002a132d7223 */ /* 0x000fc60000000012 */
[----:B------:R-:W-:Y:S01]  /*5c20*/  FFMA R3, R41, R6, R2 ;  /* 0x0000000629037223 */ /* 0x000fe20000000002 */
[----:B------:R-:W-:-:S03]  /*5c30*/  @P3 FADD R45, RZ, -R45 ;  /* 0x8000002dff2d3221 */ /* 0x000fc60000000000 */
[C---:B------:R-:W-:Y:S01]  /*5c40*/  FMUL R44, R3.reuse, 0.63661974668502807617 ;  /* 0x3f22f983032c7820 */ /* 0x040fe20000400000 */
[----:B------:R-:W-:-:S05]  /*5c50*/  FSETP.GE.AND P2, PT, |R3|, 105615, PT ;  /* 0x47ce47800300780b */ /* 0x000fca0003f46200 */
[----:B------:R-:W0:Y:S02]  /*5c60*/  F2I.NTZ R44, R44 ;  /* 0x0000002c002c7305 */ /* 0x000e240000203100 */
[----:B0-----:R-:W-:-:S05]  /*5c70*/  I2FP.F32.S32 R48, R44 ;  /* 0x0000002c00307245 */ /* 0x001fca0000201400 */
[----:B------:R-:W-:-:S04]  /*5c80*/  FFMA R27, R48, -1.5707962512969970703, R3 ;  /* 0xbfc90fda301b7823 */ /* 0x000fc80000000003 */
[----:B------:R-:W-:-:S04]  /*5c90*/  FFMA R27, R48, -7.5497894158615963534e-08, R27 ;  /* 0xb3a22168301b7823 */ /* 0x000fc8000000001b */
[----:B------:R-:W-:Y:S01]  /*5ca0*/  FFMA R24, R48, -5.3903029534742383927e-15, R27 ;  /* 0xa7c234c530187823 */ /* 0x000fe2000000001b */
[----:B------:R-:W-:-:S04]  /*5cb0*/  IMAD.MOV.U32 R27, RZ, RZ, R44 ;  /* 0x000000ffff1b7224 */ /* 0x000fc800078e002c */
[----:B------:R-:W-:Y:S01]  /*5cc0*/  MOV R42, R24 ;  /* 0x00000018002a7202 */ /* 0x000fe20000000f00 */
[----:B------:R-:W-:Y:S06]  /*5cd0*/  @!P2 BRA `(.L_x_89) ;  /* 0x0000000000c8a947 */ /* 0x000fec0003800000 */
[----:B------:R-:W-:-:S13]  /*5ce0*/  FSETP.NEU.AND P3, PT, |R3|, +INF , PT ;  /* 0x7f8000000300780b */ /* 0x000fda0003f6d200 */
[----:B------:R-:W-:Y:S01]  /*5cf0*/  @!P3 FMUL R42, RZ, R3 ;  /* 0x00000003ff2ab220 */ /* 0x000fe20000400000 */
[----:B------:R-:W-:Y:S01]  /*5d00*/  @!P3 IMAD.MOV.U32 R44, RZ, RZ, RZ ;  /* 0x000000ffff2cb224 */ /* 0x000fe200078e00ff */
[----:B------:R-:W-:Y:S06]  /*5d10*/  @!P3 BRA `(.L_x_89) ;  /* 0x0000000000b8b947 */ /* 0x000fec0003800000 */
[----:B------:R-:W-:Y:S01]  /*5d20*/  IMAD.SHL.U32 R18, R3, 0x100, RZ ;  /* 0x0000010003127824 */ /* 0x000fe200078e00ff */
[----:B------:R-:W-:Y:S01]  /*5d30*/  CS2R R42, SRZ ;  /* 0x00000000002a7805 */ /* 0x000fe2000001ff00 */
[----:B------:R-:W-:-:S03]  /*5d40*/  UMOV UR6, URZ ;  /* 0x000000ff00067c82 */ /* 0x000fc60008000000 */
[----:B------:R-:W-:-:S07]  /*5d50*/  LOP3.LUT R49, R18, 0x80000000, RZ, 0xfc, !PT ;  /* 0x8000000012317812 */ /* 0x000fce00078efcff */
.L_x_90:
        /* <DEDUP_REMOVED lines=42> */
.L_x_89:
[----:B------:R-:W-:Y:S05]  /*6000*/  BSYNC.RECONVERGENT B0 ;  /* 0x0000000000007941 */ /* 0x000fea0003800200 */
.L_x_88:
[----:B------:R-:W-:Y:S01]  /*6010*/  FMUL R48, R39, 0.63661974668502807617 ;  /* 0x3f22f98327307820 */ /* 0x000fe20000400000 */
[----:B------:R-:W-:Y:S01]  /*6020*/  FMUL R19, R42, R42 ;  /* 0x0000002a2a137220 */ /* 0x000fe20000400000 */
[----:B------:R-:W-:Y:S01]  /*6030*/  LOP3.LUT R18, R44, 0x1, RZ, 0xc0, !PT ;  /* 0x000000012c127812 */ /* 0x000fe200078ec0ff */
        /* <DEDUP_REMOVED lines=18> */
[C---:B------:R-:W-:Y:S01]  /*6160*/  FFMA R43, R42.reuse, -7.5497894158615963534e-08, R43 ;  /* 0xb3a221682a2b7823 */ /* 0x040fe2000000002b */
[----:B------:R-:W-:Y:S02]  /*6170*/  IMAD.MOV.U32 R44, RZ, RZ, R48 ;  /* 0x000000ffff2c7224 */ /* 0x000fe400078e0030 */
[----:B------:R-:W-:Y:S01]  /*6180*/  @P4 FADD R18, RZ, -R18 ;  /* 0x80000012ff124221 */ /* 0x000fe20000000000 */
[----:B------:R-:W-:-:S03]  /*6190*/  FFMA R43, R42, -5.3903029534742383927e-15, R43 ;  /* 0xa7c234c52a2b7823 */ /* 0x000fc6000000002b */
[----:B0-----:R-:W-:Y:S01]  /*61a0*/  FFMA R45, R18, UR7, -R45 ;  /* 0x00000007122d7c23 */ /* 0x001fe2000800082d */
        /* <DEDUP_REMOVED lines=11> */
.L_x_93:
        /* <DEDUP_REMOVED lines=14> */
[----:B------:R-:W-:Y:S02]  /*6340*/  LOP3.LUT P4, RZ, R47, 0x1f, RZ, 0xc0, !PT ;  /* 0x0000001f2fff7812 */ /* 0x000fe4000788c0ff */
[----:B------:R-:W-:-:S04]  /*6350*/  IADD3 R18, PT, PT, R18, -0x80, RZ ;  /* 0xffffff8012127810 */ /* 0x000fc80007ffe0ff */
        /* <DEDUP_REMOVED lines=11> */
[C---:B------:R-:W-:Y:S01]  /*6410*/  SHF.L.W.U32.HI R48, R19.reuse, 0x2, R46 ;  /* 0x0000000213307819 */ /* 0x040fe20000010e2e */
[----:B------:R-:W-:-:S03]  /*6420*/  IMAD.SHL.U32 R19, R19, 0x4, RZ ;  /* 0x0000000413137824 */ /* 0x000fc600078e00ff */
[----:B------:R-:W-:Y:S02]  /*6430*/  SHF.R.S32.HI R47, RZ, 0x1f, R48 ;  /* 0x0000001fff2f7819 */ /* 0x000fe40000011430 */
[----:B0-----:R-:W-:Y:S02]  /*6440*/  LOP3.LUT R42, R48, R39, RZ, 0x3c, !PT ;  /* 0x00000027302a7212 */ /* 0x001fe400078e3cff */
[C---:B------:R-:W-:Y:S02]  /*6450*/  LOP3.LUT R18, R47.reuse, R19, RZ, 0x3c, !PT ;  /* 0x000000132f127212 */ /* 0x040fe400078e3cff */
[----:B------:R-:W-:Y:S02]  /*6460*/  LOP3.LUT R19, R47, R48, RZ, 0x3c, !PT ;  /* 0x000000302f137212 */ /* 0x000fe400078e3cff */
[----:B------:R-:W-:Y:S02]  /*6470*/  SHF.R.U32.HI R47, RZ, 0x1e, R46 ;  /* 0x0000001eff2f7819 */ /* 0x000fe4000001162e */
[----:B------:R-:W-:-:S02]  /*6480*/  ISETP.GE.AND P5, PT, R42, RZ, PT ;  /* 0x000000ff2a00720c */ /* 0x000fc40003fa6270 */
[----:B------:R-:W0:Y:S01]  /*6490*/  I2F.F64.S64 R18, R18 ;  /* 0x0000001200127312 */ /* 0x000e220000301c00 */
[----:B------:R-:W-:-:S05]  /*64a0*/  LEA.HI R48, R48, R47, RZ, 0x1 ;  /* 0x0000002f30307211 */ /* 0x000fca00078f08ff */
[----:B------:R-:W-:-:S05]  /*64b0*/  IMAD.MOV R42, RZ, RZ, -R48 ;  /* 0x000000ffff2a7224 */ /* 0x000fca00078e0a30 */
[----:B------:R-:W-:Y:S01]  /*64c0*/  @!P4 MOV R48, R42 ;  /* 0x0000002a0030c202 */ /* 0x000fe20000000f00 */
[----:B0-----:R-:W-:-:S06]  /*64d0*/  DMUL R18, R18, UR10 ;  /* 0x0000000a12127c28 */ /* 0x001fcc0008000000 */
[----:B------:R-:W0:Y:S02]  /*64e0*/  F2F.F32.F64 R49, R18 ;  /* 0x0000001200317310 */ /* 0x000e240000301000 */
[----:B0-----:R-:W-:-:S07]  /*64f0*/  FSEL R42, -R49, R49, !P5 ;  /* 0x00000031312a7208 */ /* 0x001fce0006800100 */
.L_x_92:
[----:B------:R-:W-:Y:S05]  /*6500*/  BSYNC.RECONVERGENT B0 ;  /* 0x0000000000007941 */ /* 0x000fea0003800200 */
.L_x_91:
        /* <DEDUP_REMOVED lines=28> */
.L_x_96:
        /* <DEDUP_REMOVED lines=31> */
[C---:B------:R-:W-:Y:S02]  /*68c0*/  LOP3.LUT R39, R46.reuse, R39, RZ, 0x3c, !PT ;  /* 0x000000272e277212 */ /* 0x040fe400078e3cff */
        /* <DEDUP_REMOVED lines=10> */
.L_x_95:
[----:B------:R-:W-:Y:S05]  /*6970*/  BSYNC.RECONVERGENT B0 ;  /* 0x0000000000007941 */ /* 0x000fea0003800200 */
.L_x_94:
        /* <DEDUP_REMOVED lines=25> */
.L_x_99:
        /* <DEDUP_REMOVED lines=27> */
[C---:B------:R-:W-:Y:S02]  /*6cc0*/  SHF.L.W.U32.HI R44, R19.reuse, 0x2, R40 ;  /* 0x00000002132c7819 */ /* 0x040fe40000010e28 */
[----:B------:R-:W-:Y:S02]  /*6cd0*/  SHF.L.U32 R19, R19, 0x2, RZ ;  /* 0x0000000213137819 */ /* 0x000fe400000006ff */
[----:B------:R-:W-:Y:S02]  /*6ce0*/  SHF.R.S32.HI R43, RZ, 0x1f, R44 ;  /* 0x0000001fff2b7819 */ /* 0x000fe4000001142c */
[----:B------:R-:W-:Y:S02]  /*6cf0*/  LOP3.LUT R15, R44, R15, RZ, 0x3c, !PT ;  /* 0x0000000f2c0f7212 */ /* 0x000fe400078e3cff */
[C---:B------:R-:W-:Y:S02]  /*6d00*/  LOP3.LUT R18, R43.reuse, R19, RZ, 0x3c, !PT ;  /* 0x000000132b127212 */ /* 0x040fe400078e3cff */
[----:B------:R-:W-:-:S02]  /*6d10*/  LOP3.LUT R19, R43, R44, RZ, 0x3c, !PT ;  /* 0x0000002c2b137212 */ /* 0x000fc400078e3cff */
[----:B------:R-:W-:Y:S02]  /*6d20*/  SHF.R.U32.HI R43, RZ, 0x1e, R40 ;  /* 0x0000001eff2b7819 */ /* 0x000fe40000011628 */
[----:B------:R-:W-:Y:S02]  /*6d30*/  ISETP.GE.AND P1, PT, R15, RZ, PT ;  /* 0x000000ff0f00720c */ /* 0x000fe40003f26270 */
[----:B------:R-:W2:Y:S01]  /*6d40*/  I2F.F64.S64 R18, R18 ;  /* 0x0000001200127312 */ /* 0x000ea20000301c00 */
[----:B------:R-:W-:-:S05]  /*6d50*/  LEA.HI R40, R44, R43, RZ, 0x1 ;  /* 0x0000002b2c287211 */ /* 0x000fca00078f08ff */
[----:B------:R-:W-:-:S04]  /*6d60*/  IMAD.MOV R15, RZ, RZ, -R40 ;  /* 0x000000ffff0f7224 */ /* 0x000fc800078e0a28 */
[----:B------:R-:W-:Y:S01]  /*6d70*/  @!P3 IMAD.MOV.U32 R40, RZ, RZ, R15 ;  /* 0x000000ffff28b224 */ /* 0x000fe200078e000f */
[----:B--2---:R-:W-:-:S06]  /*6d80*/  DMUL R18, R18, UR12 ;  /* 0x0000000c12127c28 */ /* 0x004fcc0008000000 */
[----:B0-----:R-:W0:Y:S02]  /*6d90*/  F2F.F32.F64 R38, R18 ;  /* 0x0000001200267310 */ /* 0x001e240000301000 */
[----:B0-----:R-:W-:-:S07]  /*6da0*/  FSEL R38, -R38, R38, !P1 ;  /* 0x0000002626267208 */ /* 0x001fce0004800100 */
.L_x_98:
[----:B------:R-:W-:Y:S05]  /*6db0*/  BSYNC.RECONVERGENT B0 ;  /* 0x0000000000007941 */ /* 0x000fea0003800200 */
.L_x_97:
        /* <DEDUP_REMOVED lines=12> */
[----:B------:R-:W-:Y:S01]  /*6e80*/  FFMA R18, R15, R18, R43 ;  /* 0x000000120f127223 */ /* 0x000fe2000000002b */
[----:B------:R-:W-:-:S03]  /*6e90*/  MOV R15, R41 ;  /* 0x00000029000f7202 */ /* 0x000fc60000000f00 */
[----:B------:R-:W-:-:S04]  /*6ea0*/  FFMA R38, R19, R18, R38 ;  /* 0x0000001213267223 */ /* 0x000fc80000000026 */
[----:B------:R-:W-:Y:S01]  /*6eb0*/  @P3 FADD R38, RZ, -R38 ;  /* 0x80000026ff263221 */ /* 0x000fe20000000000 */
[----:B------:R-:W-:Y:S06]  /*6ec0*/  @!P2 BRA `(.L_x_101) ;  /* 0x0000000000d0a947 */ /* 0x000fec0003800000 */
[----:B------:R-:W-:Y:S01]  /*6ed0*/  FSETP.NEU.AND P1, PT, |R3|, +INF , PT ;  /* 0x7f8000000300780b */ /* 0x000fe20003f2d200 */
[----:B------:R-:W-:-:S12]  /*6ee0*/  FFMA R40, R15, R6, R2 ;  /* 0x000000060f287223 */ /* 0x000fd80000000002 */
        /* <DEDUP_REMOVED lines=8> */
.L_x_102:
        /* <DEDUP_REMOVED lines=29> */
[----:B--2---:R-:W-:Y:S02]  /*7140*/  SHF.R.U32.HI R24, RZ, 0x1e, R3 ;  /* 0x0000001eff187819 */ /* 0x004fe40000011603 */
[----:B------:R-:W-:-:S02]  /*7150*/  SHF.R.S32.HI R19, RZ, 0x1f, R27 ;  /* 0x0000001fff137819 */ /* 0x000fc4000001141b */
[----:B------:R-:W-:Y:S02]  /*7160*/  LOP3.LUT R40, R27, R40, RZ, 0x3c, !PT ;  /* 0x000000281b287212 */ /* 0x000fe400078e3cff */
        /* <DEDUP_REMOVED lines=10> */
.L_x_101:
[----:B------:R-:W-:Y:S05]  /*7210*/  BSYNC.RECONVERGENT B0 ;  /* 0x0000000000007941 */ /* 0x000fea0003800200 */
.L_x_100:
[----:B------:R-:W-:Y:S01]  /*7220*/  FMUL R3, R24, R24 ;  /* 0x0000001818037220 */ /* 0x000fe20000400000 */
[C---:B------:R-:W-:Y:S01]  /*7230*/  LOP3.LUT R18, R27.reuse, 0x1, RZ, 0xc0, !PT ;  /* 0x000000011b127812 */ /* 0x040fe200078ec0ff */
[----:B------:R-:W-:Y:S02]  /*7240*/  VIADD R27, R27, 0x1 ;  /* 0x000000011b1b7836 */ /* 0x000fe40000000000 */
[----:B------:R-:W-:Y:S01]  /*7250*/  FADD R42, R20, R42 ;  /* 0x0000002a142a7221 */ /* 0x000fe20000000000 */
[----:B------:R-:W-:Y:S01]  /*7260*/  FFMA R4, R3, R4, -0.0013887860113754868507 ;  /* 0xbab607ed03047423 */ /* 0x000fe20000000004 */
[----:B------:R-:W-:Y:S01]  /*7270*/  ISETP.NE.U32.AND P1, PT, R18, 0x1, PT ;  /* 0x000000011200780c */ /* 0x000fe20003f25070 */
[----:B------:R-:W-:Y:S01]  /*7280*/  IMAD.MOV.U32 R18, RZ, RZ, R17 ;  /* 0x000000ffff127224 */ /* 0x000fe200078e0011 */
[----:B------:R-:W-:Y:S02]  /*7290*/  LOP3.LUT P2, RZ, R27, 0x2, RZ, 0xc0, !PT ;  /* 0x000000021bff7812 */ /* 0x000fe4000784c0ff */
[----:B------:R-:W-:-:S02]  /*72a0*/  FSEL R22, R22, 0.0083327032625675201416, P1 ;  /* 0x3c0885e416167808 */ /* 0x000fc40000800000 */
[----:B------:R-:W-:Y:S02]  /*72b0*/  FSEL R4, R4, -0.00019574658654164522886, P1 ;  /* 0xb94d415304047808 */ /* 0x000fe40000800000 */
[----:B------:R-:W-:Y:S02]  /*72c0*/  FSEL R24, R24, 1, !P1 ;  /* 0x3f80000018187808 */ /* 0x000fe40004800000 */
[----:B------:R-:W-:Y:S01]  /*72d0*/  FSEL R23, -R23, -0.16666662693023681641, P1 ;  /* 0xbe2aaaa817177808 */ /* 0x000fe20000800100 */
[C---:B------:R-:W-:Y:S01]  /*72e0*/  FFMA R4, R3.reuse, R4, R22 ;  /* 0x0000000403047223 */ /* 0x040fe20000000016 */
[----:B------:R-:W-:Y:S01]  /*72f0*/  MOV R22, R21 ;  /* 0x0000001500167202 */ /* 0x000fe20000000f00 */
[C---:B------:R-:W-:Y:S02]  /*7300*/  FFMA R19, R3.reuse, R24, RZ ;  /* 0x0000001803137223 */ /* 0x040fe400000000ff */
[----:B------:R-:W-:Y:S01]  /*7310*/  FFMA R4, R3, R4, R23 ;  /* 0x0000000403047223 */ /* 0x000fe20000000017 */
[----:B------:R-:W-:Y:S01]  /*7320*/  FMUL R3, R42, 0.5 ;  /* 0x3f0000002a037820 */ /* 0x000fe20000400000 */
[----:B------:R-:W-:-:S02]  /*7330*/  IMAD.MOV.U32 R23, RZ, RZ, R25 ;  /* 0x000000ffff177224 */ /* 0x000fc400078e0019 */
[----:B------:R-:W-:Y:S01]  /*7340*/  FFMA R19, R19, R4, R24 ;  /* 0x0000000413137223 */ /* 0x000fe20000000018 */
[----:B------:R-:W-:Y:S01]  /*7350*/  FFMA R48, R3, R6, R12 ;  /* 0x0000000603307223 */ /* 0x000fe2000000000c */
[----:B------:R-:W-:Y:S02]  /*7360*/  IMAD.MOV.U32 R24, RZ, RZ, R26 ;  /* 0x000000ffff187224 */ /* 0x000fe400078e001a */
[----:B------:R-:W-:-:S04]  /*7370*/  @P2 FADD R19, RZ, -R19 ;  /* 0x80000013ff132221 */ /* 0x000fc80000000000 */
[----:B------:R-:W-:-:S04]  /*7380*/  FFMA R19, R19, UR7, -R38 ;  /* 0x0000000713137c23 */ /* 0x000fc80008000826 */
[----:B------:R-:W-:Y:S01]  /*7390*/  FADD R20, R19, UR10 ;  /* 0x0000000a13147e21 */ /* 0x000fe20008000000 */
[----:B------:R-:W-:-:S03]  /*73a0*/  MOV R19, RZ ;  /* 0x000000ff00137202 */ /* 0x000fc60000000f00 */
[----:B------:R-:W-:Y:S01]  /*73b0*/  FFMA R20, R20, UR11, -R39 ;  /* 0x0000000b14147c23 */ /* 0x000fe20008000827 */
[----:B------:R-:W-:Y:S06]  /*73c0*/  @!P0 BRA `(.L_x_103) ;  /* 0x0000000000f48947 */ /* 0x000fec0003800000 */
[----:B------:R-:W-:Y:S01]  /*73d0*/  SHF.R.U32.HI R4, RZ, 0x2, R31 ;  /* 0x00000002ff047819 */ /* 0x000fe2000001161f */
[----:B------:R-:W-:Y:S01]  /*73e0*/  IMAD.SHL.U32 R3, R26, 0x10, RZ ;  /* 0x000000101a037824 */ /* 0x000fe200078e00ff */
[----:B------:R-:W-:Y:S01]  /*73f0*/  BSSY.RECONVERGENT B0, `(.L_x_103) ;  /* 0x000003a000007945 */ /* 0x000fe20003800200 */
[----:B------:R-:W-:Y:S01]  /*7400*/  VIADD R30, R30, 0x587c5 ;  /* 0x000587c51e1e7836 */ /* 0x000fe20000000000 */
[----:B------:R-:W-:-:S04]  /*7410*/  LOP3.LUT R4, R4, R31, RZ, 0x3c, !PT ;  /* 0x0000001f04047212 */ /* 0x000fc800078e3cff */
[----:B------:R-:W-:-:S04]  /*7420*/  SHF.L.U32 R12, R4, 0x1, RZ ;  /* 0x00000001040c7819 */ /* 0x000fc800000006ff */
[----:B------:R-:W-:-:S04]  /*7430*/  LOP3.LUT R3, R26, R3, R12, 0x96, !PT ;  /* 0x000000031a037212 */ /* 0x000fc800078e960c */
[----:B------:R-:W-:Y:S01]  /*7440*/  LOP3.LUT R24, R3, R4, RZ, 0x3c, !PT ;  /* 0x0000000403187212 */ /* 0x000fe200078e3cff */
[----:B------:R-:W-:-:S04]  /*7450*/  HFMA2 R4, -RZ, RZ, 0.1171875, 0 ;  /* 0x2f800000ff047431 */ /* 0x000fc800000001ff */
[----:B------:R-:W-:-:S05]  /*7460*/  IMAD.IADD R3, R30, 0x1, R24 ;  /* 0x000000011e037824 */ /* 0x000fca00078e0218 */
[----:B------:R-:W-:-:S05]  /*7470*/  I2FP.F32.U32 R3, R3 ;  /* 0x0000000300037245 */ /* 0x000fca0000201000 */
[----:B------:R-:W-:-:S05]  /*7480*/  FFMA R3, R3, R4, 1.1641532182693481445e-10 ;  /* 0x2f00000003037423 */ /* 0x000fca0000000004 */
[----:B------:R-:W-:-:S13]  /*7490*/  FSETP.GTU.AND P1, PT, R3, 0.16666667163372039795, PT ;  /* 0x3e2aaaab0300780b */ /* 0x000fda0003f2c000 */
        /* <DEDUP_REMOVED lines=9> */
[----:B------:R-:W-:Y:S05]  /*7530*/  BRA `(.L_x_107) ;  /* 0x0000000000107947 */ /* 0x000fea0003800000 */
.L_x_106:
[----:B------:R-:W-:Y:S01]  /*7540*/  FMUL.FTZ R3, R14, R19 ;  /* 0x000000130e037220 */ /* 0x000fe20000410000 */
[----:B------:R-:W-:-:S03]  /*7550*/  FMUL.FTZ R4, R19, 0.5 ;  /* 0x3f00000013047820 */ /* 0x000fc60000410000 */
[----:B------:R-:W-:-:S04]  /*7560*/  FFMA R42, -R3, R3, R14 ;  /* 0x00000003032a7223 */ /* 0x000fc8000000010e */
[----:B------:R-:W-:-:S07]  /*7570*/  FFMA R42, R42, R4, R3 ;  /* 0x000000042a2a7223 */ /* 0x000fce0000000003 */
.L_x_107:
[----:B------:R-:W-:Y:S05]  /*7580*/  BSYNC.RECONVERGENT B1 ;  /* 0x0000000000017941 */ /* 0x000fea0003800200 */
.L_x_105:
[----:B------:R-:W-:Y:S01]  /*7590*/  FADD R19, -R42, -RZ ;  /* 0x800000ff2a137221 */ /* 0x000fe20000000100 */
[----:B------:R-:W-:Y:S01]  /*75a0*/  MOV R23, R26 ;  /* 0x0000001a00177202 */ /* 0x000fe20000000f00 */
[----:B------:R-:W-:Y:S01]  /*75b0*/  IMAD.MOV.U32 R22, RZ, RZ, R25 ;  /* 0x000000ffff167224 */ /* 0x000fe200078e0019 */
[----:B------:R-:W-:Y:S01]  /*75c0*/  MOV R31, R17 ;  /* 0x00000011001f7202 */ /* 0x000fe20000000f00 */
[----:B------:R-:W-:Y:S01]  /*75d0*/  IMAD.MOV.U32 R18, RZ, RZ, R21 ;  /* 0x000000ffff127224 */ /* 0x000fe200078e0015 */
[----:B------:R-:W-:Y:S06]  /*75e0*/  BRA `(.L_x_108) ;  /* 0x0000000000687947 */ /* 0x000fec0003800000 */
.L_x_104:
[C---:B------:R-:W-:Y:S01]  /*75f0*/  FSETP.GTU.AND P1, PT, R3.reuse, 0.3333333432674407959, PT ;  /* 0x3eaaaaab0300780b */ /* 0x040fe20003f2c000 */
[----:B------:R-:W-:Y:S01]  /*7600*/  IMAD.MOV.U32 R23, RZ, RZ, R26 ;  /* 0x000000ffff177224 */ /* 0x000fe200078e001a */
[----:B------:R-:W-:Y:S01]  /*7610*/  MOV R18, R21 ;  /* 0x0000001500127202 */ /* 0x000fe20000000f00 */
[----:B------:R-:W-:Y:S01]  /*7620*/  IMAD.MOV.U32 R22, RZ, RZ, R25 ;  /* 0x000000ffff167224 */ /* 0x000fe200078e0019 */
[----:B------:R-:W-:Y:S01]  /*7630*/  FSETP.LEU.OR P1, PT, R3, 0.16666667163372039795, P1 ;  /* 0x3e2aaaab0300780b */ /* 0x000fe20000f2b400 */
[----:B------:R-:W-:-:S12]  /*7640*/  IMAD.MOV.U32 R31, RZ, RZ, R17 ;  /* 0x000000ffff1f7224 */ /* 0x000fd800078e0011 */
[----:B------:R-:W-:Y:S05]  /*7650*/  @P1 BRA `(.L_x_108) ;  /* 0x00000000004c1947 */ /* 0x000fea0003800000 */
[----:B------:R-:W-:Y:S01]  /*7660*/  VIADD R4, R14, 0xf3000000 ;  /* 0xf30000000e047836 */ /* 0x000fe20000000000 */
[----:B------:R0:W2:Y:S01]  /*7670*/  MUFU.RSQ R3, R14 ;  /* 0x0000000e00037308 */ /* 0x0000a20000001400 */
[----:B------:R-:W-:Y:S03]  /*7680*/  BSSY.RECONVERGENT B1, `(.L_x_109) ;  /* 0x000000c000017945 */ /* 0x000fe60003800200 */
[----:B------:R-:W-:-:S13]  /*7690*/  ISETP.GT.U32.AND P1, PT, R4, 0x727fffff, PT ;  /* 0x727fffff0400780c */ /* 0x000fda0003f24070 */
[----:B0-2---:R-:W-:Y:S05]  /*76a0*/  @!P1 BRA `(.L_x_110) ;  /* 0x0000000000149947 */ /* 0x005fea0003800000 */
[----:B------:R-:W-:Y:S02]  /*76b0*/  MOV R3, R14 ;  /* 0x0000000e00037202 */ /* 0x000fe40000000f00 */
[----:B------:R-:W-:-:S07]  /*76c0*/  MOV R4, 0x76e0 ;  /* 0x000076e000047802 */ /* 0x000fce0000000f00 */
[----:B-1----:R-:W-:Y:S05]  /*76d0*/  CALL.REL.NOINC `($__internal_2_$__cuda_sm20_sqrt_rn_f32_slowpath) ;  /* 0x000000b800f07944 */ /* 0x002fea0003c00000 */
[----:B------:R-:W-:Y:S01]  /*76e0*/  IMAD.MOV.U32 R19, RZ, RZ, R42 ;  /* 0x000000ffff137224 */ /* 0x000fe200078e002a */
[----:B------:R-:W-:Y:S06]  /*76f0*/  BRA `(.L_x_111) ;  /* 0x0000000000107947 */ /* 0x000fec0003800000 */
.L_x_110:
[----:B------:R-:W-:Y:S01]  /*7700*/  FMUL.FTZ R19, R14, R3 ;  /* 0x000000030e137220 */ /* 0x000fe20000410000 */
[----:B------:R-:W-:-:S03]  /*7710*/  FMUL.FTZ R3, R3, 0.5 ;  /* 0x3f00000003037820 */ /* 0x000fc60000410000 */
[----:B------:R-:W-:-:S04]  /*7720*/  FFMA R4, -R19, R19, R14 ;  /* 0x0000001313047223 */ /* 0x000fc8000000010e */
[----:B------:R-:W-:-:S07]  /*7730*/  FFMA R19, R4, R3, R19 ;  /* 0x0000000304137223 */ /* 0x000fce0000000013 */
.L_x_111:
[----:B------:R-:W-:Y:S05]  /*7740*/  BSYNC.RECONVERGENT B1 ;  /* 0x0000000000017941 */ /* 0x000fea0003800200 */
.L_x_109:
[----:B------:R-:W-:Y:S01]  /*7750*/  IMAD.MOV.U32 R23, RZ, RZ, R26 ;  /* 0x000000ffff177224 */ /* 0x000fe200078e001a */
[----:B------:R-:W-:Y:S01]  /*7760*/  MOV R22, R25 ;  /* 0x0000001900167202 */ /* 0x000fe20000000f00 */
[----:B------:R-:W-:Y:S02]  /*7770*/  IMAD.MOV.U32 R18, RZ, RZ, R21 ;  /* 0x000000ffff127224 */ /* 0x000fe400078e0015 */
[----:B------:R-:W-:-:S07]  /*7780*/  IMAD.MOV.U32 R31, RZ, RZ, R17 ;  /* 0x000000ffff1f7224 */ /* 0x000fce00078e0011 */
.L_x_108:
[----:B------:R-:W-:Y:S05]  /*7790*/  BSYNC.RECONVERGENT B0 ;  /* 0x0000000000007941 */ /* 0x000fea0003800200 */
.L_x_103:
[----:B------:R-:W0:Y:S01]  /*77a0*/  LDCU UR6, c[0x3][0x5c] ;  /* 0x00c00b80ff0677ac */ /* 0x000e220008000800 */
[----:B------:R-:W-:Y:S01]  /*77b0*/  FADD R48, R48, R19 ;  /* 0x0000001330307221 */ /* 0x000fe20000000000 */
[----:B------:R-:W-:Y:S02]  /*77c0*/  HFMA2 R19, -RZ, RZ, 0, 0 ;  /* 0x00000000ff137431 */ /* 0x000fe400000001ff */
[----:B------:R-:W-:Y:S01]  /*77d0*/  IMAD.MOV.U32 R17, RZ, RZ, R24 ;  /* 0x000000ffff117224 */ /* 0x000fe200078e0018 */
[----:B------:R-:W-:Y:S01]  /*77e0*/  MOV R21, R22 ;  /* 0x0000001600157202 */ /* 0x000fe20000000f00 */
[----:B------:R-:W-:Y:S01]  /*77f0*/  IMAD.MOV.U32 R12, RZ, RZ, R23 ;  /* 0x000000ffff0c7224 */ /* 0x000fe200078e0017 */
[----:B0-----:R-:W-:-:S13]  /*7800*/  FSETP.NEU.AND P1, PT, RZ, UR6, PT ;  /* 0x00000006ff007c0b */ /* 0x001fda000bf2d000 */
[----:B------:R-:W-:Y:S05]  /*7810*/  @!P1 BRA `(.L_x_112) ;  /* 0x0000000c00889947 */ /* 0x000fea0003800000 */
[----:B------:R-:W0:Y:S02]  /*7820*/  LDC R3, c[0x3][0x60] ;  /* 0x00c01800ff037b82 */ /* 0x000e240000000800 */
[----:B0-----:R-:W-:-:S04]  /*7830*/  FMUL R3, R3, UR6 ;  /* 0x0000000603037c20 */ /* 0x001fc80008400000 */
[----:B------:R-:W-:Y:S01]  /*7840*/  VIADD R12, R3, 0xf3000000 ;  /* 0xf3000000030c7836 */ /* 0x000fe20000000000 */
[----:B------:R0:W2:Y:S04]  /*7850*/  MUFU.RSQ R4, R3 ;  /* 0x0000000300047308 */ /* 0x0000a80000001400 */
[----:B------:R-:W-:-:S13]  /*7860*/  ISETP.GT.U32.AND P1, PT, R12, 0x727fffff, PT ;  /* 0x727fffff0c00780c */ /* 0x000fda0003f24070 */
[----:B0-2---:R-:W-:Y:S05]  /*7870*/  @!P1 BRA `(.L_x_113) ;  /* 0x0000000000149947 */ /* 0x005fea0003800000 */
[----:B------:R-:W-:Y:S01]  /*7880*/  BSSY.RECONVERGENT B0, `(.L_x_114) ;  /* 0x0000003000007945 */ /* 0x000fe20003800200 */
[----:B------:R-:W-:-:S07]  /*7890*/  MOV R4, 0x78b0 ;  /* 0x000078b000047802 */ /* 0x000fce0000000f00 */
[----:B-1----:R-:W-:Y:S05]  /*78a0*/  CALL.REL.NOINC `($__internal_2_$__cuda_sm20_sqrt_rn_f32_slowpath) ;  /* 0x000000b8007c7944 */ /* 0x002fea0003c00000 */
[----:B------:R-:W-:Y:S05]  /*78b0*/  BSYNC.RECONVERGENT B0 ;  /* 0x0000000000007941 */ /* 0x000fea0003800200 */
.L_x_114:
[----:B------:R-:W-:Y:S05]  /*78c0*/  BRA `(.L_x_115) ;  /* 0x0000000000107947 */ /* 0x000fea0003800000 */
.L_x_113:
[----:B------:R-:W-:Y:S01]  /*78d0*/  FMUL.FTZ R42, R3, R4 ;  /* 0x00000004032a7220 */ /* 0x000fe20000410000 */
[----:B------:R-:W-:-:S03]  /*78e0*/  FMUL.FTZ R4, R4, 0.5 ;  /* 0x3f00000004047820 */ /* 0x000fc60000410000 */
[----:B------:R-:W-:-:S04]  /*78f0*/  FFMA R3, -R42, R42, R3 ;  /* 0x0000002a2a037223 */ /* 0x000fc80000000103 */
[----:B------:R-:W-:-:S07]  /*7900*/  FFMA R42, R3, R4, R42 ;  /* 0x00000004032a7223 */ /* 0x000fce000000002a */
.L_x_115:
[----:B-1----:R-:W-:Y:S01]  /*7910*/  ISETP.GT.AND P1, PT, R7, RZ, PT ;  /* 0x000000ff0700720c */ /* 0x002fe20003f24270 */
[----:B------:R-:W-:Y:S01]  /*7920*/  BSSY.RECONVERGENT B2, `(.L_x_112) ;  /* 0x00000d1000027945 */ /* 0x000fe20003800200 */
[----:B------:R-:W-:-:S11]  /*7930*/  FMUL R19, R42, R6 ;  /* 0x000000062a137220 */ /* 0x000fd60000400000 */
[----:B------:R-:W-:Y:S05]  /*7940*/  @P1 BRA `(.L_x_116) ;  /* 0x0000000c001c1947 */ /* 0x000fea0003800000 */
[----:B------:R-:W0:Y:S01]  /*7950*/  LDCU UR6, c[0x3][0x64] ;  /* 0x00c00c80ff0677ac */ /* 0x000e220008000800 */
[----:B------:R-:W-:Y:S01]  /*7960*/  VIADD R4, R10, 0xf3000000 ;  /* 0xf30000000a047836 */ /* 0x000fe20000000000 */
[----:B------:R1:W2:Y:S01]  /*7970*/  MUFU.RSQ R3, R10 ;  /* 0x0000000a00037308 */ /* 0x0002a20000001400 */
[----:B------:R-:W-:Y:S03]  /*7980*/  BSSY.RECONVERGENT B0, `(.L_x_117) ;  /* 0x000000d000007945 */ /* 0x000fe60003800200 */
[----:B------:R-:W-:Y:S02]  /*7990*/  ISETP.GT.U32.AND P2, PT, R4, 0x727fffff, PT ;  /* 0x727fffff0400780c */ /* 0x000fe40003f44070 */
[----:B0-----:R-:W-:-:S11]  /*79a0*/  ISETP.NE.AND P1, PT, RZ, UR6, PT ;  /* 0x00000006ff007c0c */ /* 0x001fd6000bf25270 */
[----:B-12---:R-:W-:Y:S05]  /*79b0*/  @!P2 BRA `(.L_x_118) ;  /* 0x000000000014a947 */ /* 0x006fea0003800000 */
[----:B------:R-:W-:Y:S02]  /*79c0*/  MOV R3, R10 ;  /* 0x0000000a00037202 */ /* 0x000fe40000000f00 */
[----:B------:R-:W-:-:S07]  /*79d0*/  MOV R4, 0x79f0 ;  /* 0x000079f000047802 */ /* 0x000fce0000000f00 */
[----:B------:R-:W-:Y:S05]  /*79e0*/  CALL.REL.NOINC `($__internal_2_$__cuda_sm20_sqrt_rn_f32_slowpath) ;  /* 0x000000b8002c7944 */ /* 0x000fea0003c00000 */
[----:B------:R-:W-:Y:S01]  /*79f0*/  IMAD.MOV.U32 R21, RZ, RZ, R42 ;  /* 0x000000ffff157224 */ /* 0x000fe200078e002a */
[----:B------:R-:W-:Y:S06]  /*7a00*/  BRA `(.L_x_119) ;  /* 0x0000000000107947 */ /* 0x000fec0003800000 */
.L_x_118:
[C---:B------:R-:W-:Y:S01]  /*7a10*/  FMUL.FTZ R21, R3.reuse, R10 ;  /* 0x0000000a03157220 */ /* 0x040fe20000410000 */
[----:B------:R-:W-:-:S03]  /*7a20*/  FMUL.FTZ R3, R3, 0.5 ;  /* 0x3f00000003037820 */ /* 0x000fc60000410000 */
[----:B------:R-:W-:-:S04]  /*7a30*/  FFMA R4, -R21, R21, R10 ;  /* 0x0000001515047223 */ /* 0x000fc8000000010a */
[----:B------:R-:W-:-:S07]  /*7a40*/  FFMA R21, R4, R3, R21 ;  /* 0x0000000304157223 */ /* 0x000fce0000000015 */
.L_x_119:
[----:B------:R-:W-:Y:S05]  /*7a50*/  BSYNC.RECONVERGENT B0 ;  /* 0x0000000000007941 */ /* 0x000fea0003800200 */
.L_x_117:
[----:B------:R-:W-:Y:S01]  /*7a60*/  SHF.R.U32.HI R4, RZ, 0x2, R31 ;  /* 0x00000002ff047819 */ /* 0x000fe2000001161f */
[----:B------:R-:W-:Y:S01]  /*7a70*/  IMAD.SHL.U32 R3, R24, 0x10, RZ ;  /* 0x0000001018037824 */ /* 0x000fe200078e00ff */
[----:B------:R-:W0:Y:S01]  /*7a80*/  LDC R40, c[0x3][0x60] ;  /* 0x00c01800ff287b82 */ /* 0x000e220000000800 */
[----:B------:R-:W-:Y:S01]  /*7a90*/  IMAD.MOV.U32 R38, RZ, RZ, 0x3e055027 ;  /* 0x3e055027ff267424 */ /* 0x000fe200078e00ff */
[----:B------:R-:W-:Y:S01]  /*7aa0*/  LOP3.LUT R4, R4, R31, RZ, 0x3c, !PT ;  /* 0x0000001f04047212 */ /* 0x000fe200078e3cff */
[----:B------:R-:W-:Y:S03]  /*7ab0*/  BSSY.RECONVERGENT B3, `(.L_x_120) ;  /* 0x000002f000037945 */ /* 0x000fe60003800200 */
[----:B------:R-:W-:-:S04]  /*7ac0*/  SHF.L.U32 R7, R4, 0x1, RZ ;  /* 0x0000000104077819 */ /* 0x000fc800000006ff */
[----:B------:R-:W-:-:S04]  /*7ad0*/  LOP3.LUT R3, R24, R3, R7, 0x96, !PT ;  /* 0x0000000318037212 */ /* 0x000fc800078e9607 */
[----:B------:R-:W-:Y:S01]  /*7ae0*/  LOP3.LUT R12, R3, R4, RZ, 0x3c, !PT ;  /* 0x00000004030c7212 */ /* 0x000fe200078e3cff */
[----:B------:R-:W-:-:S03]  /*7af0*/  IMAD.MOV.U32 R4, RZ, RZ, 0x2f800000 ;  /* 0x2f800000ff047424 */ /* 0x000fc600078e00ff */
[----:B------:R-:W-:-:S04]  /*7b00*/  IADD3 R3, PT, PT, R30, 0x587c5, R12 ;  /* 0x000587c51e037810 */ /* 0x000fc80007ffe00c */
[----:B------:R-:W-:Y:S01]  /*7b10*/  I2FP.F32.U32 R3, R3 ;  /* 0x0000000300037245 */ /* 0x000fe20000201000 */
[----:B0-----:R-:W0:Y:S04]  /*7b20*/  MUFU.RCP R25, R40 ;  /* 0x0000002800197308 */ /* 0x001e280000001000 */
[----:B------:R-:W-:-:S05]  /*7b30*/  FFMA R3, R3, R4, 1.1641532182693481445e-10 ;  /* 0x2f00000003037423 */ /* 0x000fca0000000004 */
[----:B------:R-:W-:-:S13]  /*7b40*/  FSETP.GEU.AND P2, PT, R3, 1.175494350822287508e-38, PT ;  /* 0x008000000300780b */ /* 0x000fda0003f4e000 */
[----:B------:R-:W-:-:S04]  /*7b50*/  @!P2 FMUL R3, R3, 8388608 ;  /* 0x4b0000000303a820 */ /* 0x000fc80000400000 */
[----:B------:R-:W-:-:S05]  /*7b60*/  VIADD R4, R3, 0xc0d55555 ;  /* 0xc0d5555503047836 */ /* 0x000fca0000000000 */
[----:B------:R-:W-:-:S04]  /*7b70*/  LOP3.LUT R26, R4, 0xff800000, RZ, 0xc0, !PT ;  /* 0xff800000041a7812 */ /* 0x000fc800078ec0ff */
[-C--:B------:R-:W-:Y:S02]  /*7b80*/  IADD3 R4, PT, PT, R3, -R26.reuse, RZ ;  /* 0x8000001a03047210 */ /* 0x080fe40007ffe0ff */
[----:B------:R-:W-:Y:S01]  /*7b90*/  I2FP.F32.S32 R7, R26 ;  /* 0x0000001a00077245 */ /* 0x000fe20000201400 */
[----:B------:R-:W-:Y:S02]  /*7ba0*/  IMAD.MOV.U32 R26, RZ, RZ, 0x7f800000 ;  /* 0x7f800000ff1a7424 */ /* 0x000fe400078e00ff */
        /* <DEDUP_REMOVED lines=26> */
[----:B------:R-:W-:Y:S02]  /*7d50*/  MOV R3, R17 ;  /* 0x0000001100037202 */ /* 0x000fe40000000f00 */
[----:B------:R-:W-:Y:S01]  /*7d60*/  MOV R4, 0x7d90 ;  /* 0x00007d9000047802 */ /* 0x000fe20000000f00 */
[----:B0-----:R-:W-:-:S07]  /*7d70*/  IMAD.U32 R47, RZ, RZ, UR6 ;  /* 0x00000006ff2f7e24 */ /* 0x001fce000f8e00ff */
[----:B------:R-:W-:Y:S05]  /*7d80*/  CALL.REL.NOINC `($__internal_3_$__cuda_sm3x_div_rn_noftz_f32_slowpath) ;  /* 0x000000b4009c7944 */ /* 0x000fea0003c00000 */
[----:B------:R-:W-:-:S07]  /*7d90*/  IMAD.MOV.U32 R7, RZ, RZ, R3 ;  /* 0x000000ffff077224 */ /* 0x000fce00078e0003 */
.L_x_121:
[----:B------:R-:W-:Y:S05]  /*7da0*/  BSYNC.RECONVERGENT B3 ;  /* 0x0000000000037941 */ /* 0x000fea0003800200 */
.L_x_120:
        /* <DEDUP_REMOVED lines=13> */
.L_x_123:
[----:B------:R-:W-:Y:S05]  /*7e80*/  BSYNC.RECONVERGENT B3 ;  /* 0x0000000000037941 */ /* 0x000fea0003800200 */
.L_x_122:
[----:B------:R-:W-:-:S04]  /*7e90*/  FADD R3, R3, 0.5 ;  /* 0x3f00000003037421 */ /* 0x000fc80000000000 */
[----:B------:R0:W1:Y:S01]  /*7ea0*/  F2I.FLOOR.NTZ R7, R3 ;  /* 0x0000000300077305 */ /* 0x0000620000207100 */
[----:B------:R-:W-:Y:S05]  /*7eb0*/  @!P1 BRA `(.L_x_124) ;  /* 0x0000000000e09947 */ /* 0x000fea0003800000 */
[----:B0-----:R-:W-:Y:S01]  /*7ec0*/  SHF.R.U32.HI R3, RZ, 0x2, R18 ;  /* 0x00000002ff037819 */ /* 0x001fe20000011612 */
[----:B------:R-:W-:Y:S01]  /*7ed0*/  IMAD.SHL.U32 R4, R12, 0x10, RZ ;  /* 0x000000100c047824 */ /* 0x000fe200078e00ff */
[----:B------:R-:W-:Y:S01]  /*7ee0*/  MOV R25, 0x3e055027 ;  /* 0x3e05502700197802 */ /* 0x000fe20000000f00 */
[----:B------:R-:W-:Y:S01]  /*7ef0*/  VIADD R30, R30, 0xb0f8a ;  /* 0x000b0f8a1e1e7836 */ /* 0x000fe20000000000 */
[----:B------:R-:W-:Y:S01]  /*7f00*/  LOP3.LUT R3, R3, R18, RZ, 0x3c, !PT ;  /* 0x0000001203037212 */ /* 0x000fe200078e3cff */
[----:B------:R-:W0:Y:S01]  /*7f10*/  MUFU.RCP R38, R21 ;  /* 0x0000001500267308 */ /* 0x000e220000001000 */
[----:B------:R-:W-:Y:S02]  /*7f20*/  BSSY.RECONVERGENT B3, `(.L_x_125) ;  /* 0x000002c000037945 */ /* 0x000fe40003800200 */
[----:B------:R-:W-:-:S04]  /*7f30*/  SHF.L.U32 R17, R3, 0x1, RZ ;  /* 0x0000000103117819 */ /* 0x000fc800000006ff */
[----:B------:R-:W-:Y:S01]  /*7f40*/  LOP3.LUT R17, R3, R17, R4, 0x96, !PT ;  /* 0x0000001103117212 */ /* 0x000fe200078e9604 */
[----:B------:R-:W-:-:S03]  /*7f50*/  HFMA2 R4, -RZ, RZ, 0.1171875, 0 ;  /* 0x2f800000ff047431 */ /* 0x000fc600000001ff */
[----:B------:R-:W-:-:S05]  /*7f60*/  LOP3.LUT R17, R17, R12, RZ, 0x3c, !PT ;  /* 0x0000000c11117212 */ /* 0x000fca00078e3cff */
[----:B------:R-:W-:-:S05]  /*7f70*/  IMAD.IADD R3, R17, 0x1, R30 ;  /* 0x0000000111037824 */ /* 0x000fca00078e021e */
[----:B------:R-:W-:-:S05]  /*7f80*/  I2FP.F32.U32 R3, R3 ;  /* 0x0000000300037245 */ /* 0x000fca0000201000 */
[----:B------:R-:W-:-:S05]  /*7f90*/  FFMA R3, R3, R4, 1.1641532182693481445e-10 ;  /* 0x2f00000003037423 */ /* 0x000fca0000000004 */
[----:B------:R-:W-:-:S13]  /*7fa0*/  FSETP.GEU.AND P1, PT, R3, 1.175494350822287508e-38, PT ;  /* 0x008000000300780b */ /* 0x000fda0003f2e000 */
[----:B------:R-:W-:-:S04]  /*7fb0*/  @!P1 FMUL R3, R3, 8388608 ;  /* 0x4b00000003039820 */ /* 0x000fc80000400000 */
[----:B------:R-:W-:-:S05]  /*7fc0*/  VIADD R4, R3, 0xc0d55555 ;  /* 0xc0d5555503047836 */ /* 0x000fca0000000000 */
[----:B------:R-:W-:-:S05]  /*7fd0*/  LOP3.LUT R18, R4, 0xff800000, RZ, 0xc0, !PT ;  /* 0xff80000004127812 */ /* 0x000fca00078ec0ff */
[----:B------:R-:W-:-:S04]  /*7fe0*/  IMAD.IADD R4, R3, 0x1, -R18 ;  /* 0x0000000103047824 */ /* 0x000fc800078e0a12 */
[----:B------:R-:W-:Y:S01]  /*7ff0*/  FADD R26, R4, -1 ;  /* 0xbf800000041a7421 */ /* 0x000fe20000000000 */
[----:B------:R-:W-:Y:S02]  /*8000*/  FSEL R4, RZ, -23, P1 ;  /* 0xc1b80000ff047808 */ /* 0x000fe40000800000 */
[----:B------:R-:W-:Y:S01]  /*8010*/  ISETP.GT.U32.AND P1, PT, R3, 0x7f7fffff, PT ;  /* 0x7f7fffff0300780c */ /* 0x000fe20003f24070 */
[----:B------:R-:W-:-:S04]  /*8020*/  FFMA R25, R26, -R25, 0.14084610342979431152 ;  /* 0x3e1039f61a197423 */ /* 0x000fc80000000819 */
[----:B------:R-:W-:-:S04]  /*8030*/  FFMA R25, R26, R25, -0.12148627638816833496 ;  /* 0xbdf8cdcc1a197423 */ /* 0x000fc80000000019 */
[----:B------:R-:W-:-:S04]  /*8040*/  FFMA R25, R26, R25, 0.13980610668659210205 ;  /* 0x3e0f29551a197423 */ /* 0x000fc80000000019 */
[----:B------:R-:W-:-:S04]  /*8050*/  FFMA R25, R26, R25, -0.16684235632419586182 ;  /* 0xbe2ad8b91a197423 */ /* 0x000fc80000000019 */
[----:B------:R-:W-:-:S04]  /*8060*/  FFMA R25, R26, R25, 0.20012299716472625732 ;  /* 0x3e4ced0b1a197423 */ /* 0x000fc80000000019 */
[----:B------:R-:W-:-:S04]  /*8070*/  FFMA R25, R26, R25, -0.24999669194221496582 ;  /* 0xbe7fff221a197423 */ /* 0x000fc80000000019 */
[----:B------:R-:W-:-:S04]  /*8080*/  FFMA R25, R26, R25, 0.33333182334899902344 ;  /* 0x3eaaaa781a197423 */ /* 0x000fc80000000019 */
[C---:B------:R-:W-:Y:S01]  /*8090*/  FFMA R27, R26.reuse, R25, -0.5 ;  /* 0xbf0000001a1b7423 */ /* 0x040fe20000000019 */
[----:B------:R-:W-:Y:S01]  /*80a0*/  I2FP.F32.S32 R25, R18 ;  /* 0x0000001200197245 */ /* 0x000fe20000201400 */
[----:B------:R-:W-:Y:S02]  /*80b0*/  IMAD.MOV.U32 R18, RZ, RZ, 0x7f800000 ;  /* 0x7f800000ff127424 */ /* 0x000fe400078e00ff */
[----:B------:R-:W-:Y:S02]  /*80c0*/  FMUL R27, R26, R27 ;  /* 0x0000001b1a1b7220 */ /* 0x000fe40000400000 */
[----:B------:R-:W-:Y:S01]  /*80d0*/  FFMA R4, R25, 1.1920928955078125e-07, R4 ;  /* 0x3400000019047823 */ /* 0x000fe20000000004 */
[----:B0-----:R-:W-:Y:S01]  /*80e0*/  FFMA R25, R38, -R21, 1 ;  /* 0x3f80000026197423 */ /* 0x001fe20000000815 */
[----:B------:R-:W-:-:S03]  /*80f0*/  FFMA R27, R26, R27, R26 ;  /* 0x0000001b1a1b7223 */ /* 0x000fc6000000001a */
[----:B------:R-:W-:Y:S01]  /*8100*/  FFMA R38, R38, R25, R38 ;  /* 0x0000001926267223 */ /* 0x000fe20000000026 */
[----:B------:R-:W-:Y:S01]  /*8110*/  FFMA R4, R4, 0.69314718246459960938, R27 ;  /* 0x3f31721804047823 */ /* 0x000fe2000000001b */
[C---:B------:R-:W-:Y:S01]  /*8120*/  @P1 FFMA R4, R3.reuse, R18, +INF ;  /* 0x7f80000003041423 */ /* 0x040fe20000000012 */
[----:B------:R-:W-:-:S04]  /*8130*/  FSETP.NEU.AND P1, PT, R3, RZ, PT ;  /* 0x000000ff0300720b */ /* 0x000fc80003f2d000 */
[----:B------:R-:W-:-:S05]  /*8140*/  FSEL R3, -R4, +INF , P1 ;  /* 0x7f80000004037808 */ /* 0x000fca0000800100 */
[----:B------:R-:W-:-:S03]  /*8150*/  FFMA R4, R3, R38, RZ ;  /* 0x0000002603047223 */ /* 0x000fc600000000ff */
[----:B------:R-:W0:Y:S01]  /*8160*/  FCHK P1, R3, R21 ;  /* 0x0000001503007302 */ /* 0x000e220000020000 */
[----:B------:R-:W-:-:S04]  /*8170*/  FFMA R25, R4, -R21, R3 ;  /* 0x8000001504197223 */ /* 0x000fc80000000003 */
[----:B------:R-:W-:Y:S01]  /*8180*/  FFMA R4, R38, R25, R4 ;  /* 0x0000001926047223 */ /* 0x000fe20000000004 */
[----:B0-----:R-:W-:Y:S06]  /*8190*/  @!P1 BRA `(.L_x_126) ;  /* 0x0000000000109947 */ /* 0x001fec0003800000 */
[----:B------:R-:W-:Y:S01]  /*81a0*/  IMAD.MOV.U32 R47, RZ, RZ, R21 ;  /* 0x000000ffff2f7224 */ /* 0x000fe200078e0015 */
[----:B------:R-:W-:-:S07]  /*81b0*/  MOV R4, 0x81d0 ;  /* 0x000081d000047802 */ /* 0x000fce0000000f00 */
[----:B-1----:R-:W-:Y:S05]  /*81c0*/  CALL.REL.NOINC `($__internal_3_$__cuda_sm3x_div_rn_noftz_f32_slowpath) ;  /* 0x000000b0008c7944 */ /* 0x002fea0003c00000 */
[----:B------:R-:W-:-:S07]  /*81d0*/  MOV R4, R3 ;  /* 0x0000000300047202 */ /* 0x000fce0000000f00 */
.L_x_126:
[----:B------:R-:W-:Y:S05]  /*81e0*/  BSYNC.RECONVERGENT B3 ;  /* 0x0000000000037941 */ /* 0x000fea0003800200 */
.L_x_125:
[----:B------:R-:W-:Y:S01]  /*81f0*/  FADD R19, -R19, R4 ;  /* 0x0000000413137221 */ /* 0x000fe20000000100 */
[----:B------:R-:W-:Y:S01]  /*8200*/  IMAD.MOV.U32 R21, RZ, RZ, R24 ;  /* 0x000000ffff157224 */ /* 0x000fe200078e0018 */
[----:B------:R-:W-:Y:S01]  /*8210*/  MOV R31, R22 ;  /* 0x00000016001f7202 */ /* 0x000fe20000000f00 */
[----:B------:R-:W-:Y:S01]  /*8220*/  IMAD.MOV.U32 R18, RZ, RZ, R23 ;  /* 0x000000ffff127224 */ /* 0x000fe200078e0017 */
[----:B------:R-:W-:Y:S06]  /*8230*/  BRA `(.L_x_127) ;  /* 0x0000000000fc7947 */ /* 0x000fec0003800000 */
.L_x_124:
[----:B0-----:R-:W-:Y:S01]  /*8240*/  SHF.R.U32.HI R3, RZ, 0x2, R18 ;  /* 0x00000002ff037819 */ /* 0x001fe20000011612 */
[----:B------:R-:W-:Y:S01]  /*8250*/  IMAD.SHL.U32 R4, R12, 0x10, RZ ;  /* 0x000000100c047824 */ /* 0x000fe200078e00ff */
[----:B------:R-:W-:Y:S01]  /*8260*/  IADD3 R30, PT, PT, R30, 0xb0f8a, RZ ;  /* 0x000b0f8a1e1e7810 */ /* 0x000fe20007ffe0ff */
[----:B------:R-:W-:Y:S01]  /*8270*/  IMAD.MOV.U32 R26, RZ, RZ, 0x3e055027 ;  /* 0x3e055027ff1a7424 */ /* 0x000fe200078e00ff */
[----:B------:R-:W-:Y:S01]  /*8280*/  LOP3.LUT R3, R3, R18, RZ, 0x3c, !PT ;  /* 0x0000001203037212 */ /* 0x000fe200078e3cff */
[----:B------:R-:W0:Y:S01]  /*8290*/  MUFU.RCP R38, R21 ;  /* 0x0000001500267308 */ /* 0x000e220000001000 */
[----:B------:R-:W-:Y:S03]  /*82a0*/  BSSY.RECONVERGENT B3, `(.L_x_128) ;  /* 0x000002d000037945 */ /* 0x000fe60003800200 */
[----:B------:R-:W-:-:S05]  /*82b0*/  IMAD.SHL.U32 R17, R3, 0x2, RZ ;  /* 0x0000000203117824 */ /* 0x000fca00078e00ff */
[----:B------:R-:W-:Y:S01]  /*82c0*/  LOP3.LUT R17, R3, R17, R4, 0x96, !PT ;  /* 0x0000001103117212 */ /* 0x000fe200078e9604 */
[----:B------:R-:W-:-:S03]  /*82d0*/  IMAD.MOV.U32 R4, RZ, RZ, 0x2f800000 ;  /* 0x2f800000ff047424 */ /* 0x000fc600078e00ff */
[----:B------:R-:W-:-:S05]  /*82e0*/  LOP3.LUT R17, R17, R12, RZ, 0x3c, !PT ;  /* 0x0000000c11117212 */ /* 0x000fca00078e3cff */
[----:B------:R-:W-:-:S05]  /*82f0*/  IMAD.IADD R3, R17, 0x1, R30 ;  /* 0x0000000111037824 */ /* 0x000fca00078e021e */
[----:B------:R-:W-:-:S05]  /*8300*/  I2FP.F32.U32 R3, R3 ;  /* 0x0000000300037245 */ /* 0x000fca0000201000 */
        /* <DEDUP_REMOVED lines=8> */
[----:B------:R-:W-:Y:S01]  /*8390*/  FADD R25, R4, -1 ;  /* 0xbf80000004197421 */ /* 0x000fe20000000000 */
[----:B------:R-:W-:Y:S02]  /*83a0*/  FSEL R4, RZ, -23, P1 ;  /* 0xc1b80000ff047808 */ /* 0x000fe40000800000 */
[----:B------:R-:W-:Y:S01]  /*83b0*/  ISETP.GT.U32.AND P1, PT, R3, 0x7f7fffff, PT ;  /* 0x7f7fffff0300780c */ /* 0x000fe20003f24070 */
[----:B------:R-:W-:Y:S02]  /*83c0*/  FFMA R26, R25, -R26, 0.14084610342979431152 ;  /* 0x3e1039f6191a7423 */ /* 0x000fe4000000081a */
[----:B------:R-:W-:Y:S02]  /*83d0*/  FFMA R4, R19, 1.1920928955078125e-07, R4 ;  /* 0x3400000013047823 */ /* 0x000fe40000000004 */
[----:B------:R-:W-:-:S04]  /*83e0*/  FFMA R26, R25, R26, -0.12148627638816833496 ;  /* 0xbdf8cdcc191a7423 */ /* 0x000fc8000000001a */
[----:B------:R-:W-:-:S04]  /*83f0*/  FFMA R26, R25, R26, 0.13980610668659210205 ;  /* 0x3e0f2955191a7423 */ /* 0x000fc8000000001a */
[----:B------:R-:W-:-:S04]  /*8400*/  FFMA R26, R25, R26, -0.16684235632419586182 ;  /* 0xbe2ad8b9191a7423 */ /* 0x000fc8000000001a */
[----:B------:R-:W-:-:S04]  /*8410*/  FFMA R26, R25, R26, 0.20012299716472625732 ;  /* 0x3e4ced0b191a7423 */ /* 0x000fc8000000001a */
[----:B------:R-:W-:-:S04]  /*8420*/  FFMA R26, R25, R26, -0.24999669194221496582 ;  /* 0xbe7fff22191a7423 */ /* 0x000fc8000000001a */
[----:B------:R-:W-:-:S04]  /*8430*/  FFMA R26, R25, R26, 0.33333182334899902344 ;  /* 0x3eaaaa78191a7423 */ /* 0x000fc8000000001a */
[----:B------:R-:W-:-:S04]  /*8440*/  FFMA R26, R25, R26, -0.5 ;  /* 0xbf000000191a7423 */ /* 0x000fc8000000001a */
[----:B------:R-:W-:-:S04]  /*8450*/  FMUL R26, R25, R26 ;  /* 0x0000001a191a7220 */ /* 0x000fc80000400000 */
[----:B------:R-:W-:-:S04]  /*8460*/  FFMA R25, R25, R26, R25 ;  /* 0x0000001a19197223 */ /* 0x000fc80000000019 */
[----:B------:R-:W-:Y:S01]  /*8470*/  FFMA R4, R4, 0.69314718246459960938, R25 ;  /* 0x3f31721804047823 */ /* 0x000fe20000000019 */
        /* <DEDUP_REMOVED lines=10> */
[----:B------:R-:W-:Y:S01]  /*8520*/  IMAD.MOV.U32 R3, RZ, RZ, R18 ;  /* 0x000000ffff037224 */ /* 0x000fe200078e0012 */
[----:B------:R-:W-:Y:S01]  /*8530*/  MOV R4, 0x8560 ;  /* 0x0000856000047802 */ /* 0x000fe20000000f00 */
[----:B------:R-:W-:-:S07]  /*8540*/  IMAD.MOV.U32 R47, RZ, RZ, R21 ;  /* 0x000000ffff2f7224 */ /* 0x000fce00078e0015 */
[----:B-1----:R-:W-:Y:S05]  /*8550*/  CALL.REL.NOINC `($__internal_3_$__cuda_sm3x_div_rn_noftz_f32_slowpath) ;  /* 0x000000ac00a87944 */ /* 0x002fea0003c00000 */
[----:B------:R-:W-:-:S07]  /*8560*/  MOV R19, R3 ;  /* 0x0000000300137202 */ /* 0x000fce0000000f00 */
.L_x_129:
[----:B------:R-:W-:Y:S05]  /*8570*/  BSYNC.RECONVERGENT B3 ;  /* 0x0000000000037941 */ /* 0x000fea0003800200 */
.L_x_128:
[----:B------:R-:W-:Y:S01]  /*8580*/  IMAD.MOV.U32 R21, RZ, RZ, R24 ;  /* 0x000000ffff157224 */ /* 0x000fe200078e0018 */
[----:B------:R-:W-:Y:S01]  /*8590*/  MOV R31, R22 ;  /* 0x00000016001f7202 */ /* 0x000fe20000000f00 */
[----:B------:R-:W-:Y:S01]  /*85a0*/  IMAD.MOV.U32 R18, RZ, RZ, R23 ;  /* 0x000000ffff127224 */ /* 0x000fe200078e0017 */
[----:B------:R-:W-:Y:S06]  /*85b0*/  BRA `(.L_x_127) ;  /* 0x00000000001c7947 */ /* 0x000fec0003800000 */
.L_x_116:
[----:B------:R-:W0:Y:S01]  /*85c0*/  LDCU UR6, c[0x3][0x64] ;  /* 0x00c00c80ff0677ac */ /* 0x000e220008000800 */
[----:B------:R-:W-:Y:S01]  /*85d0*/  VIADD R7, R7, 0xffffffff ;  /* 0xffffffff07077836 */ /* 0x000fe20000000000 */
[----:B------:R-:W-:Y:S01]  /*85e0*/  MOV R12, R23 ;  /* 0x00000017000c7202 */ /* 0x000fe20000000f00 */
[----:B------:R-:W-:Y:S02]  /*85f0*/  IMAD.MOV.U32 R17, RZ, RZ, R24 ;  /* 0x000000ffff117224 */ /* 0x000fe400078e0018 */
[----:B------:R-:W-:Y:S01]  /*8600*/  IMAD.MOV.U32 R21, RZ, RZ, R22 ;  /* 0x000000ffff157224 */ /* 0x000fe200078e0016 */
[----:B0-----:R-:W-:-:S04]  /*8610*/  ISETP.NE.AND P1, PT, RZ, UR6, PT ;  /* 0x00000006ff007c0c */ /* 0x001fc8000bf25270 */
[----:B------:R-:W-:-:S09]  /*8620*/  FSEL R19, -R19, RZ, P1 ;  /* 0x000000ff13137208 */ /* 0x000fd20000800100 */
.L_x_127:
[----:B------:R-:W-:Y:S05]  /*8630*/  BSYNC.RECONVERGENT B2 ;  /* 0x0000000000027941 */ /* 0x000fea0003800200 */
.L_x_112:
        /* <DEDUP_REMOVED lines=33> */
.L_x_133:
[----:B--2---:R-:W-:Y:S01]  /*8850*/  FMUL.FTZ R3, R14, R19 ;  /* 0x000000130e037220 */ /* 0x004fe20000410000 */
[----:B------:R-:W-:-:S03]  /*8860*/  FMUL.FTZ R42, R19, 0.5 ;  /* 0x3f000000132a7820 */ /* 0x000fc60000410000 */
[----:B------:R-:W-:-:S04]  /*8870*/  FFMA R14, -R3, R3, R14 ;  /* 0x00000003030e7223 */ /* 0x000fc8000000010e */
[----:B------:R-:W-:-:S07]  /*8880*/  FFMA R42, R14, R42, R3 ;  /* 0x0000002a0e2a7223 */ /* 0x000fce0000000003 */
.L_x_134:
[----:B------:R-:W-:Y:S05]  /*8890*/  BSYNC.RECONVERGENT B1 ;  /* 0x0000000000017941 */ /* 0x000fea0003800200 */
.L_x_132:
[----:B------:R-:W-:Y:S01]  /*88a0*/  FADD R19, -R42, -RZ ;  /* 0x800000ff2a137221 */ /* 0x000fe20000000100 */
[----:B------:R-:W-:Y:S01]  /*88b0*/  IMAD.MOV.U32 R26, RZ, RZ, R17 ;  /* 0x000000ffff1a7224 */ /* 0x000fe200078e0011 */
[----:B------:R-:W-:Y:S01]  /*88c0*/  MOV R25, R12 ;  /* 0x0000000c00197202 */ /* 0x000fe20000000f00 */
[----:B------:R-:W-:Y:S02]  /*88d0*/  IMAD.MOV.U32 R24, RZ, RZ, R21 ;  /* 0x000000ffff187224 */ /* 0x000fe400078e0015 */
[----:B------:R-:W-:Y:S01]  /*88e0*/  IMAD.MOV.U32 R31, RZ, RZ, R18 ;  /* 0x000000ffff1f7224 */ /* 0x000fe200078e0012 */
[----:B------:R-:W-:Y:S06]  /*88f0*/  BRA `(.L_x_135) ;  /* 0x0000000000687947 */ /* 0x000fec0003800000 */
.L_x_131:
        /* <DEDUP_REMOVED lines=17> */
.L_x_137:
[----:B------:R-:W-:Y:S01]  /*8a10*/  FMUL.FTZ R19, R14, R3 ;  /* 0x000000030e137220 */ /* 0x000fe20000410000 */
[----:B------:R-:W-:-:S03]  /*8a20*/  FMUL.FTZ R3, R3, 0.5 ;  /* 0x3f00000003037820 */ /* 0x000fc60000410000 */
[----:B------:R-:W-:-:S04]  /*8a30*/  FFMA R14, -R19, R19, R14 ;  /* 0x00000013130e7223 */ /* 0x000fc8000000010e */
[----:B------:R-:W-:-:S07]  /*8a40*/  FFMA R19, R14, R3, R19 ;  /* 0x000000030e137223 */ /* 0x000fce0000000013 */
.L_x_138:
[----:B------:R-:W-:Y:S05]  /*8a50*/  BSYNC.RECONVERGENT B1 ;  /* 0x0000000000017941 */ /* 0x000fea0003800200 */
.L_x_136:
[----:B------:R-:W-:Y:S01]  /*8a60*/  IMAD.MOV.U32 R26, RZ, RZ, R17 ;  /* 0x000000ffff1a7224 */ /* 0x000fe200078e0011 */
[----:B------:R-:W-:Y:S01]  /*8a70*/  MOV R24, R21 ;  /* 0x0000001500187202 */ /* 0x000fe20000000f00 */
[----:B------:R-:W-:Y:S02]  /*8a80*/  IMAD.MOV.U32 R25, RZ, RZ, R12 ;  /* 0x000000ffff197224 */ /* 0x000fe400078e000c */
[----:B------:R-:W-:-:S07]  /*8a90*/  IMAD.MOV.U32 R31, RZ, RZ, R18 ;  /* 0x000000ffff1f7224 */ /* 0x000fce00078e0012 */
.L_x_135:
[----:B------:R-:W-:Y:S05]  /*8aa0*/  BSYNC.RECONVERGENT B0 ;  /* 0x0000000000007941 */ /* 0x000fea0003800200 */
.L_x_130:
[----:B------:R-:W-:Y:S01]  /*8ab0*/  FADD R0, R0, R19 ;  /* 0x0000001300007221 */ /* 0x000fe20000000000 */
[----:B------:R-:W-:Y:S06]  /*8ac0*/  BRA `(.L_x_139) ;  /* 0x0000009c005c7947 */ /* 0x000fec0003800000 */
.L_x_12:
[C---:B------:R-:W-:Y:S01]  /*8ad0*/  FMUL R17, R12.reuse, 0.63661974668502807617 ;  /* 0x3f22f9830c117820 */ /* 0x040fe20000400000 */
[----:B------:R-:W-:Y:S01]  /*8ae0*/  FSETP.GE.AND P6, PT, |R12|, 105615, PT ;  /* 0x47ce47800c00780b */ /* 0x000fe20003fc6200 */
[----:B------:R-:W-:Y:S04]  /*8af0*/  BSSY.RECONVERGENT B0, `(.L_x_140) ;  /* 0x000003c000007945 */ /* 0x000fe80003800200 */
        /* <DEDUP_REMOVED lines=17> */
.L_x_142:
        /* <DEDUP_REMOVED lines=26> */
[----:B----4-:R-:W-:-:S04]  /*8db0*/  @P0 SHF.L.W.U32.HI R4, R17, R16, R4 ;  /* 0x0000001011040219 */ /* 0x010fc80000010e04 */
[C---:B------:R-:W-:Y:S01]  /*8dc0*/  SHF.L.W.U32.HI R17, R4.reuse, 0x2, R3 ;  /* 0x0000000204117819 */ /* 0x040fe20000010e03 */
[----:B------:R-:W-:-:S03]  /*8dd0*/  IMAD.SHL.U32 R4, R4, 0x4, RZ ;  /* 0x0000000404047824 */ /* 0x000fc600078e00ff */
[----:B------:R-:W-:-:S04]  /*8de0*/  SHF.R.S32.HI R16, RZ, 0x1f, R17 ;  /* 0x0000001fff107819 */ /* 0x000fc80000011411 */
[C---:B------:R-:W-:Y:S02]  /*8df0*/  LOP3.LUT R20, R16.reuse, R4, RZ, 0x3c, !PT ;  /* 0x0000000410147212 */ /* 0x040fe400078e3cff */
[----:B------:R-:W-:Y:S02]  /*8e00*/  LOP3.LUT R21, R16, R17, RZ, 0x3c, !PT ;  /* 0x0000001110157212 */ /* 0x000fe400078e3cff */
[----:B------:R-:W-:Y:S02]  /*8e10*/  SHF.R.U32.HI R4, RZ, 0x1e, R3 ;  /* 0x0000001eff047819 */ /* 0x000fe40000011603 */
[C---:B------:R-:W-:Y:S02]  /*8e20*/  LOP3.LUT R3, R17.reuse, R12, RZ, 0x3c, !PT ;  /* 0x0000000c11037212 */ /* 0x040fe400078e3cff */
[----:B------:R-:W2:Y:S01]  /*8e30*/  I2F.F64.S64 R20, R20 ;  /* 0x0000001400147312 */ /* 0x000ea20000301c00 */
[----:B------:R-:W-:Y:S02]  /*8e40*/  LEA.HI R17, R17, R4, RZ, 0x1 ;  /* 0x0000000411117211 */ /* 0x000fe400078f08ff */
[----:B------:R-:W-:-:S02]  /*8e50*/  ISETP.GE.AND P0, PT, R3, RZ, PT ;  /* 0x000000ff0300720c */ /* 0x000fc40003f06270 */
[----:B------:R-:W-:-:S05]  /*8e60*/  IADD3 R3, PT, PT, -R17, RZ, RZ ;  /* 0x000000ff11037210 */ /* 0x000fca0007ffe1ff */
[----:B------:R-:W-:Y:S01]  /*8e70*/  @!P1 IMAD.MOV.U32 R17, RZ, RZ, R3 ;  /* 0x000000ffff119224 */ /* 0x000fe200078e0003 */
[----:B--2---:R-:W-:-:S10]  /*8e80*/  DMUL R18, R20, UR6 ;  /* 0x0000000614127c28 */ /* 0x004fd40008000000 */
[----:B------:R-:W0:Y:S02]  /*8e90*/  F2F.F32.F64 R18, R18 ;  /* 0x0000001200127310 */ /* 0x000e240000301000 */
[----:B0-----:R-:W-:-:S07]  /*8ea0*/  FSEL R3, -R18, R18, !P0 ;  /* 0x0000001212037208 */ /* 0x001fce0004000100 */
.L_x_141:
[----:B------:R-:W-:Y:S05]  /*8eb0*/  BSYNC.RECONVERGENT B0 ;  /* 0x0000000000007941 */ /* 0x000fea0003800200 */
.L_x_140:
[----:B------:R-:W-:Y:S01]  /*8ec0*/  FMUL R23, R2, 0.63661974668502807617 ;  /* 0x3f22f98302177820 */ /* 0x000fe20000400000 */
[----:B------:R-:W-:Y:S02]  /*8ed0*/  IMAD.MOV.U32 R38, RZ, RZ, 0x37cbac00 ;  /* 0x37cbac00ff267424 */ /* 0x000fe400078e00ff */
[----:B------:R-:W-:Y:S01]  /*8ee0*/  FMUL R4, R3, R3 ;  /* 0x0000000303047220 */ /* 0x000fe20000400000 */
[C---:B------:R-:W-:Y:S01]  /*8ef0*/  LOP3.LUT R16, R17.reuse, 0x1, RZ, 0xc0, !PT ;  /* 0x0000000111107812 */ /* 0x040fe200078ec0ff */
[----:B------:R-:W-:Y:S01]  /*8f00*/  IMAD.MOV.U32 R40, RZ, RZ, 0x3effffff ;  /* 0x3effffffff287424 */ /* 0x000fe200078e00ff */
[----:B------:R-:W-:Y:S01]  /*8f10*/  MOV R39, 0x3d2aaabb ;  /* 0x3d2aaabb00277802 */ /* 0x000fe20000000f00 */
[----:B------:R-:W0:Y:S01]  /*8f20*/  F2I.NTZ R23, R23 ;  /* 0x0000001700177305 */ /* 0x000e220000203100 */
[----:B------:R-:W-:Y:S01]  /*8f30*/  FFMA R18, R4, R38, -0.0013887860113754868507 ;  /* 0xbab607ed04127423 */ /* 0x000fe20000000026 */
[----:B------:R-:W-:Y:S01]  /*8f40*/  ISETP.NE.U32.AND P0, PT, R16, 0x1, PT ;  /* 0x000000011000780c */ /* 0x000fe20003f05070 */
[----:B------:R-:W-:Y:S01]  /*8f50*/  BSSY.RECONVERGENT B0, `(.L_x_143) ;  /* 0x0000046000007945 */ /* 0x000fe20003800200 */
[----:B------:R-:W-:-:S02]  /*8f60*/  LOP3.LUT P1, RZ, R17, 0x2, RZ, 0xc0, !PT ;  /* 0x0000000211ff7812 */ /* 0x000fc4000782c0ff */
[----:B------:R-:W-:Y:S02]  /*8f70*/  FSEL R19, R18, -0.00019574658654164522886, !P0 ;  /* 0xb94d415312137808 */ /* 0x000fe40004000000 */
[----:B------:R-:W-:Y:S02]  /*8f80*/  FSEL R21, R39, 0.0083327032625675201416, !P0 ;  /* 0x3c0885e427157808 */ /* 0x000fe40004000000 */
[----:B------:R-:W-:Y:S02]  /*8f90*/  FSEL R41, -R40, -0.16666662693023681641, !P0 ;  /* 0xbe2aaaa828297808 */ /* 0x000fe40004000100 */
[----:B------:R-:W-:Y:S01]  /*8fa0*/  FSEL R3, R3, 1, P0 ;  /* 0x3f80000003037808 */ /* 0x000fe20000000000 */
[----:B------:R-:W-:Y:S01]  /*8fb0*/  FFMA R19, R4, R19, R21 ;  /* 0x0000001304137223 */ /* 0x000fe20000000015 */
[----:B------:R-:W-:Y:S01]  /*8fc0*/  FSETP.GE.AND P0, PT, |R2|, 105615, PT ;  /* 0x47ce47800200780b */ /* 0x000fe20003f06200 */
[----:B0-----:R-:W-:Y:S01]  /*8fd0*/  IMAD.MOV.U32 R17, RZ, RZ, R23 ;  /* 0x000000ffff117224 */ /* 0x001fe200078e0017 */
[----:B------:R-:W-:Y:S01]  /*8fe0*/  I2FP.F32.S32 R43, R23 ;  /* 0x00000017002b7245 */ /* 0x000fe20000201400 */
[C---:B------:R-:W-:Y:S01]  /*8ff0*/  FFMA R41, R4.reuse, R19, R41 ;  /* 0x0000001304297223 */ /* 0x040fe20000000029 */
[----:B------:R-:W-:-:S03]  /*9000*/  FFMA R4, R4, R3, RZ ;  /* 0x0000000304047223 */ /* 0x000fc600000000ff */
[----:B------:R-:W-:Y:S01]  /*9010*/  FFMA R16, R43, -1.5707962512969970703, R2 ;  /* 0xbfc90fda2b107823 */ /* 0x000fe20000000002 */
[----:B------:R-:W-:-:S03]  /*9020*/  FFMA R41, R4, R41, R3 ;  /* 0x0000002904297223 */ /* 0x000fc60000000003 */
[----:B------:R-:W-:Y:S01]  /*9030*/  FFMA R16, R43, -7.5497894158615963534e-08, R16 ;  /* 0xb3a221682b107823 */ /* 0x000fe20000000010 */
[----:B------:R-:W-:-:S03]  /*9040*/  @P1 FADD R41, RZ, -R41 ;  /* 0x80000029ff291221 */ /* 0x000fc60000000000 */
        /* <DEDUP_REMOVED lines=12> */
.L_x_145:
        /* <DEDUP_REMOVED lines=42> */
.L_x_144:
[----:B------:R-:W-:Y:S05]  /*93b0*/  BSYNC.RECONVERGENT B0 ;  /* 0x0000000000007941 */ /* 0x000fea0003800200 */
.L_x_143:
        /* <DEDUP_REMOVED lines=12> */
[----:B------:R-:W-:Y:S01]  /*9480*/  FSEL R18, -R40, -0.16666662693023681641, P1 ;  /* 0xbe2aaaa828127808 */ /* 0x000fe20000800100 */
[----:B------:R-:W-:Y:S01]  /*9490*/  FFMA R20, R19, R20, R22 ;  /* 0x0000001413147223 */ /* 0x000fe20000000016 */
[----:B------:R-:W-:Y:S02]  /*94a0*/  FSEL R3, R3, 1, !P1 ;  /* 0x3f80000003037808 */ /* 0x000fe40004800000 */
[----:B--2---:R-:W-:Y:S01]  /*94b0*/  I2FP.F32.S32 R21, R4 ;  /* 0x0000000400157245 */ /* 0x004fe20000201400 */
[C---:B------:R-:W-:Y:S01]  /*94c0*/  FFMA R20, R19.reuse, R20, R18 ;  /* 0x0000001413147223 */ /* 0x040fe20000000012 */
[----:B------:R-:W-:Y:S01]  /*94d0*/  FSETP.GE.AND P1, PT, |R0|, 105615, PT ;  /* 0x47ce47800000780b */ /* 0x000fe20003f26200 */
[----:B------:R-:W-:Y:S01]  /*94e0*/  FFMA R18, R19, R3, RZ ;  /* 0x0000000313127223 */ /* 0x000fe200000000ff */
[----:B------:R-:W-:Y:S01]  /*94f0*/  MOV R19, R4 ;  /* 0x0000000400137202 */ /* 0x000fe20000000f00 */
[----:B------:R-:W-:-:S02]  /*9500*/  FFMA R22, R21, -1.5707962512969970703, R0 ;  /* 0xbfc90fda15167823 */ /* 0x000fc40000000000 */
[----:B------:R-:W-:Y:S02]  /*9510*/  FFMA R20, R18, R20, R3 ;  /* 0x0000001412147223 */ /* 0x000fe40000000003 */
[C---:B------:R-:W-:Y:S02]  /*9520*/  FFMA R22, R21.reuse, -7.5497894158615963534e-08, R22 ;  /* 0xb3a2216815167823 */ /* 0x040fe40000000016 */
[----:B------:R-:W-:Y:S02]  /*9530*/  @P2 FADD R20, RZ, -R20 ;  /* 0x80000014ff142221 */ /* 0x000fe40000000000 */
[----:B------:R-:W-:Y:S02]  /*9540*/  FFMA R18, R21, -5.3903029534742383927e-15, R22 ;  /* 0xa7c234c515127823 */ /* 0x000fe40000000016 */
[----:B0-----:R-:W-:Y:S02]  /*9550*/  FFMA R43, R20, UR6, -R41 ;  /* 0x00000006142b7c23 */ /* 0x001fe40008000829 */
        /* <DEDUP_REMOVED lines=11> */
.L_x_148:
        /* <DEDUP_REMOVED lines=42> */
.L_x_147:
[----:B------:R-:W-:Y:S05]  /*98b0*/  BSYNC.RECONVERGENT B0 ;  /* 0x0000000000007941 */ /* 0x000fea0003800200 */
.L_x_146:
[----:B------:R-:W-:Y:S01]  /*98c0*/  FMUL R20, R3, R3 ;  /* 0x0000000303147220 */ /* 0x000fe20000400000 */
[C---:B------:R-:W-:Y:S01]  /*98d0*/  LOP3.LUT R21, R4.reuse, 0x1, RZ, 0xc0, !PT ;  /* 0x0000000104157812 */ /* 0x040fe200078ec0ff */
[----:B------:R-:W0:Y:S01]  /*98e0*/  LDCU UR6, c[0x3][0x58] ;  /* 0x00c00b00ff0677ac */ /* 0x000e220008000800 */
[----:B------:R-:W-:Y:S01]  /*98f0*/  LOP3.LUT P3, RZ, R4, 0x2, RZ, 0xc0, !PT ;  /* 0x0000000204ff7812 */ /* 0x000fe2000786c0ff */
[----:B------:R-:W-:Y:S01]  /*9900*/  FFMA R38, R20, R38, -0.0013887860113754868507 ;  /* 0xbab607ed14267423 */ /* 0x000fe20000000026 */
[----:B------:R-:W-:Y:S01]  /*9910*/  ISETP.NE.U32.AND P2, PT, R21, 0x1, PT ;  /* 0x000000011500780c */ /* 0x000fe20003f45070 */
[----:B------:R-:W2:Y:S01]  /*9920*/  LDCU.64 UR10, c[0x3][0x50] ;  /* 0x00c00a00ff0a77ac */ /* 0x000ea20008000a00 */
[----:B------:R-:W-:Y:S02]  /*9930*/  MOV R22, R25 ;  /* 0x0000001900167202 */ /* 0x000fe40000000f00 */
[----:B------:R-:W-:Y:S02]  /*9940*/  FSEL R39, R39, 0.0083327032625675201416, !P2 ;  /* 0x3c0885e427277808 */ /* 0x000fe40005000000 */
[----:B------:R-:W-:-:S02]  /*9950*/  FSEL R21, R38, -0.00019574658654164522886, !P2 ;  /* 0xb94d415326157808 */ /* 0x000fc40005000000 */
[----:B------:R-:W-:Y:S02]  /*9960*/  FSEL R23, -R40, -0.16666662693023681641, !P2 ;  /* 0xbe2aaaa828177808 */ /* 0x000fe40005000100 */
[----:B------:R-:W-:Y:S01]  /*9970*/  FSEL R3, R3, 1, P2 ;  /* 0x3f80000003037808 */ /* 0x000fe20001000000 */
[----:B------:R-:W-:Y:S01]  /*9980*/  FFMA R21, R20, R21, R39 ;  /* 0x0000001514157223 */ /* 0x000fe20000000027 */
[----:B------:R-:W-:-:S03]  /*9990*/  MOV R39, RZ ;  /* 0x000000ff00277202 */ /* 0x000fc60000000f00 */
[C---:B------:R-:W-:Y:S01]  /*99a0*/  FFMA R21, R20.reuse, R21, R23 ;  /* 0x0000001514157223 */ /* 0x040fe20000000017 */
[----:B------:R-:W-:Y:S01]  /*99b0*/  FFMA R20, R20, R3, RZ ;  /* 0x0000000314147223 */ /* 0x000fe200000000ff */
[----:B0-----:R-:W-:Y:S01]  /*99c0*/  FSETP.NEU.AND P4, PT, RZ, UR6, PT ;  /* 0x00000006ff007c0b */ /* 0x001fe2000bf8d000 */
[----:B------:R-:W-:Y:S02]  /*99d0*/  IMAD.MOV.U32 R23, RZ, RZ, R24 ;  /* 0x000000ffff177224 */ /* 0x000fe400078e0018 */
[----:B--2---:R-:W-:Y:S01]  /*99e0*/  FADD R4, R43, UR10 ;  /* 0x0000000a2b047e21 */ /* 0x004fe20008000000 */
[----:B------:R-:W-:Y:S01]  /*99f0*/  FFMA R3, R20, R21, R3 ;  /* 0x0000001514037223 */ /* 0x000fe20000000003 */
[----:B------:R-:W-:Y:S01]  /*9a00*/  IMAD.MOV.U32 R20, RZ, RZ, R27 ;  /* 0x000000ffff147224 */ /* 0x000fe200078e001b */
[----:B------:R-:W-:Y:S01]  /*9a10*/  P2R R38, PR, RZ, 0x10 ;  /* 0x00000010ff267803 */ /* 0x000fe20000000000 */
[----:B------:R-:W-:Y:S02]  /*9a20*/  IMAD.MOV.U32 R21, RZ, RZ, R26 ;  /* 0x000000ffff157224 */ /* 0x000fe400078e001a */
[----:B------:R-:W-:-:S04]  /*9a30*/  @P3 FADD R3, RZ, -R3 ;  /* 0x80000003ff033221 */ /* 0x000fc80000000000 */
[----:B------:R-:W-:-:S04]  /*9a40*/  FFMA R3, -R3, UR11, R4 ;  /* 0x0000000b03037c23 */ /* 0x000fc80008000104 */
[----:B------:R-:W-:Y:S01]  /*9a50*/  FFMA R48, R3, R6, R12 ;  /* 0x0000000603307223 */ /* 0x000fe2000000000c */
[----:B------:R-:W-:Y:S06]  /*9a60*/  @!P4 BRA `(.L_x_149) ;  /* 0x0000000000dcc947 */ /* 0x000fec0003800000 */
[----:B------:R-:W-:Y:S01]  /*9a70*/  SHF.R.U32.HI R4, RZ, 0x2, R31 ;  /* 0x00000002ff047819 */ /* 0x000fe2000001161f */
[----:B------:R-:W-:Y:S02]  /*9a80*/  IMAD.SHL.U32 R20, R27, 0x10, RZ ;  /* 0x000000101b147824 */ /* 0x000fe400078e00ff */
[----:B------:R-:W-:Y:S01]  /*9a90*/  FMUL R21, R6, UR6 ;  /* 0x0000000606157c20 */ /* 0x000fe20008400000 */
[----:B------:R-:W-:Y:S01]  /*9aa0*/  VIADD R30, R30, 0x587c5 ;  /* 0x000587c51e1e7836 */ /* 0x000fe20000000000 */
[----:B------:R-:W-:Y:S01]  /*9ab0*/  LOP3.LUT R4, R4, R31, RZ, 0x3c, !PT ;  /* 0x0000001f04047212 */ /* 0x000fe200078e3cff */
[----:B------:R-:W-:Y:S03]  /*9ac0*/  BSSY.RECONVERGENT B0, `(.L_x_149) ;  /* 0x0000031000007945 */ /* 0x000fe60003800200 */
[----:B------:R-:W-:-:S04]  /*9ad0*/  SHF.L.U32 R3, R4, 0x1, RZ ;  /* 0x0000000104037819 */ /* 0x000fc800000006ff */
[----:B------:R-:W-:-:S04]  /*9ae0*/  LOP3.LUT R3, R27, R20, R3, 0x96, !PT ;  /* 0x000000141b037212 */ /* 0x000fc800078e9603 */
[----:B------:R-:W-:Y:S01]  /*9af0*/  LOP3.LUT R20, R3, R4, RZ, 0x3c, !PT ;  /* 0x0000000403147212 */ /* 0x000fe200078e3cff */
[----:B------:R-:W-:-:S04]  /*9b00*/  HFMA2 R4, -RZ, RZ, 0.1171875, 0 ;  /* 0x2f800000ff047431 */ /* 0x000fc800000001ff */
[----:B------:R-:W-:-:S05]  /*9b10*/  IMAD.IADD R3, R30, 0x1, R20 ;  /* 0x000000011e037824 */ /* 0x000fca00078e0214 */
[----:B------:R-:W-:-:S05]  /*9b20*/  I2FP.F32.U32 R3, R3 ;  /* 0x0000000300037245 */ /* 0x000fca0000201000 */
[----:B------:R-:W-:-:S05]  /*9b30*/  FFMA R3, R3, R4, 1.1641532182693481445e-10 ;  /* 0x2f00000003037423 */ /* 0x000fca0000000004 */
[----:B------:R-:W-:-:S13]  /*9b40*/  FSETP.GTU.AND P2, PT, R3, 0.5, PT ;  /* 0x3f0000000300780b */ /* 0x000fda0003f4c000 */
        /* <DEDUP_REMOVED lines=10> */
.L_x_152:
[----:B------:R-:W-:Y:S01]  /*9bf0*/  FMUL.FTZ R42, R21, R4 ;  /* 0x00000004152a7220 */ /* 0x000fe20000410000 */
[----:B------:R-:W-:-:S03]  /*9c00*/  FMUL.FTZ R4, R4, 0.5 ;  /* 0x3f00000004047820 */ /* 0x000fc60000410000 */
[----:B------:R-:W-:-:S04]  /*9c10*/  FFMA R3, -R42, R42, R21 ;  /* 0x0000002a2a037223 */ /* 0x000fc80000000115 */
[----:B------:R-:W-:-:S07]  /*9c20*/  FFMA R42, R3, R4, R42 ;  /* 0x00000004032a7223 */ /* 0x000fce000000002a */
.L_x_153:
[----:B------:R-:W-:Y:S05]  /*9c30*/  BSYNC.RECONVERGENT B1 ;  /* 0x0000000000017941 */ /* 0x000fea0003800200 */
.L_x_151:
[----:B------:R-:W-:Y:S01]  /*9c40*/  MOV R21, R27 ;  /* 0x0000001b00157202 */ /* 0x000fe20000000f00 */
[----:B------:R-:W-:Y:S02]  /*9c50*/  IMAD.MOV.U32 R22, RZ, RZ, R26 ;  /* 0x000000ffff167224 */ /* 0x000fe400078e001a */
[----:B------:R-:W-:Y:S01]  /*9c60*/  FADD R39, -R42, -RZ ;  /* 0x800000ff2a277221 */ /* 0x000fe20000000100 */
[----:B------:R-:W-:Y:S01]  /*9c70*/  IMAD.MOV.U32 R23, RZ, RZ, R25 ;  /* 0x000000ffff177224 */ /* 0x000fe200078e0019 */
[----:B------:R-:W-:Y:S01]  /*9c80*/  MOV R31, R24 ;  /* 0x00000018001f7202 */ /* 0x000fe20000000f00 */
[----:B------:R-:W-:Y:S06]  /*9c90*/  BRA `(.L_x_154) ;  /* 0x00000000004c7947 */ /* 0x000fec0003800000 */
.L_x_150:
        /* <DEDUP_REMOVED lines=10> */
.L_x_156:
[----:B------:R-:W-:Y:S01]  /*9d40*/  FMUL.FTZ R39, R21, R4 ;  /* 0x0000000415277220 */ /* 0x000fe20000410000 */
[----:B------:R-:W-:-:S03]  /*9d50*/  FMUL.FTZ R3, R4, 0.5 ;  /* 0x3f00000004037820 */ /* 0x000fc60000410000 */
[----:B------:R-:W-:-:S04]  /*9d60*/  FFMA R4, -R39, R39, R21 ;  /* 0x0000002727047223 */ /* 0x000fc80000000115 */
[----:B------:R-:W-:-:S07]  /*9d70*/  FFMA R39, R4, R3, R39 ;  /* 0x0000000304277223 */ /* 0x000fce0000000027 */
.L_x_157:
[----:B------:R-:W-:Y:S05]  /*9d80*/  BSYNC.RECONVERGENT B1 ;  /* 0x0000000000017941 */ /* 0x000fea0003800200 */
.L_x_155:
[----:B------:R-:W-:Y:S01]  /*9d90*/  IMAD.MOV.U32 R21, RZ, RZ, R27 ;  /* 0x000000ffff157224 */ /* 0x000fe200078e001b */
[----:B------:R-:W-:Y:S01]  /*9da0*/  MOV R23, R25 ;  /* 0x0000001900177202 */ /* 0x000fe20000000f00 */
[----:B------:R-:W-:Y:S02]  /*9db0*/  IMAD.MOV.U32 R22, RZ, RZ, R26 ;  /* 0x000000ffff167224 */ /* 0x000fe400078e001a */
[----:B------:R-:W-:-:S07]  /*9dc0*/  IMAD.MOV.U32 R31, RZ, RZ, R24 ;  /* 0x000000ffff1f7224 */ /* 0x000fce00078e0018 */
.L_x_154:
[----:B------:R-:W-:Y:S05]  /*9dd0*/  BSYNC.RECONVERGENT B0 ;  /* 0x0000000000007941 */ /* 0x000fea0003800200 */
.L_x_149:
[----:B------:R-:W0:Y:S01]  /*9de0*/  LDCU UR6, c[0x3][0x5c] ;  /* 0x00c00b80ff0677ac */ /* 0x000e220008000800 */
[----:B------:R-:W-:Y:S01]  /*9df0*/  FADD R48, R48, R39 ;  /* 0x0000002730307221 */ /* 0x000fe20000000000 */
[----:B------:R-:W-:Y:S01]  /*9e00*/  IMAD.MOV.U32 R3, RZ, RZ, RZ ;  /* 0x000000ffff037224 */ /* 0x000fe200078e00ff */
[----:B0-----:R-:W-:-:S13]  /*9e10*/  FSETP.NEU.AND P2, PT, RZ, UR6, PT ;  /* 0x00000006ff007c0b */ /* 0x001fda000bf4d000 */
[----:B------:R-:W-:Y:S05]  /*9e20*/  @!P2 BRA `(.L_x_158) ;  /* 0x0000003c000ca947 */ /* 0x000fea0003800000 */
[----:B------:R-:W-:Y:S01]  /*9e30*/  IADD3 R4, PT, PT, R10, -0xd000000, RZ ;  /* 0xf30000000a047810 */ /* 0x000fe20007ffe0ff */
[----:B------:R0:W2:Y:S01]  /*9e40*/  MUFU.RSQ R3, R10 ;  /* 0x0000000a00037308 */ /* 0x0000a20000001400 */
[----:B------:R-:W-:Y:S01]  /*9e50*/  BSSY.RECONVERGENT B0, `(.L_x_159) ;  /* 0x000000d000007945 */ /* 0x000fe20003800200 */
[----:B------:R-:W-:Y:S02]  /*9e60*/  FSETP.GEU.AND P2, PT, R11, 64, PT ;  /* 0x428000000b00780b */ /* 0x000fe40003f4e000 */
[----:B------:R-:W-:-:S13]  /*9e70*/  ISETP.GT.U32.AND P3, PT, R4, 0x727fffff, PT ;  /* 0x727fffff0400780c */ /* 0x000fda0003f64070 */
[----:B0-2---:R-:W-:Y:S05]  /*9e80*/  @!P3 BRA `(.L_x_160) ;  /* 0x000000000014b947 */ /* 0x005fea0003800000 */
[----:B------:R-:W-:Y:S01]  /*9e90*/  IMAD.MOV.U32 R3, RZ, RZ, R10 ;  /* 0x000000ffff037224 */ /* 0x000fe200078e000a */
[----:B------:R-:W-:-:S07]  /*9ea0*/  MOV R4, 0x9ec0 ;  /* 0x00009ec000047802 */ /* 0x000fce0000000f00 */
[----:B-1----:R-:W-:Y:S05]  /*9eb0*/  CALL.REL.NOINC `($__internal_2_$__cuda_sm20_sqrt_rn_f32_slowpath) ;  /* 0x0000009000f87944 */ /* 0x002fea0003c00000 */
[----:B------:R-:W-:Y:S01]  /*9ec0*/  IMAD.MOV.U32 R47, RZ, RZ, R42 ;  /* 0x000000ffff2f7224 */ /* 0x000fe200078e002a */
[----:B------:R-:W-:Y:S06]  /*9ed0*/  BRA `(.L_x_161) ;  /* 0x0000000000107947 */ /* 0x000fec0003800000 */
.L_x_160:
[C---:B------:R-:W-:Y:S01]  /*9ee0*/  FMUL.FTZ R47, R3.reuse, R10 ;  /* 0x0000000a032f7220 */ /* 0x040fe20000410000 */
[----:B------:R-:W-:-:S03]  /*9ef0*/  FMUL.FTZ R3, R3, 0.5 ;  /* 0x3f00000003037820 */ /* 0x000fc60000410000 */
[----:B------:R-:W-:-:S04]  /*9f00*/  FFMA R4, -R47, R47, R10 ;  /* 0x0000002f2f047223 */ /* 0x000fc8000000010a */
[----:B------:R-:W-:-:S07]  /*9f10*/  FFMA R47, R4, R3, R47 ;  /* 0x00000003042f7223 */ /* 0x000fce000000002f */
.L_x_161:
[----:B------:R-:W-:Y:S05]  /*9f20*/  BSYNC.RECONVERGENT B0 ;  /* 0x0000000000007941 */ /* 0x000fea0003800200 */
.L_x_159:
[----:B------:R-:W-:Y:S04]  /*9f30*/  BSSY.RECONVERGENT B0, `(.L_x_162) ;  /* 0x0000209000007945 */ /* 0x000fe80003800200 */
[----:B------:R-:W-:Y:S05]  /*9f40*/  @P2 BRA `(.L_x_163) ;  /* 0x0000000000802947 */ /* 0x000fea0003800000 */
[----:B------:R-:W-:Y:S01]  /*9f50*/  HFMA2 R4, -RZ, RZ, 0.96630859375, -0.0022525787353515625 ;  /* 0x3bbb989dff047431 */ /* 0x000fe200000001ff */
[----:B------:R-:W0:Y:S01]  /*9f60*/  MUFU.EX2 R3, R13 ;  /* 0x0000000d00037308 */ /* 0x000e220000000800 */
[----:B------:R-:W-:Y:S01]  /*9f70*/  IMAD.MOV.U32 R25, RZ, RZ, 0x437c0000 ;  /* 0x437c0000ff197424 */ /* 0x000fe200078e00ff */
[----:B------:R-:W-:Y:S01]  /*9f80*/  BSSY.RECONVERGENT B1, `(.L_x_164) ;  /* 0x000001b000017945 */ /* 0x000fe20003800200 */
[----:B------:R-:W-:Y:S01]  /*9f90*/  MOV R24, RZ ;  /* 0x000000ff00187202 */ /* 0x000fe20000000f00 */
[----:B------:R-:W-:-:S04]  /*9fa0*/  FFMA.SAT R4, R11, R4, 0.5 ;  /* 0x3f0000000b047423 */ /* 0x000fc80000002004 */
[----:B------:R-:W-:-:S04]  /*9fb0*/  FFMA.RM R4, R4, R25, 12582913 ;  /* 0x4b40000104047423 */ /* 0x000fc80000004019 */
[----:B------:R-:W-:-:S04]  /*9fc0*/  IMAD.SHL.U32 R4, R4, 0x800000, RZ ;  /* 0x0080000004047824 */ /* 0x000fc800078e00ff */
[----:B0-----:R-:W-:-:S07]  /*9fd0*/  FMUL R3, R3, R4 ;  /* 0x0000000403037220 */ /* 0x001fce0000400000 */
.L_x_165:
[----:B------:R-:W-:Y:S01]  /*9fe0*/  SHF.R.U32.HI R4, RZ, 0x2, R31 ;  /* 0x00000002ff047819 */ /* 0x000fe2000001161f */
[----:B------:R-:W-:Y:S01]  /*9ff0*/  IMAD.SHL.U32 R25, R20, 0x10, RZ ;  /* 0x0000001014197824 */ /* 0x000fe200078e00ff */
[----:B------:R-:W-:Y:S01]  /*a000*/  IADD3 R30, PT, PT, R30, 0x587c5, RZ ;  /* 0x000587c51e1e7810 */ /* 0x000fe20007ffe0ff */
[----:B------:R-:W-:Y:S01]  /*a010*/  IMAD.MOV.U32 R27, RZ, RZ, 0x2f800000 ;  /* 0x2f800000ff1b7424 */ /* 0x000fe200078e00ff */
[----:B------:R-:W-:Y:S01]  /*a020*/  LOP3.LUT R4, R4, R31, RZ, 0x3c, !PT ;  /* 0x0000001f04047212 */ /* 0x000fe200078e3cff */
[----:B------:R-:W-:Y:S01]  /*a030*/  IMAD.MOV.U32 R49, RZ, RZ, R24 ;  /* 0x000000ffff317224 */ /* 0x000fe200078e0018 */
[----:B------:R-:W-:Y:S01]  /*a040*/  MOV R31, R23 ;  /* 0x00000017001f7202 */ /* 0x000fe20000000f00 */
[----:B------:R-:W-:Y:S01]  /*a050*/  IMAD.MOV.U32 R23, RZ, RZ, R22 ;  /* 0x000000ffff177224 */ /* 0x000fe200078e0016 */
[----:B------:R-:W-:Y:S01]  /*a060*/  IADD3 R24, PT, PT, R24, 0x1, RZ ;  /* 0x0000000118187810 */ /* 0x000fe20007ffe0ff */
[----:B------:R-:W-:Y:S02]  /*a070*/  IMAD.SHL.U32 R26, R4, 0x2, RZ ;  /* 0x00000002041a7824 */ /* 0x000fe400078e00ff */
[----:B------:R-:W-:-:S02]  /*a080*/  IMAD.MOV.U32 R22, RZ, RZ, R21 ;  /* 0x000000ffff167224 */ /* 0x000fc400078e0015 */
[----:B------:R-:W-:Y:S01]  /*a090*/  IMAD.MOV.U32 R21, RZ, RZ, R20 ;  /* 0x000000ffff157224 */ /* 0x000fe200078e0014 */
[----:B------:R-:W-:-:S04]  /*a0a0*/  LOP3.LUT R25, R20, R25, R26, 0x96, !PT ;  /* 0x0000001914197212 */ /* 0x000fc800078e961a */
[----:B------:R-:W-:-:S04]  /*a0b0*/  LOP3.LUT R25, R25, R4, RZ, 0x3c, !PT ;  /* 0x0000000419197212 */ /* 0x000fc800078e3cff */
[----:B------:R-:W-:Y:S01]  /*a0c0*/  MOV R20, R25 ;  /* 0x0000001900147202 */ /* 0x000fe20000000f00 */
[----:B------:R-:W-:-:S05]  /*a0d0*/  IMAD.IADD R4, R25, 0x1, R30 ;  /* 0x0000000119047824 */ /* 0x000fca00078e021e */
[----:B------:R-:W-:-:S05]  /*a0e0*/  I2FP.F32.U32 R4, R4 ;  /* 0x0000000400047245 */ /* 0x000fca0000201000 */
[----:B------:R-:W-:-:S04]  /*a0f0*/  FFMA R4, R4, R27, 1.1641532182693481445e-10 ;  /* 0x2f00000004047423 */ /* 0x000fc8000000001b */
[----:B------:R-:W-:-:S05]  /*a100*/  FMUL R3, R4, R3 ;  /* 0x0000000304037220 */ /* 0x000fca0000400000 */
[----:B------:R-:W-:-:S13]  /*a110*/  FSETP.GT.AND P2, PT, R3, 1, PT ;  /* 0x3f8000000300780b */ /* 0x000fda0003f44000 */
[----:B------:R-:W-:Y:S05]  /*a120*/  @P2 BRA `(.L_x_165) ;  /* 0xfffffffc00ac2947 */ /* 0x000fea000383ffff */
[----:B------:R-:W-:Y:S05]  /*a130*/  BSYNC.RECONVERGENT B1 ;  /* 0x0000000000017941 */ /* 0x000fea0003800200 */
.L_x_164:
[----:B------:R-:W-:Y:S05]  /*a140*/  BRA `(.L_x_166) ;  /* 0x0000001c009c7947 */ /* 0x000fea0003800000 */
.L_x_163:
[----:B------:R-:W-:-:S13]  /*a150*/  FSETP.GT.AND P2, PT, R11, 4000, PT ;  /* 0x457a00000b00780b */ /* 0x000fda0003f44000 */
[----:B------:R-:W-:Y:S05]  /*a160*/  @!P2 BRA `(.L_x_167) ;  /* 0x0000000c00e4a947 */ /* 0x000fea0003800000 */
[----:B------:R-:W-:Y:S01]  /*a170*/  ISETP.NE.AND P2, PT, R29, 0x1, PT ;  /* 0x000000011d00780c */ /* 0x000fe20003f45270 */
[----:B------:R-:W-:Y:S01]  /*a180*/  BSSY.RECONVERGENT B1, `(.L_x_168) ;  /* 0x00000f2000017945 */ /* 0x000fe20003800200 */
[----:B------:R-:W-:Y:S02]  /*a190*/  HFMA2 R29, -RZ, RZ, 0, 0 ;  /* 0x00000000ff1d7431 */ /* 0x000fe400000001ff */
[----:B------:R-:W-:Y:S02]  /*a1a0*/  IMAD.MOV.U32 R60, RZ, RZ, R32 ;  /* 0x000000ffff3c7224 */ /* 0x000fe400078e0020 */
[----:B------:R-:W-:-:S07]  /*a1b0*/  IMAD.MOV.U32 R61, RZ, RZ, R33 ;  /* 0x000000ffff3d7224 */ /* 0x000fce00078e0021 */
[----:B------:R-:W-:Y:S05]  /*a1c0*/  @!P2 BRA `(.L_x_169) ;  /* 0x0000000c00b4a947 */ /* 0x000fea0003800000 */
[----:B------:R-:W-:Y:S01]  /*a1d0*/  SHF.R.U32.HI R4, RZ, 0x2, R31 ;  /* 0x00000002ff047819 */ /* 0x000fe2000001161f */
[----:B------:R-:W-:Y:S01]  /*a1e0*/  IMAD.SHL.U32 R3, R20, 0x10, RZ ;  /* 0x0000001014037824 */ /* 0x000fe200078e00ff */
[----:B------:R-:W-:Y:S01]  /*a1f0*/  MOV R27, 0x3ca00000 ;  /* 0x3ca00000001b7802 */ /* 0x000fe20000000f00 */
[----:B------:R-:W-:Y:S01]  /*a200*/  IMAD.MOV.U32 R26, RZ, RZ, 0x0 ;  /* 0x00000000ff1a7424 */ /* 0x000fe200078e00ff */
[----:B------:R-:W-:Y:S01]  /*a210*/  LOP3.LUT R24, R4, R31, RZ, 0x3c, !PT ;  /* 0x0000001f04187212 */ /* 0x000fe200078e3cff */
[----:B------:R-:W-:Y:S01]  /*a220*/  BSSY.RECONVERGENT B2, `(.L_x_170) ;  /* 0x0000070000027945 */ /* 0x000fe20003800200 */
[----:B------:R-:W-:Y:S02]  /*a230*/  SHF.R.U32.HI R4, RZ, 0x2, R23 ;  /* 0x00000002ff047819 */ /* 0x000fe40000011617 */
[----:B------:R-:W-:Y:S01]  /*a240*/  SHF.R.U32.HI R32, RZ, 0x2, R21 ;  /* 0x00000002ff207819 */ /* 0x000fe20000011615 */
[----:B------:R-:W-:Y:S01]  /*a250*/  IMAD.SHL.U32 R25, R24, 0x2, RZ ;  /* 0x0000000218197824 */ /* 0x000fe200078e00ff */
[----:B------:R-:W-:-:S02]  /*a260*/  LOP3.LUT R4, R4, R23, RZ, 0x3c, !PT ;  /* 0x0000001704047212 */ /* 0x000fc400078e3cff */
[----:B------:R-:W-:Y:S02]  /*a270*/  LOP3.LUT R32, R32, R21, RZ, 0x3c, !PT ;  /* 0x0000001520207212 */ /* 0x000fe400078e3cff */
[----:B------:R-:W-:Y:S02]  /*a280*/  LOP3.LUT R3, R20, R3, R25, 0x96, !PT ;  /* 0x0000000314037212 */ /* 0x000fe400078e9619 */
[----:B------:R-:W-:Y:S02]  /*a290*/  SHF.L.U32 R23, R4, 0x1, RZ ;  /* 0x0000000104177819 */ /* 0x000fe400000006ff */
[----:B------:R-:W-:Y:S02]  /*a2a0*/  LOP3.LUT R45, R3, R24, RZ, 0x3c, !PT ;  /* 0x00000018032d7212 */ /* 0x000fe400078e3cff */
[----:B------:R-:W-:-:S03]  /*a2b0*/  IADD3 R29, PT, PT, R30, 0x161f14, RZ ;  /* 0x00161f141e1d7810 */ /* 0x000fc60007ffe0ff */
[----:B------:R-:W-:-:S05]  /*a2c0*/  IMAD.SHL.U32 R3, R45, 0x10, RZ ;  /* 0x000000102d037824 */ /* 0x000fca00078e00ff */
[----:B------:R-:W-:Y:S02]  /*a2d0*/  LOP3.LUT R4, R4, R23, R3, 0x96, !PT ;  /* 0x0000001704047212 */ /* 0x000fe400078e9603 */
[----:B------:R-:W-:Y:S02]  /*a2e0*/  IADD3 R3, PT, PT, R30, 0x587c5, R45 ;  /* 0x000587c51e037810 */ /* 0x000fe40007ffe02d */
[----:B------:R-:W-:-:S04]  /*a2f0*/  LOP3.LUT R31, R4, R45, RZ, 0x3c, !PT ;  /* 0x0000002d041f7212 */ /* 0x000fc800078e3cff */
[----:B------:R-:W-:Y:S01]  /*a300*/  IADD3 R24, PT, PT, R30, 0xb0f8a, R31 ;  /* 0x000b0f8a1e187810 */ /* 0x000fe20007ffe01f */
[----:B------:R-:W-:-:S04]  /*a310*/  IMAD.SHL.U32 R4, R31, 0x10, RZ ;  /* 0x000000101f047824 */ /* 0x000fc800078e00ff */
[----:B------:R-:W-:-:S03]  /*a320*/  IMAD.WIDE.U32 R24, R24, 0x200000, RZ ;  /* 0x0020000018187825 */ /* 0x000fc600078e00ff */
[----:B------:R-:W-:Y:S02]  /*a330*/  LOP3.LUT R24, R24, R3, RZ, 0x3c, !PT ;  /* 0x0000000318187212 */ /* 0x000fe400078e3cff */
[----:B------:R-:W-:-:S04]  /*a340*/  SHF.R.U32.HI R3, RZ, 0x2, R22 ;  /* 0x00000002ff037819 */ /* 0x000fc80000011616 */
[----:B------:R-:W0:Y:S01]  /*a350*/  I2F.F64.U64 R24, R24 ;  /* 0x0000001800187312 */ /* 0x000e220000301800 */
[----:B------:R-:W-:-:S04]  /*a360*/  LOP3.LUT R3, R3, R22, RZ, 0x3c, !PT ;  /* 0x0000001603037212 */ /* 0x000fc800078e3cff */
[----:B------:R-:W-:-:S04]  /*a370*/  SHF.L.U32 R22, R3, 0x1, RZ ;  /* 0x0000000103167819 */ /* 0x000fc800000006ff */
[----:B------:R-:W-:-:S04]  /*a380*/  LOP3.LUT R4, R3, R22, R4, 0x96, !PT ;  /* 0x0000001603047212 */ /* 0x000fc800078e9604 */
[----:B------:R-:W-:Y:S01]  /*a390*/  LOP3.LUT R46, R4, R31, RZ, 0x3c, !PT ;  /* 0x0000001f042e7212 */ /* 0x000fe200078e3cff */
[----:B------:R-:W-:Y:S01]  /*a3a0*/  IMAD.SHL.U32 R4, R32, 0x2, RZ ;  /* 0x0000000220047824 */ /* 0x000fe200078e00ff */
[----:B0-----:R-:W-:-:S03]  /*a3b0*/  DFMA R26, R24, R26, 5.5511151231257827021e-17 ;  /* 0x3c900000181a742b */ /* 0x001fc6000000001a */
[----:B------:R-:W-:-:S05]  /*a3c0*/  IMAD.SHL.U32 R21, R46, 0x10, RZ ;  /* 0x000000102e157824 */ /* 0x000fca00078e00ff */
[----:B------:R-:W-:Y:S01]  /*a3d0*/  LOP3.LUT R21, R32, R4, R21, 0x96, !PT ;  /* 0x0000000420157212 */ /* 0x000fe200078e9615 */
[----:B------:R-:W-:Y:S01]  /*a3e0*/  IMAD.MOV.U32 R4, RZ, RZ, -0x3ff ;  /* 0xfffffc01ff047424 */ /* 0x000fe200078e00ff */
[----:B------:R-:W-:Y:S01]  /*a3f0*/  ISETP.GT.AND P2, PT, R27, 0xfffff, PT ;  /* 0x000fffff1b00780c */ /* 0x000fe20003f44270 */
[----:B------:R-:W-:Y:S01]  /*a400*/  IMAD.MOV.U32 R24, RZ, RZ, R26 ;  /* 0x000000ffff187224 */ /* 0x000fe200078e001a */
[----:B------:R-:W-:Y:S01]  /*a410*/  LOP3.LUT R39, R21, R46, RZ, 0x3c, !PT ;  /* 0x0000002e15277212 */ /* 0x000fe200078e3cff */
[--C-:B------:R-:W-:Y:S02]  /*a420*/  IMAD.MOV.U32 R25, RZ, RZ, R27.reuse ;  /* 0x000000ffff197224 */ /* 0x100fe400078e001b */
[----:B------:R-:W-:-:S08]  /*a430*/  IMAD.MOV.U32 R3, RZ, RZ, R27 ;  /* 0x000000ffff037224 */ /* 0x000fd000078e001b */
[----:B------:R-:W-:Y:S01]  /*a440*/  @!P2 DMUL R24, R24, 1.80143985094819840000e+16 ;  /* 0x435000001818a828 */ /* 0x000fe20000000000 */
[----:B------:R-:W-:-:S09]  /*a450*/  @!P2 IMAD.MOV.U32 R4, RZ, RZ, -0x435 ;  /* 0xfffffbcbff04a424 */ /* 0x000fd200078e00ff */
[----:B------:R-:W-:-:S04]  /*a460*/  @!P2 MOV R3, R25 ;  /* 0x000000190003a202 */ /* 0x000fc80000000f00 */
[----:B------:R-:W-:-:S04]  /*a470*/  IADD3 R22, PT, PT, R3, -0x1, RZ ;  /* 0xffffffff03167810 */ /* 0x000fc80007ffe0ff */
[----:B------:R-:W-:Y:S01]  /*a480*/  ISETP.GT.U32.AND P3, PT, R22, 0x7feffffe, PT ;  /* 0x7feffffe1600780c */ /* 0x000fe20003f64070 */
[----:B------:R-:W-:Y:S02]  /*a490*/  IMAD.MOV.U32 R22, RZ, RZ, R26 ;  /* 0x000000ffff167224 */ /* 0x000fe400078e001a */
[----:B------:R-:W-:-:S10]  /*a4a0*/  @!P2 IMAD.MOV.U32 R22, RZ, RZ, R24 ;  /* 0x000000ffff16a224 */ /* 0x000fd400078e0018 */
[----:B------:R-:W-:Y:S05]  /*a4b0*/  @P3 BRA `(.L_x_171) ;  /* 0x0000000400003947 */ /* 0x000fea0003800000 */
[----:B------:R-:W-:Y:S01]  /*a4c0*/  LOP3.LUT R21, R3, 0xfffff, RZ, 0xc0, !PT ;  /* 0x000fffff03157812 */ /* 0x000fe200078ec0ff */
[----:B------:R-:W-:Y:S01]  /*a4d0*/  IMAD.MOV.U32 R24, RZ, RZ, RZ ;  /* 0x000000ffff187224 */ /* 0x000fe200078e00ff */
[----:B------:R-:W-:Y:S01]  /*a4e0*/  UMOV UR6, 0x3ae80f1e ;  /* 0x3ae80f1e00067882 */ /* 0x000fe20000000000 */
[----:B------:R-:W-:Y:S01]  /*a4f0*/  UMOV UR7, 0x3eb1380b ;  /* 0x3eb1380b00077882 */ /* 0x000fe20000000000 */
[----:B------:R-:W-:Y:S01]  /*a500*/  LOP3.LUT R23, R21, 0x3ff00000, RZ, 0xfc, !PT ;  /* 0x3ff0000015177812 */ /* 0x000fe200078efcff */
[----:B------:R-:W-:Y:S01]  /*a510*/  UMOV UR10, 0x80000000 ;  /* 0x80000000000a7882 */ /* 0x000fe20000000000 */
[----:B------:R-:W-:Y:S01]  /*a520*/  LEA.HI R3, R3, R4, RZ, 0xc ;  /* 0x0000000403037211 */ /* 0x000fe200078f60ff */
[----:B------:R-:W-:Y:S01]  /*a530*/  UMOV UR11, 0x43300000 ;  /* 0x43300000000b7882 */ /* 0x000fe20000000000 */
[----:B------:R-:W-:Y:S02]  /*a540*/  ISETP.GE.U32.AND P2, PT, R23, 0x3ff6a09f, PT ;  /* 0x3ff6a09f1700780c */ /* 0x000fe40003f46070 */
[----:B------:R-:W-:-:S11]  /*a550*/  MOV R27, 0x43300000 ;  /* 0x43300000001b7802 */ /* 0x000fd60000000f00 */
[----:B------:R-:W-:Y:S01]  /*a560*/  @P2 IADD3 R21, PT, PT, R23, -0x100000, RZ ;  /* 0xfff0000017152810 */ /* 0x000fe20007ffe0ff */
[----:B------:R-:W-:-:S04]  /*a570*/  @P2 VIADD R3, R3, 0x1 ;  /* 0x0000000103032836 */ /* 0x000fc80000000000 */
[----:B------:R-:W-:Y:S01]  /*a580*/  @P2 IMAD.MOV.U32 R23, RZ, RZ, R21 ;  /* 0x000000ffff172224 */ /* 0x000fe200078e0015 */
[----:B------:R-:W-:-:S05]  /*a590*/  LOP3.LUT R26, R3, 0x80000000, RZ, 0x3c, !PT ;  /* 0x80000000031a7812 */ /* 0x000fca00078e3cff */
[C---:B------:R-:W-:Y:S02]  /*a5a0*/  DADD R58, R22.reuse, 1 ;  /* 0x3ff00000163a7429 */ /* 0x040fe40000000000 */
[----:B------:R-:W-:Y:S02]  /*a5b0*/  DADD R22, R22, -1 ;  /* 0xbff0000016167429 */ /* 0x000fe40000000000 */
[----:B------:R-:W-:Y:S01]  /*a5c0*/  DADD R26, R26, -UR10 ;  /* 0x8000000a1a1a7e29 */ /* 0x000fe20008000000 */
[----:B------:R-:W-:Y:S01]  /*a5d0*/  UMOV UR10, 0xfefa39ef ;  /* 0xfefa39ef000a7882 */ /* 0x000fe20000000000 */
[----:B------:R-:W0:Y:S01]  /*a5e0*/  MUFU.RCP64H R25, R59 ;  /* 0x0000003b00197308 */ /* 0x000e220000001800 */
[----:B------:R-:W-:Y:S01]  /*a5f0*/  UMOV UR11, 0x3fe62e42 ;  /* 0x3fe62e42000b7882 */ /* 0x000fe20000000000 */
[----:B0-----:R-:W-:-:S08]  /*a600*/  DFMA R58, -R58, R24, 1 ;  /* 0x3ff000003a3a742b */ /* 0x001fd00000000118 */
[----:B------:R-:W-:-:S08]  /*a610*/  DFMA R58, R58, R58, R58 ;  /* 0x0000003a3a3a722b */ /* 0x000fd0000000003a */
[----:B------:R-:W-:Y:S01]  /*a620*/  DFMA R58, R24, R58, R24 ;  /* 0x0000003a183a722b */ /* 0x000fe20000000018 */
[----:B------:R-:W-:Y:S01]  /*a630*/  MOV R24, 0x8b7a8b04 ;  /* 0x8b7a8b0400187802 */ /* 0x000fe20000000f00 */
[----:B------:R-:W-:-:S06]  /*a640*/  IMAD.MOV.U32 R25, RZ, RZ, 0x3ed0ee25 ;  /* 0x3ed0ee25ff197424 */ /* 0x000fcc00078e00ff */
[----:B------:R-:W-:-:S08]  /*a650*/  DMUL R50, R22, R58 ;  /* 0x0000003a16327228 */ /* 0x000fd00000000000 */
[----:B------:R-:W-:-:S08]  /*a660*/  DFMA R50, R22, R58, R50 ;  /* 0x0000003a1632722b */ /* 0x000fd00000000032 */
[----:B------:R-:W-:Y:S02]  /*a670*/  DMUL R42, R50, R50 ;  /* 0x00000032322a7228 */ /* 0x000fe40000000000 */
[----:B------:R-:W-:-:S06]  /*a680*/  DADD R32, R22, -R50 ;  /* 0x0000000016207229 */ /* 0x000fcc0000000832 */
[----:B------:R-:W-:Y:S01]  /*a690*/  DFMA R24, R42, UR6, R24 ;  /* 0x000000062a187c2b */ /* 0x000fe20008000018 */
[----:B------:R-:W-:Y:S01]  /*a6a0*/  UMOV UR6, 0x9f02676f ;  /* 0x9f02676f00067882 */ /* 0x000fe20000000000 */
[----:B------:R-:W-:Y:S01]  /*a6b0*/  UMOV UR7, 0x3ef3b266 ;  /* 0x3ef3b26600077882 */ /* 0x000fe20000000000 */
[----:B------:R-:W-:-:S05]  /*a6c0*/  DADD R32, R32, R32 ;  /* 0x0000000020207229 */ /* 0x000fca0000000020 */
[----:B------:R-:W-:Y:S01]  /*a6d0*/  DFMA R40, R42, R24, UR6 ;  /* 0x000000062a287e2b */ /* 0x000fe20008000018 */
[----:B------:R-:W-:Y:S01]  /*a6e0*/  UMOV UR6, 0xa9ab0956 ;  /* 0xa9ab095600067882 */ /* 0x000fe20000000000 */
[----:B------:R-:W-:Y:S01]  /*a6f0*/  UMOV UR7, 0x3f1745cb ;  /* 0x3f1745cb00077882 */ /* 0x000fe20000000000 */
[----:B------:R-:W-:Y:S02]  /*a700*/  DFMA R32, R22, -R50, R32 ;  /* 0x800000321620722b */ /* 0x000fe40000000020 */
[----:B------:R-:W-:-:S03]  /*a710*/  DFMA R24, R26, UR10, R50 ;  /* 0x0000000a1a187c2b */ /* 0x000fc60008000032 */
[----:B------:R-:W-:Y:S01]  /*a720*/  DFMA R40, R42, R40, UR6 ;  /* 0x000000062a287e2b */ /* 0x000fe20008000028 */
[----:B------:R-:W-:Y:S01]  /*a730*/  UMOV UR6, 0x2d1b5154 ;  /* 0x2d1b515400067882 */ /* 0x000fe20000000000 */
[----:B------:R-:W-:Y:S01]  /*a740*/  UMOV UR7, 0x3f3c71c7 ;  /* 0x3f3c71c700077882 */ /* 0x000fe20000000000 */
[----:B------:R-:W-:-:S05]  /*a750*/  DMUL R32, R58, R32 ;  /* 0x000000203a207228 */ /* 0x000fca0000000000 */
[----:B------:R-:W-:Y:S01]  /*a760*/  DFMA R40, R42, R40, UR6 ;  /* 0x000000062a287e2b */ /* 0x000fe20008000028 */
[----:B------:R-:W-:Y:S01]  /*a770*/  UMOV UR6, 0x923be72d ;  /* 0x923be72d00067882 */ /* 0x000fe20000000000 */
[----:B------:R-:W-:-:S06]  /*a780*/  UMOV UR7, 0x3f624924 ;  /* 0x3f62492400077882 */ /* 0x000fcc0000000000 */
        /* <DEDUP_REMOVED lines=8> */
[----:B------:R-:W-:Y:S02]  /*a810*/  UMOV UR7, 0x3fe62e42 ;  /* 0x3fe62e4200077882 */ /* 0x000fe40000000000 */
[----:B------:R-:W-:Y:S01]  /*a820*/  DFMA R22, R26, -UR6, R24 ;  /* 0x800000061a167c2b */ /* 0x000fe20008000018 */
[----:B------:R-:W-:Y:S01]  /*a830*/  UMOV UR6, 0x3b39803f ;  /* 0x3b39803f00067882 */ /* 0x000fe20000000000 */
[----:B------:R-:W-:Y:S02]  /*a840*/  UMOV UR7, 0x3c7abc9e ;  /* 0x3c7abc9e00077882 */ /* 0x000fe40000000000 */
[----:B------:R-:W-:-:S04]  /*a850*/  DMUL R40, R42, R40 ;  /* 0x000000282a287228 */ /* 0x000fc80000000000 */
[----:B------:R-:W-:-:S04]  /*a860*/  DADD R22, -R50, R22 ;  /* 0x0000000032167229 */ /* 0x000fc80000000116 */
[----:B------:R-:W-:-:S08]  /*a870*/  DFMA R32, R50, R40, R32 ;  /* 0x000000283220722b */ /* 0x000fd00000000020 */
[----:B------:R-:W-:-:S08]  /*a880*/  DADD R22, R32, -R22 ;  /* 0x0000000020167229 */ /* 0x000fd00000000816 */
[----:B------:R-:W-:-:S08]  /*a890*/  DFMA R22, R26, UR6, R22 ;  /* 0x000000061a167c2b */ /* 0x000fd00008000016 */
[----:B------:R-:W-:Y:S01]  /*a8a0*/  DADD R58, R24, R22 ;  /* 0x00000000183a7229 */ /* 0x000fe20000000016 */
[----:B------:R-:W-:Y:S10]  /*a8b0*/  BRA `(.L_x_172) ;  /* 0x0000000000187947 */ /* 0x000ff40003800000 */
.L_x_171:
[----:B------:R-:W-:Y:S01]  /*a8c0*/  IMAD.MOV.U32 R22, RZ, RZ, 0x0 ;  /* 0x00000000ff167424 */ /* 0x000fe200078e00ff */
[----:B------:R-:W-:Y:S01]  /*a8d0*/  LOP3.LUT P2, RZ, R25, 0x7fffffff, RZ, 0xc0, !PT ;  /* 0x7fffffff19ff7812 */ /* 0x000fe2000784c0ff */
[----:B------:R-:W-:-:S06]  /*a8e0*/  IMAD.MOV.U32 R23, RZ, RZ, 0x7ff00000 ;  /* 0x7ff00000ff177424 */ /* 0x000fcc00078e00ff */
[----:B------:R-:W-:-:S10]  /*a8f0*/  DFMA R22, R24, R22, +INF ;  /* 0x7ff000001816742b */ /* 0x000fd40000000016 */
[----:B------:R-:W-:Y:S02]  /*a900*/  FSEL R58, R22, RZ, P2 ;  /* 0x000000ff163a7208 */ /* 0x000fe40001000000 */
[----:B------:R-:W-:-:S07]  /*a910*/  FSEL R59, R23, -QNAN , P2 ;  /* 0xfff00000173b7808 */ /* 0x000fce0001000000 */
.L_x_172:
[----:B------:R-:W-:Y:S05]  /*a920*/  BSYNC.RECONVERGENT B2 ;  /* 0x0000000000027941 */ /* 0x000fea0003800200 */
.L_x_170:
[----:B------:R-:W-:Y:S01]  /*a930*/  IADD3 R22, PT, PT, R39, R29, RZ ;  /* 0x0000001d27167210 */ /* 0x000fe20007ffe0ff */
[----:B------:R-:W-:Y:S01]  /*a940*/  IMAD.MOV.U32 R24, RZ, RZ, 0x0 ;  /* 0x00000000ff187424 */ /* 0x000fe200078e00ff */
[----:B------:R-:W-:Y:S01]  /*a950*/  IADD3 R3, PT, PT, R30, 0x10974f, R46 ;  /* 0x0010974f1e037810 */ /* 0x000fe20007ffe02e */
[----:B------:R-:W-:Y:S01]  /*a960*/  IMAD.MOV.U32 R25, RZ, RZ, 0x3cb00000 ;  /* 0x3cb00000ff197424 */ /* 0x000fe200078e00ff */
[----:B------:R-:W-:Y:S01]  /*a970*/  DMUL R58, R58, -2 ;  /* 0xc00000003a3a7828 */ /* 0x000fe20000000000 */
[----:B------:R-:W-:Y:S01]  /*a980*/  IMAD.WIDE.U32 R22, R22, 0x200000, RZ ;  /* 0x0020000016167825 */ /* 0x000fe200078e00ff */
[----:B------:R-:W-:Y:S01]  /*a990*/  UMOV UR6, 0x33145c07 ;  /* 0x33145c0700067882 */ /* 0x000fe20000000000 */
[----:B------:R-:W-:Y:S01]  /*a9a0*/  UMOV UR7, 0x3ca1a626 ;  /* 0x3ca1a62600077882 */ /* 0x000fe20000000000 */
[----:B------:R-:W-:Y:S01]  /*a9b0*/  MOV R60, 0xc1ef8528 ;  /* 0xc1ef8528003c7802 */ /* 0x000fe20000000f00 */
[----:B------:R-:W-:Y:S01]  /*a9c0*/  IMAD.MOV.U32 R62, RZ, RZ, 0x0 ;  /* 0x00000000ff3e7424 */ /* 0x000fe200078e00ff */
[----:B------:R-:W-:Y:S01]  /*a9d0*/  LOP3.LUT R22, R22, R3, RZ, 0x3c, !PT ;  /* 0x0000000316167212 */ /* 0x000fe200078e3cff */
[----:B------:R-:W0:Y:S01]  /*a9e0*/  MUFU.RSQ64H R43, R59 ;  /* 0x0000003b002b7308 */ /* 0x000e220000001c00 */
[----:B------:R-:W-:Y:S01]  /*a9f0*/  IMAD.MOV.U32 R63, RZ, RZ, 0x3fd80000 ;  /* 0x3fd80000ff3f7424 */ /* 0x000fe200078e00ff */
[----:B------:R-:W-:Y:S01]  /*aa00*/  UMOV UR10, 0xf9785eba ;  /* 0xf9785eba000a7882 */ /* 0x000fe20000000000 */
[----:B------:R-:W-:Y:S01]  /*aa10*/  VIADD R42, R59, 0xfcb00000 ;  /* 0xfcb000003b2a7836 */ /* 0x000fe20000000000 */
[----:B------:R-:W-:Y:S01]  /*aa20*/  UMOV UR11, 0x3de5db65 ;  /* 0x3de5db65000b7882 */ /* 0x000fe20000000000 */
[----:B------:R-:W-:Y:S01]  /*aa30*/  IMAD.MOV.U32 R61, RZ, RZ, 0x3e21eea7 ;  /* 0x3e21eea7ff3d7424 */ /* 0x000fe200078e00ff */
[----:B------:R-:W-:Y:S02]  /*aa40*/  BSSY.RECONVERGENT B2, `(.L_x_173) ;  /* 0x0000056000027945 */ /* 0x000fe40003800200 */
[----:B------:R-:W2:Y:S01]  /*aa50*/  I2F.F64.U64 R22, R22 ;  /* 0x0000001600167312 */ /* 0x000ea20000301800 */
[----:B0-----:R-:W-:-:S02]  /*aa60*/  DMUL R26, R42, R42 ;  /* 0x0000002a2a1a7228 */ /* 0x001fc40000000000 */
[----:B--2---:R-:W-:-:S06]  /*aa70*/  DFMA R24, R22, R24, 1.1102230246251565404e-16 ;  /* 0x3ca000001618742b */ /* 0x004fcc0000000018 */
[----:B------:R-:W-:Y:S02]  /*aa80*/  DFMA R26, R58, -R26, 1 ;  /* 0x3ff000003a1a742b */ /* 0x000fe4000000081a */
[----:B------:R-:W-:Y:S02]  /*aa90*/  DMUL R22, RZ, R24 ;  /* 0x00000018ff167228 */ /* 0x000fe40000000000 */
[----:B------:R-:W-:-:S04]  /*aaa0*/  SHF.L.U32 R3, R25, 0x1, RZ ;  /* 0x0000000119037819 */ /* 0x000fc800000006ff */
[----:B------:R-:W-:Y:S02]  /*aab0*/  DFMA R62, R26, R62, 0.5 ;  /* 0x3fe000001a3e742b */ /* 0x000fe4000000003e */
[----:B------:R-:W-:Y:S01]  /*aac0*/  DMUL R26, R42, R26 ;  /* 0x0000001a2a1a7228 */ /* 0x000fe20000000000 */
[----:B------:R-:W-:-:S04]  /*aad0*/  ISETP.GT.U32.AND P2, PT, R3, -0x79800000, PT ;  /* 0x868000000300780c */ /* 0x000fc80003f44070 */
[----:B------:R-:W-:Y:S02]  /*aae0*/  FSEL R25, R23, R25, P2 ;  /* 0x0000001917197208 */ /* 0x000fe40001000000 */
[----:B------:R-:W-:Y:S01]  /*aaf0*/  FSEL R22, R22, R24, P2 ;  /* 0x0000001816167208 */ /* 0x000fe20001000000 */
[----:B------:R-:W-:Y:S02]  /*ab00*/  DFMA R62, R62, R26, R42 ;  /* 0x0000001a3e3e722b */ /* 0x000fe4000000002a */
[----:B------:R-:W-:Y:S01]  /*ab10*/  VIADD R23, R25, 0x100000 ;  /* 0x0010000019177836 */ /* 0x000fe20000000000 */
[----:B------:R-:W-:Y:S01]  /*ab20*/  MOV R24, R22 ;  /* 0x0000001600187202 */ /* 0x000fe20000000f00 */
[----:B------:R-:W-:Y:S02]  /*ab30*/  HFMA2 R27, -RZ, RZ, 1.587890625, -1521 ;  /* 0x3e5ae5f1ff1b7431 */ /* 0x000fe400000001ff */
[----:B------:R-:W-:Y:S01]  /*ab40*/  IMAD.MOV.U32 R26, RZ, RZ, 0x2cb0d246 ;  /* 0x2cb0d246ff1a7424 */ /* 0x000fe200078e00ff */
[----:B------:R-:W0:Y:S01]  /*ab50*/  FRND.F64 R40, R22 ;  /* 0x0000001600287313 */ /* 0x000e220000301800 */
[----:B------:R-:W-:-:S07]  /*ab60*/  DMUL R50, R58, R62 ;  /* 0x0000003e3a327228 */ /* 0x000fce0000000000 */
[----:B------:R-:W2:Y:S01]  /*ab70*/  F2I.S64.F64 R22, R22 ;  /* 0x0000001600167311 */ /* 0x000ea20000301900 */
[----:B0-----:R-:W-:-:S08]  /*ab80*/  DFMA R40, R40, -0.5, R24 ;  /* 0xbfe000002828782b */ /* 0x001fd00000000018 */
[C---:B------:R-:W-:Y:S01]  /*ab90*/  DMUL R32, R40.reuse, UR6 ;  /* 0x0000000628207c28 */ /* 0x040fe20008000000 */
[----:B------:R-:W-:Y:S01]  /*aba0*/  UMOV UR6, 0x54442d18 ;  /* 0x54442d1800067882 */ /* 0x000fe20000000000 */
[----:B------:R-:W-:Y:S01]  /*abb0*/  UMOV UR7, 0x400921fb ;  /* 0x400921fb00077882 */ /* 0x000fe20000000000 */
[C---:B--2---:R-:W-:Y:S01]  /*abc0*/  LOP3.LUT R3, R22.reuse, 0x1, RZ, 0xc0, !PT ;  /* 0x0000000116037812 */ /* 0x044fe200078ec0ff */
[----:B------:R-:W-:Y:S01]  /*abd0*/  VIADD R23, R63, 0xfff00000 ;  /* 0xfff000003f177836 */ /* 0x000fe20000000000 */
[----:B------:R-:W-:Y:S01]  /*abe0*/  LOP3.LUT P3, RZ, R22, 0x2, RZ, 0xc0, !PT ;  /* 0x0000000216ff7812 */ /* 0x000fe2000786c0ff */
[----:B------:R-:W-:Y:S01]  /*abf0*/  IMAD.MOV.U32 R22, RZ, RZ, R62 ;  /* 0x000000ffff167224 */ /* 0x000fe200078e003e */
[----:B------:R-:W-:Y:S01]  /*ac00*/  ISETP.NE.U32.AND P2, PT, R3, 0x1, PT ;  /* 0x000000010300780c */ /* 0x000fe20003f45070 */
[----:B------:R-:W-:Y:S01]  /*ac10*/  DFMA R32, R40, UR6, R32 ;  /* 0x0000000628207c2b */ /* 0x000fe20008000020 */
[----:B------:R-:W-:Y:S01]  /*ac20*/  UMOV UR6, 0x20fd8164 ;  /* 0x20fd816400067882 */ /* 0x000fe20000000000 */
[----:B------:R-:W-:Y:S01]  /*ac30*/  UMOV UR7, 0x3da8ff83 ;  /* 0x3da8ff8300077882 */ /* 0x000fe20000000000 */
[----:B------:R-:W-:-:S05]  /*ac40*/  ISETP.NE.U32.AND.EX P2, PT, RZ, RZ, PT, P2 ;  /* 0x000000ffff00720c */ /* 0x000fca0003f45120 */
[----:B------:R-:W-:-:S08]  /*ac50*/  DMUL R40, R32, R32 ;  /* 0x0000002020287228 */ /* 0x000fd00000000000 */
[C---:B------:R-:W-:Y:S01]  /*ac60*/  DFMA R26, R40.reuse, UR10, -R26 ;  /* 0x0000000a281a7c2b */ /* 0x040fe2000800081a */
[----:B------:R-:W-:Y:S01]  /*ac70*/  UMOV UR10, 0x69ace392 ;  /* 0x69ace392000a7882 */ /* 0x000fe20000000000 */
[----:B------:R-:W-:Y:S01]  /*ac80*/  DFMA R60, R40, -UR6, R60 ;  /* 0x80000006283c7c2b */ /* 0x000fe2000800003c */
[----:B------:R-:W-:Y:S01]  /*ac90*/  UMOV UR11, 0x3ec71de3 ;  /* 0x3ec71de3000b7882 */ /* 0x000fe20000000000 */
[----:B------:R-:W-:Y:S01]  /*aca0*/  UMOV UR6, 0x8e06e6d9 ;  /* 0x8e06e6d900067882 */ /* 0x000fe20000000000 */
[----:B------:R-:W-:-:S03]  /*acb0*/  UMOV UR7, 0x3e927e4f ;  /* 0x3e927e4f00077882 */ /* 0x000fc60000000000 */
[C---:B------:R-:W-:Y:S01]  /*acc0*/  DFMA R26, R40.reuse, R26, UR10 ;  /* 0x0000000a281a7e2b */ /* 0x040fe2000800001a */
[----:B------:R-:W-:Y:S01]  /*acd0*/  UMOV UR10, 0x19db62a1 ;  /* 0x19db62a1000a7882 */ /* 0x000fe20000000000 */
[----:B------:R-:W-:Y:S01]  /*ace0*/  DFMA R60, R40, R60, -UR6 ;  /* 0x80000006283c7e2b */ /* 0x000fe2000800003c */
[----:B------:R-:W-:Y:S01]  /*acf0*/  UMOV UR11, 0x3f2a01a0 ;  /* 0x3f2a01a0000b7882 */ /* 0x000fe20000000000 */
[----:B------:R-:W-:Y:S01]  /*ad00*/  UMOV UR6, 0x19ddbce9 ;  /* 0x19ddbce900067882 */ /* 0x000fe20000000000 */
[----:B------:R-:W-:-:S03]  /*ad10*/  UMOV UR7, 0x3efa01a0 ;  /* 0x3efa01a000077882 */ /* 0x000fc60000000000 */
[C---:B------:R-:W-:Y:S01]  /*ad20*/  DFMA R26, R40.reuse, R26, -UR10 ;  /* 0x8000000a281a7e2b */ /* 0x040fe2000800001a */
[----:B------:R-:W-:Y:S01]  /*ad30*/  UMOV UR10, 0x11110818 ;  /* 0x11110818000a7882 */ /* 0x000fe20000000000 */
[----:B------:R-:W-:Y:S01]  /*ad40*/  DFMA R60, R40, R60, UR6 ;  /* 0x00000006283c7e2b */ /* 0x000fe2000800003c */
        /* <DEDUP_REMOVED lines=9> */
[C---:B------:R-:W-:Y:S02]  /*ade0*/  DFMA R26, R40.reuse, R26, -UR10 ;  /* 0x8000000a281a7e2b */ /* 0x040fe4000800001a */
[----:B------:R-:W-:-:S06]  /*adf0*/  DFMA R60, R40, R60, UR6 ;  /* 0x00000006283c7e2b */ /* 0x000fcc000800003c */
[C---:B------:R-:W-:Y:S02]  /*ae00*/  DFMA R26, R40.reuse, R26, RZ ;  /* 0x0000001a281a722b */ /* 0x040fe400000000ff */
[----:B------:R-:W-:-:S06]  /*ae10*/  DFMA R60, R40, R60, -0.5 ;  /* 0xbfe00000283c742b */ /* 0x000fcc000000003c */
[----:B------:R-:W-:Y:S02]  /*ae20*/  DFMA R26, R32, R26, R32 ;  /* 0x0000001a201a722b */ /* 0x000fe40000000020 */
[----:B------:R-:W-:Y:S02]  /*ae30*/  DFMA R60, R40, R60, 1 ;  /* 0x3ff00000283c742b */ /* 0x000fe4000000003c */
[----:B------:R-:W-:-:S06]  /*ae40*/  DFMA R40, R50, -R50, R58 ;  /* 0x800000323228722b */ /* 0x000fcc000000003a */
[----:B------:R-:W-:Y:S02]  /*ae50*/  LOP3.LUT R3, R27, 0x80000000, RZ, 0x3c, !PT ;  /* 0x800000001b037812 */ /* 0x000fe400078e3cff */
[----:B------:R-:W-:Y:S02]  /*ae60*/  FSEL R32, R60, R26, !P2 ;  /* 0x0000001a3c207208 */ /* 0x000fe40005000000 */
[----:B------:R-:W-:Y:S02]  /*ae70*/  FSEL R33, R61, R27, !P2 ;  /* 0x0000001b3d217208 */ /* 0x000fe40005000000 */
[----:B------:R-:W-:Y:S02]  /*ae80*/  FSEL R26, R26, R60, !P2 ;  /* 0x0000003c1a1a7208 */ /* 0x000fe40005000000 */
[----:B------:R-:W-:Y:S01]  /*ae90*/  FSEL R27, R3, R61, !P2 ;  /* 0x0000003d031b7208 */ /* 0x000fe20005000000 */
[----:B------:R-:W-:Y:S01]  /*aea0*/  DFMA R60, R40, R22, R50 ;  /* 0x00000016283c722b */ /* 0x000fe20000000032 */
[----:B------:R-:W-:-:S02]  /*aeb0*/  ISETP.GE.U32.AND P2, PT, R42, 0x7ca00000, PT ;  /* 0x7ca000002a00780c */ /* 0x000fc40003f46070 */
[----:B------:R-:W-:Y:S02]  /*aec0*/  @P3 LOP3.LUT R21, R27, 0x80000000, RZ, 0x3c, !PT ;  /* 0x800000001b153812 */ /* 0x000fe400078e3cff */
[----:B------:R-:W-:-:S03]  /*aed0*/  @P3 LOP3.LUT R3, R33, 0x80000000, RZ, 0x3c, !PT ;  /* 0x8000000021033812 */ /* 0x000fc600078e3cff */
[----:B------:R-:W-:Y:S01]  /*aee0*/  @P3 IMAD.MOV.U32 R27, RZ, RZ, R21 ;  /* 0x000000ffff1b3224 */ /* 0x000fe200078e0015 */
[----:B------:R-:W-:-:S05]  /*aef0*/  @P3 MOV R33, R3 ;  /* 0x0000000300213202 */ /* 0x000fca0000000f00 */
[----:B------:R-:W-:Y:S05]  /*af00*/  @!P2 BRA `(.L_x_174) ;  /* 0x000000000024a947 */ /* 0x000fea0003800000 */
[----:B------:R-:W-:Y:S01]  /*af10*/  IMAD.MOV.U32 R22, RZ, RZ, R62 ;  /* 0x000000ffff167224 */ /* 0x000fe200078e003e */
[----:B------:R-:W-:Y:S01]  /*af20*/  MOV R44, R58 ;  /* 0x0000003a002c7202 */ /* 0x000fe20000000f00 */
[----:B------:R-:W-:Y:S01]  /*af30*/  IMAD.MOV.U32 R43, RZ, RZ, R59 ;  /* 0x000000ffff2b7224 */ /* 0x000fe200078e003b */
[----:B------:R-:W-:Y:S01]  /*af40*/  MOV R21, R51 ;  /* 0x0000003300157202 */ /* 0x000fe20000000f00 */
[----:B------:R-:W-:Y:S01]  /*af50*/  IMAD.MOV.U32 R4, RZ, RZ, R50 ;  /* 0x000000ffff047224 */ /* 0x000fe200078e0032 */
[----:B------:R-:W-:-:S07]  /*af60*/  MOV R3, 0xaf80 ;  /* 0x0000af8000037802 */ /* 0x000fce0000000f00 */
[----:B-1----:R-:W-:Y:S05]  /*af70*/  CALL.REL.NOINC `($__internal_1_$__cuda_sm20_dsqrt_rn_f64_mediumpath_v1) ;  /* 0x0000008000147944 */ /* 0x002fea0003c00000 */
[----:B------:R-:W-:Y:S02]  /*af80*/  IMAD.MOV.U32 R60, RZ, RZ, R21 ;  /* 0x000000ffff3c7224 */ /* 0x000fe400078e0015 */
[----:B------:R-:W-:-:S07]  /*af90*/  IMAD.MOV.U32 R61, RZ, RZ, R4 ;  /* 0x000000ffff3d7224 */ /* 0x000fce00078e0004 */
.L_x_174:
[----:B------:R-:W-:Y:S05]  /*afa0*/  BSYNC.RECONVERGENT B2 ;  /* 0x0000000000027941 */ /* 0x000fea0003800200 */
.L_x_173:
[----:B------:R-:W0:Y:S01]  /*afb0*/  FRND.F64.TRUNC R40, R24 ;  /* 0x0000001800287313 */ /* 0x000e22000030d800 */
[----:B------:R-:W-:Y:S01]  /*afc0*/  DMUL R22, RZ, R24 ;  /* 0x00000018ff167228 */ /* 0x000fe20000000000 */
[----:B------:R-:W-:Y:S01]  /*afd0*/  IMAD.MOV.U32 R30, RZ, RZ, R29 ;  /* 0x000000ffff1e7224 */ /* 0x000fe200078e001d */
[----:B------:R-:W-:Y:S01]  /*afe0*/  DADD R26, RZ, R26 ;  /* 0x00000000ff1a7229 */ /* 0x000fe2000000001a */
[----:B------:R-:W-:Y:S01]  /*aff0*/  MOV R21, R46 ;  /* 0x0000002e00157202 */ /* 0x000fe20000000f00 */
[----:B------:R-:W-:Y:S01]  /*b000*/  IMAD.MOV.U32 R29, RZ, RZ, 0x1 ;  /* 0x00000001ff1d7424 */ /* 0x000fe200078e00ff */
[----:B0-----:R-:W-:-:S06]  /*b010*/  DSETP.NEU.AND P2, PT, R24, R40, PT ;  /* 0x000000281800722a */ /* 0x001fcc0003f4d000 */
[----:B------:R-:W-:Y:S02]  /*b020*/  FSEL R22, R22, R32, !P2 ;  /* 0x0000002016167208 */ /* 0x000fe40005000000 */
[----:B------:R-:W-:Y:S01]  /*b030*/  FSEL R23, R23, R33, !P2 ;  /* 0x0000002117177208 */ /* 0x000fe20005000000 */
[----:B------:R-:W-:-:S05]  /*b040*/  DMUL R32, R26, R60 ;  /* 0x0000003c1a207228 */ /* 0x000fca0000000000 */
[----:B------:R-:W-:Y:S01]  /*b050*/  DMUL R60, R60, R22 ;  /* 0x000000163c3c7228 */ /* 0x000fe20000000000 */
[----:B------:R-:W-:Y:S01]  /*b060*/  IMAD.MOV.U32 R22, RZ, RZ, R31 ;  /* 0x000000ffff167224 */ /* 0x000fe200078e001f */
[----:B------:R-:W-:Y:S01]  /*b070*/  MOV R31, R20 ;  /* 0x00000014001f7202 */ /* 0x000fe20000000f00 */
[----:B------:R-:W-:Y:S01]  /*b080*/  IMAD.MOV.U32 R23, RZ, RZ, R45 ;  /* 0x000000ffff177224 */ /* 0x000fe200078e002d */
[----:B------:R-:W-:-:S07]  /*b090*/  MOV R20, R39 ;  /* 0x0000002700147202 */ /* 0x000fce0000000f00 */
.L_x_169:
[----:B------:R-:W-:Y:S05]  /*b0a0*/  BSYNC.RECONVERGENT B1 ;  /* 0x0000000000017941 */ /* 0x000fea0003800200 */
.L_x_168:
[----:B------:R-:W0:Y:S02]  /*b0b0*/  F2F.F64.F32 R24, R11 ;  /* 0x0000000b00187310 */ /* 0x000e240000201800 */
[----:B0-----:R-:W-:-:S08]  /*b0c0*/  DFMA R24, R60, R56, R24 ;  /* 0x000000383c18722b */ /* 0x001fd00000000018 */
[----:B------:R-:W-:-:S06]  /*b0d0*/  DADD R24, R24, 0.5 ;  /* 0x3fe0000018187429 */ /* 0x000fcc0000000000 */
[----:B------:R2:W3:Y:S01]  /*b0e0*/  F2I.U32.F64.TRUNC R49, R24 ;  /* 0x0000001800317311 */ /* 0x0004e2000030d000 */
[----:B------:R-:W-:Y:S05]  /*b0f0*/  BRA `(.L_x_166) ;  /* 0x0000000c00b07947 */ /* 0x000fea0003800000 */
.L_x_167:
[----:B------:R-:W0:Y:S01]  /*b100*/  MUFU.LG2 R3, R11 ;  /* 0x0000000b00037308 */ /* 0x000e220000000c00 */
[C---:B------:R-:W-:Y:S01]  /*b110*/  FADD R4, R11.reuse, -0.12400979548692703247 ;  /* 0xbdfdf8d90b047421 */ /* 0x040fe20000000000 */
[----:B------:R-:W-:Y:S01]  /*b120*/  FADD R26, R11, -1.9738116264343261719 ;  /* 0xbffca5dc0b1a7421 */ /* 0x000fe20000000000 */
[----:B------:R-:W-:Y:S01]  /*b130*/  IMAD.MOV.U32 R27, RZ, RZ, 0x3fb75b84 ;  /* 0x3fb75b84ff1b7424 */ /* 0x000fe200078e00ff */
[----:B------:R-:W-:Y:S01]  /*b140*/  UMOV UR6, 0xfefa39ef ;  /* 0xfefa39ef00067882 */ /* 0x000fe20000000000 */
[----:B------:R-:W-:Y:S01]  /*b150*/  UMOV UR7, 0x3fe62e42 ;  /* 0x3fe62e4200077882 */ /* 0x000fe20000000000 */
[----:B------:R-:W-:Y:S01]  /*b160*/  IMAD.MOV.U32 R39, RZ, RZ, 0x3e5807d3 ;  /* 0x3e5807d3ff277424 */ /* 0x000fe200078e00ff */
[----:B------:R-:W-:Y:S01]  /*b170*/  BSSY.RECONVERGENT B1, `(.L_x_175) ;  /* 0x00000e2000017945 */ /* 0x000fe20003800200 */
[----:B------:R-:W2:Y:S08]  /*b180*/  MUFU.RSQ R4, R4 ;  /* 0x0000000400047308 */ /* 0x000eb00000001400 */
[----:B------:R-:W3:Y:S08]  /*b190*/  MUFU.RSQ R26, R26 ;  /* 0x0000001a001a7308 */ /* 0x000ef00000001400 */
[----:B0-----:R-:W0:Y:S01]  /*b1a0*/  F2F.F64.F32 R24, R3 ;  /* 0x0000000300187310 */ /* 0x001e220000201800 */
[----:B--2---:R-:W-:-:S07]  /*b1b0*/  FFMA R46, R4, R27, 0.00025361074949614703655 ;  /* 0x3984f70f042e7423 */ /* 0x004fce000000001b */
[----:B------:R2:W4:Y:S01]  /*b1c0*/  MUFU.RCP R45, R46 ;  /* 0x0000002e002d7308 */ /* 0x0005220000001000 */
[----:B---3--:R-:W-:Y:S01]  /*b1d0*/  FFMA R39, R26, R39, 0.94201731681823730469 ;  /* 0x3f71280c1a277423 */ /* 0x008fe20000000027 */
[----:B0-----:R-:W-:-:S06]  /*b1e0*/  DMUL R24, R24, UR6 ;  /* 0x0000000618187c28 */ /* 0x001fcc0008000000 */
[----:B------:R2:W0:Y:S05]  /*b1f0*/  F2F.F32.F64 R44, R24 ;  /* 0x00000018002c7310 */ /* 0x00042a0000301000 */
.L_x_184:
[----:B------:R-:W-:Y:S01]  /*b200*/  SHF.R.U32.HI R4, RZ, 0x2, R31 ;  /* 0x00000002ff047819 */ /* 0x000fe2000001161f */
[----:B------:R-:W-:Y:S01]  /*b210*/  UMOV UR6, 0xfefa39ef ;  /* 0xfefa39ef00067882 */ /* 0x000fe20000000000 */
[----:B--2---:R-:W-:Y:S01]  /*b220*/  SHF.L.U32 R24, R20, 0x4, RZ ;  /* 0x0000000414187819 */ /* 0x004fe200000006ff */
[----:B------:R-:W-:Y:S01]  /*b230*/  UMOV UR7, 0x3fe62e42 ;  /* 0x3fe62e4200077882 */ /* 0x000fe20000000000 */
[----:B------:R-:W-:Y:S01]  /*b240*/  LOP3.LUT R3, R4, R31, RZ, 0x3c, !PT ;  /* 0x0000001f04037212 */ /* 0x000fe200078e3cff */
[----:B------:R-:W-:Y:S01]  /*b250*/  IMAD.MOV.U32 R4, RZ, RZ, R21 ;  /* 0x000000ffff047224 */ /* 0x000fe200078e0015 */
[----:B------:R-:W-:Y:S03]  /*b260*/  BSSY.RECONVERGENT B2, `(.L_x_176) ;  /* 0x00000bc000027945 */ /* 0x000fe60003800200 */
[----:B------:R-:W-:-:S05]  /*b270*/  IMAD.SHL.U32 R25, R3, 0x2, RZ ;  /* 0x0000000203197824 */ /* 0x000fca00078e00ff */
[----:B------:R-:W-:-:S04]  /*b280*/  LOP3.LUT R24, R20, R24, R25, 0x96, !PT ;  /* 0x0000001814187212 */ /* 0x000fc800078e9619 */
[----:B------:R-:W-:Y:S02]  /*b290*/  LOP3.LUT R21, R24, R3, RZ, 0x3c, !PT ;  /* 0x0000000318157212 */ /* 0x000fe400078e3cff */
[----:B------:R-:W-:Y:S02]  /*b2a0*/  MOV R24, 0x2f800000 ;  /* 0x2f80000000187802 */ /* 0x000fe40000000f00 */
[C---:B------:R-:W-:Y:S01]  /*b2b0*/  IADD3 R3, PT, PT, R30.reuse, 0x587c5, R21 ;  /* 0x000587c51e037810 */ /* 0x040fe20007ffe015 */
[----:B------:R-:W-:-:S03]  /*b2c0*/  VIADD R30, R30, 0xb0f8a ;  /* 0x000b0f8a1e1e7836 */ /* 0x000fc60000000000 */
[----:B------:R-:W-:-:S05]  /*b2d0*/  I2FP.F32.U32 R3, R3 ;  /* 0x0000000300037245 */ /* 0x000fca0000201000 */
[----:B------:R-:W-:-:S06]  /*b2e0*/  FFMA R3, R3, R24, 1.1641532182693481445e-10 ;  /* 0x2f00000003037423 */ /* 0x000fcc0000000018 */
[----:B------:R-:W2:Y:S02]  /*b2f0*/  MUFU.RSQ R3, R3 ;  /* 0x0000000300037308 */ /* 0x000ea40000001400 */
[----:B--2---:R-:W-:-:S06]  /*b300*/  FADD R26, R3, -1 ;  /* 0xbf800000031a7421 */ /* 0x004fcc0000000000 */
[----:B------:R-:W2:Y:S08]  /*b310*/  MUFU.LG2 R26, R26 ;  /* 0x0000001a001a7308 */ /* 0x000eb00000000c00 */
[----:B--2---:R-:W2:Y:S02]  /*b320*/  F2F.F64.F32 R24, R26 ;  /* 0x0000001a00187310 */ /* 0x004ea40000201800 */
[----:B--2---:R-:W-:Y:S01]  /*b330*/  DMUL R24, R24, UR6 ;  /* 0x0000000618187c28 */ /* 0x004fe20008000000 */
[----:B------:R-:W-:Y:S01]  /*b340*/  UMOV UR6, 0x652b82fe ;  /* 0x652b82fe00067882 */ /* 0x000fe20000000000 */
[----:B------:R-:W-:-:S08]  /*b350*/  UMOV UR7, 0x3ff71547 ;  /* 0x3ff7154700077882 */ /* 0x000fd00000000000 */
[----:B------:R-:W2:Y:S02]  /*b360*/  F2F.F32.F64 R24, R24 ;  /* 0x0000001800187310 */ /* 0x000ea40000301000 */
[----:B--2---:R-:W-:-:S04]  /*b370*/  FADD R40, R39, R24 ;  /* 0x0000001827287221 */ /* 0x004fc80000000000 */
[----:B----4-:R-:W-:-:S04]  /*b380*/  FFMA R49, -R45, R40, R11 ;  /* 0x000000282d317223 */ /* 0x010fc8000000010b */
[----:B------:R-:W2:Y:S02]  /*b390*/  FRND.FLOOR R51, R49 ;  /* 0x0000003100337307 */ /* 0x000ea40000205000 */
[----:B--2---:R-:W-:Y:S01]  /*b3a0*/  FADD R50, R51, 1 ;  /* 0x3f80000033327421 */ /* 0x004fe20000000000 */
[----:B------:R-:W-:-:S03]  /*b3b0*/  FADD R27, R11, -R51 ;  /* 0x800000330b1b7221 */ /* 0x000fc60000000000 */
[----:B------:R-:W-:Y:S01]  /*b3c0*/  FADD R40, R11, -R50 ;  /* 0x800000320b287221 */ /* 0x000fe20000000000 */
[C-C-:B------:R-:W-:Y:S01]  /*b3d0*/  FFMA R31, R46.reuse, R27, -R39.reuse ;  /* 0x0000001b2e1f7223 */ /* 0x140fe20000000827 */
[----:B------:R-:W2:Y:S02]  /*b3e0*/  F2I.TRUNC.NTZ R50, R50 ;  /* 0x0000003200327305 */ /* 0x000ea4000020f100 */
[----:B------:R-:W-:-:S06]  /*b3f0*/  FFMA R40, R46, R40, -R39 ;  /* 0x000000282e287223 */ /* 0x000fcc0000000827 */
[----:B------:R3:W4:Y:S01]  /*b400*/  F2F.F64.F32 R24, R31 ;  /* 0x0000001f00187310 */ /* 0x0007220000201800 */
[----:B--2---:R-:W-:-:S07]  /*b410*/  ISETP.GE.AND P2, PT, R50, 0x9, PT ;  /* 0x000000093200780c */ /* 0x004fce0003f46270 */
[----:B------:R-:W2:Y:S01]  /*b420*/  F2F.F64.F32 R26, R40 ;  /* 0x00000028001a7310 */ /* 0x000ea20000201800 */
[----:B---3--:R-:W-:Y:S01]  /*b430*/  MOV R31, R22 ;  /* 0x00000016001f7202 */ /* 0x008fe20000000f00 */
[----:B------:R-:W-:Y:S01]  /*b440*/  IMAD.MOV.U32 R22, RZ, RZ, R20 ;  /* 0x000000ffff167224 */ /* 0x000fe200078e0014 */
[----:B----4-:R-:W-:Y:S02]  /*b450*/  DMUL R24, R24, UR6 ;  /* 0x0000000618187c28 */ /* 0x010fe40008000000 */
[----:B--2---:R-:W-:-:S08]  /*b460*/  DMUL R26, R26, UR6 ;  /* 0x000000061a1a7c28 */ /* 0x004fd00008000000 */
[----:B------:R2:W3:Y:S08]  /*b470*/  F2F.F32.F64 R25, R24 ;  /* 0x0000001800197310 */ /* 0x0004f00000301000 */
[----:B------:R-:W4:Y:S01]  /*b480*/  F2F.F32.F64 R26, R26 ;  /* 0x0000001a001a7310 */ /* 0x000f220000301000 */
[----:B--2---:R-:W-:-:S04]  /*b490*/  SHF.R.U32.HI R24, RZ, 0x2, R23 ;  /* 0x00000002ff187819 */ /* 0x004fc80000011617 */
[----:B------:R-:W-:-:S03]  /*b4a0*/  LOP3.LUT R24, R24, R23, RZ, 0x3c, !PT ;  /* 0x0000001718187212 */ /* 0x000fc600078e3cff */
[----:B---3--:R2:W3:Y:S02]  /*b4b0*/  MUFU.EX2 R41, R25 ;  /* 0x0000001900297308 */ /* 0x0084e40000000800 */
[----:B------:R-:W-:-:S06]  /*b4c0*/  IMAD.SHL.U32 R23, R24, 0x2, RZ ;  /* 0x0000000218177824 */ /* 0x000fcc00078e00ff */
[----:B----4-:R-:W4:Y:S01]  /*b4d0*/  MUFU.EX2 R3, R26 ;  /* 0x0000001a00037308 */ /* 0x010f220000000800 */
[----:B--2---:R-:W-:Y:S01]  /*b4e0*/  I2FP.F32.S32 R25, R50 ;  /* 0x0000003200197245 */ /* 0x004fe20000201400 */
[----:B---3--:R-:W-:-:S04]  /*b4f0*/  FADD R41, R41, 1 ;  /* 0x3f80000029297421 */ /* 0x008fc80000000000 */
[----:B------:R-:W-:Y:S01]  /*b500*/  FMUL R41, R41, R41 ;  /* 0x0000002929297220 */ /* 0x000fe20000400000 */
[----:B----4-:R-:W-:-:S05]  /*b510*/  FADD R3, R3, 1 ;  /* 0x3f80000003037421 */ /* 0x010fca0000000000 */
[----:B------:R-:W-:Y:S01]  /*b520*/  MUFU.RCP R41, R41 ;  /* 0x0000002900297308 */ /* 0x000fe20000001000 */
[----:B------:R-:W-:Y:S01]  /*b530*/  FMUL R40, R3, R3 ;  /* 0x0000000303287220 */ /* 0x000fe20000400000 */
[----:B------:R-:W-:-:S06]  /*b540*/  IMAD.SHL.U32 R3, R21, 0x10, RZ ;  /* 0x0000001015037824 */ /* 0x000fcc00078e00ff */
[----:B------:R-:W2:Y:S01]  /*b550*/  MUFU.RCP R40, R40 ;  /* 0x0000002800287308 */ /* 0x000ea20000001000 */
[----:B------:R-:W-:-:S04]  /*b560*/  LOP3.LUT R26, R24, R23, R3, 0x96, !PT ;  /* 0x00000017181a7212 */ /* 0x000fc800078e9603 */
[----:B------:R-:W-:-:S03]  /*b570*/  LOP3.LUT R26, R26, R21, RZ, 0x3c, !PT ;  /* 0x000000151a1a7212 */ /* 0x000fc600078e3cff */
[----:B------:R-:W3:Y:S01]  /*b580*/  F2F.F64.F32 R24, |R25| ;  /* 0x4000001900187310 */ /* 0x000ee20000201800 */
[----:B------:R-:W-:Y:S01]  /*b590*/  MOV R20, R26 ;  /* 0x0000001a00147202 */ /* 0x000fe20000000f00 */
[----:B--2---:R-:W-:Y:S01]  /*b5a0*/  FADD R23, R40, -R41 ;  /* 0x8000002928177221 */ /* 0x004fe20000000000 */
[----:B------:R-:W-:Y:S06]  /*b5b0*/  @!P2 BRA `(.L_x_177) ;  /* 0x000000080008a947 */ /* 0x000fec0003800000 */
[----:B---3--:R-:W2:Y:S01]  /*b5c0*/  MUFU.RCP64H R41, R25 ;  /* 0x0000001900297308 */ /* 0x008ea20000001800 */
[----:B------:R-:W-:Y:S01]  /*b5d0*/  VIADD R40, R25, 0x300402 ;  /* 0x0030040219287836 */ /* 0x000fe20000000000 */
[----:B------:R-:W-:Y:S01]  /*b5e0*/  BSSY.RECONVERGENT B3, `(.L_x_178) ;  /* 0x0000010000037945 */ /* 0x000fe20003800200 */
[----:B------:R-:W-:Y:S01]  /*b5f0*/  IMAD.MOV.U32 R58, RZ, RZ, R24 ;  /* 0x000000ffff3a7224 */ /* 0x000fe200078e0018 */
[----:B------:R-:W-:Y:S02]  /*b600*/  MOV R59, R25 ;  /* 0x00000019003b7202 */ /* 0x000fe40000000f00 */
[----:B------:R-:W-:Y:S01]  /*b610*/  FSETP.GEU.AND P2, PT, |R40|, 5.8789094863358348022e-39, PT ;  /* 0x004004022800780b */ /* 0x000fe20003f4e200 */
[----:B--2---:R-:W-:-:S08]  /*b620*/  DFMA R26, -R24, R40, 1 ;  /* 0x3ff00000181a742b */ /* 0x004fd00000000128 */
[----:B------:R-:W-:-:S08]  /*b630*/  DFMA R26, R26, R26, R26 ;  /* 0x0000001a1a1a722b */ /* 0x000fd0000000001a */
[----:B------:R-:W-:-:S08]  /*b640*/  DFMA R26, R40, R26, R40 ;  /* 0x0000001a281a722b */ /* 0x000fd00000000028 */
[----:B------:R-:W-:-:S08]  /*b650*/  DFMA R42, -R24, R26, 1 ;  /* 0x3ff00000182a742b */ /* 0x000fd0000000011a */
[----:B------:R-:W-:Y:S01]  /*b660*/  DFMA R42, R26, R42, R26 ;  /* 0x0000002a1a2a722b */ /* 0x000fe2000000001a */
[----:B------:R-:W-:Y:S10]  /*b670*/  @P2 BRA `(.L_x_179) ;  /* 0x0000000000182947 */ /* 0x000ff40003800000 */
[----:B------:R-:W-:Y:S02]  /*b680*/  LOP3.LUT R40, R25, 0x7fffffff, RZ, 0xc0, !PT ;  /* 0x7fffffff19287812 */ /* 0x000fe400078ec0ff */
[----:B------:R-:W-:-:S03]  /*b690*/  MOV R3, 0xb6c0 ;  /* 0x0000b6c000037802 */ /* 0x000fc60000000f00 */
[----:B------:R-:W-:-:S07]  /*b6a0*/  VIADD R40, R40, 0xfff00000 ;  /* 0xfff0000028287836 */ /* 0x000fce0000000000 */
[----:B01----:R-:W-:Y:S05]  /*b6b0*/  CALL.REL.NOINC `($__internal_0_$__cuda_sm20_dblrcp_rn_slowpath_v3) ;  /* 0x0000007400a07944 */ /* 0x003fea0003c00000 */
[----:B------:R-:W-:Y:S01]  /*b6c0*/  IMAD.MOV.U32 R42, RZ, RZ, R24 ;  /* 0x000000ffff2a7224 */ /* 0x000fe200078e0018 */
[----:B------:R-:W-:-:S07]  /*b6d0*/  MOV R43, R25 ;  /* 0x00000019002b7202 */ /* 0x000fce0000000f00 */
.L_x_179:
[----:B------:R-:W-:Y:S05]  /*b6e0*/  BSYNC.RECONVERGENT B3 ;  /* 0x0000000000037941 */ /* 0x000fea0003800200 */
.L_x_178:
[----:B------:R-:W-:Y:S01]  /*b6f0*/  DMUL R40, R42, R42 ;  /* 0x0000002a2a287228 */ /* 0x000fe20000000000 */
[----:B------:R-:W-:Y:S01]  /*b700*/  IMAD.MOV.U32 R24, RZ, RZ, -0x6d8c7041 ;  /* 0x92738fbfff187424 */ /* 0x000fe200078e00ff */
[----:B------:R-:W-:Y:S01]  /*b710*/  ISETP.GT.AND P2, PT, R59, 0xfffff, PT ;  /* 0x000fffff3b00780c */ /* 0x000fe20003f44270 */
[----:B------:R-:W-:Y:S01]  /*b720*/  IMAD.MOV.U32 R25, RZ, RZ, 0x3f4b68b9 ;  /* 0x3f4b68b9ff197424 */ /* 0x000fe200078e00ff */
[----:B------:R-:W-:Y:S01]  /*b730*/  UMOV UR6, 0x34783f9 ;  /* 0x034783f900067882 */ /* 0x000fe20000000000 */
[----:B------:R-:W-:Y:S01]  /*b740*/  UMOV UR7, 0x3f5ac321 ;  /* 0x3f5ac32100077882 */ /* 0x000fe20000000000 */
[----:B------:R-:W-:Y:S01]  /*b750*/  MOV R26, R59 ;  /* 0x0000003b001a7202 */ /* 0x000fe20000000f00 */
[----:B------:R-:W-:Y:S01]  /*b760*/  IMAD.MOV.U32 R27, RZ, RZ, R58 ;  /* 0x000000ffff1b7224 */ /* 0x000fe200078e003a */
[----:B------:R-:W-:Y:S01]  /*b770*/  BSSY.RECONVERGENT B3, `(.L_x_180) ;  /* 0x000005e000037945 */ /* 0x000fe20003800200 */
[----:B------:R-:W-:Y:S01]  /*b780*/  DFMA R24, R40, -UR6, R24 ;  /* 0x8000000628187c2b */ /* 0x000fe20008000018 */
[----:B------:R-:W-:Y:S01]  /*b790*/  UMOV UR6, 0x1e4f7b8c ;  /* 0x1e4f7b8c00067882 */ /* 0x000fe20000000000 */
[----:B------:R-:W-:-:S04]  /*b7a0*/  UMOV UR7, 0x3f4380d0 ;  /* 0x3f4380d000077882 */ /* 0x000fc80000000000 */
[----:B------:R-:W-:Y:S02]  /*b7b0*/  @!P2 DMUL R58, R58, 1.80143985094819840000e+16 ;  /* 0x435000003a3aa828 */ /* 0x000fe40000000000 */
[----:B------:R-:W-:Y:S01]  /*b7c0*/  DFMA R24, R40, R24, -UR6 ;  /* 0x8000000628187e2b */ /* 0x000fe20008000018 */
[----:B------:R-:W-:Y:S01]  /*b7d0*/  UMOV UR6, 0xa29f7264 ;  /* 0xa29f726400067882 */ /* 0x000fe20000000000 */
[----:B------:R-:W-:-:S06]  /*b7e0*/  UMOV UR7, 0x3f4a019f ;  /* 0x3f4a019f00077882 */ /* 0x000fcc0000000000 */
[C---:B------:R-:W-:Y:S01]  /*b7f0*/  DFMA R24, R40.reuse, R24, UR6 ;  /* 0x0000000628187e2b */ /* 0x040fe20008000018 */
[----:B------:R-:W-:Y:S01]  /*b800*/  @!P2 IMAD.MOV.U32 R26, RZ, RZ, R59 ;  /* 0x000000ffff1aa224 */ /* 0x000fe200078e003b */
[----:B------:R-:W-:Y:S01]  /*b810*/  UMOV UR6, 0x16b2acec ;  /* 0x16b2acec00067882 */ /* 0x000fe20000000000 */
[----:B------:R-:W-:Y:S01]  /*b820*/  UMOV UR7, 0x3f66c16c ;  /* 0x3f66c16c00077882 */ /* 0x000fe20000000000 */
[----:B------:R-:W-:Y:S02]  /*b830*/  @!P2 MOV R27, R58 ;  /* 0x0000003a001ba202 */ /* 0x000fe40000000f00 */
[----:B------:R-:W-:Y:S02]  /*b840*/  IADD3 R3, PT, PT, R26, -0x1, RZ ;  /* 0xffffffff1a037810 */ /* 0x000fe40007ffe0ff */
[----:B------:R-:W-:Y:S01]  /*b850*/  DFMA R24, R40, R24, -UR6 ;  /* 0x8000000628187e2b */ /* 0x000fe20008000018 */
[----:B------:R-:W-:Y:S01]  /*b860*/  UMOV UR6, 0x55555545 ;  /* 0x5555554500067882 */ /* 0x000fe20000000000 */
[----:B------:R-:W-:Y:S01]  /*b870*/  ISETP.GT.U32.AND P3, PT, R3, 0x7feffffe, PT ;  /* 0x7feffffe0300780c */ /* 0x000fe20003f64070 */
[----:B------:R-:W-:Y:S01]  /*b880*/  UMOV UR7, 0x3fb55555 ;  /* 0x3fb5555500077882 */ /* 0x000fe20000000000 */
[----:B------:R-:W-:-:S02]  /*b890*/  IMAD.MOV.U32 R3, RZ, RZ, -0x3ff ;  /* 0xfffffc01ff037424 */ /* 0x000fc400078e00ff */
[----:B------:R-:W-:Y:S02]  /*b8a0*/  @!P2 IMAD.MOV.U32 R3, RZ, RZ, -0x435 ;  /* 0xfffffbcbff03a424 */ /* 0x000fe400078e00ff */
[----:B------:R-:W-:Y:S01]  /*b8b0*/  DFMA R24, R40, R24, UR6 ;  /* 0x0000000628187e2b */ /* 0x000fe20008000018 */
[----:B------:R-:W-:Y:S01]  /*b8c0*/  UMOV UR6, 0xc864beae ;  /* 0xc864beae00067882 */ /* 0x000fe20000000000 */
[----:B------:R-:W-:-:S06]  /*b8d0*/  UMOV UR7, 0x3fed67f1 ;  /* 0x3fed67f100077882 */ /* 0x000fcc0000000000 */
[----:B------:R-:W-:Y:S01]  /*b8e0*/  DFMA R24, R24, R42, UR6 ;  /* 0x0000000618187e2b */ /* 0x000fe2000800002a */
[----:B------:R-:W-:Y:S10]  /*b8f0*/  @P3 BRA `(.L_x_181) ;  /* 0x0000000000fc3947 */ /* 0x000ff40003800000 */
[C---:B------:R-:W-:Y:S01]  /*b900*/  LOP3.LUT R40, R26.reuse, 0xfffff, RZ, 0xc0, !PT ;  /* 0x000fffff1a287812 */ /* 0x040fe200078ec0ff */
[----:B------:R-:W-:Y:S01]  /*b910*/  IMAD.MOV.U32 R42, RZ, RZ, R27 ;  /* 0x000000ffff2a7224 */ /* 0x000fe200078e001b */
[----:B------:R-:W-:Y:S01]  /*b920*/  LEA.HI R3, R26, R3, RZ, 0xc ;  /* 0x000000031a037211 */ /* 0x000fe200078f60ff */
[----:B------:R-:W-:Y:S01]  /*b930*/  IMAD.MOV.U32 R58, RZ, RZ, RZ ;  /* 0x000000ffff3a7224 */ /* 0x000fe200078e00ff */
[----:B------:R-:W-:Y:S01]  /*b940*/  LOP3.LUT R43, R40, 0x3ff00000, RZ, 0xfc, !PT ;  /* 0x3ff00000282b7812 */ /* 0x000fe200078efcff */
[----:B------:R-:W-:Y:S01]  /*b950*/  UMOV UR6, 0x3ae80f1e ;  /* 0x3ae80f1e00067882 */ /* 0x000fe20000000000 */
[----:B------:R-:W-:Y:S02]  /*b960*/  UMOV UR7, 0x3eb1380b ;  /* 0x3eb1380b00077882 */ /* 0x000fe40000000000 */
[----:B------:R-:W-:-:S13]  /*b970*/  ISETP.GE.U32.AND P2, PT, R43, 0x3ff6a09f, PT ;  /* 0x3ff6a09f2b00780c */ /* 0x000fda0003f46070 */
[----:B------:R-:W-:Y:S02]  /*b980*/  @P2 VIADD R27, R43, 0xfff00000 ;  /* 0xfff000002b1b2836 */ /* 0x000fe40000000000 */
[----:B------:R-:W-:-:S03]  /*b990*/  @P2 VIADD R3, R3, 0x1 ;  /* 0x0000000103032836 */ /* 0x000fc60000000000 */
[----:B------:R-:W-:-:S06]  /*b9a0*/  @P2 MOV R43, R27 ;  /* 0x0000001b002b2202 */ /* 0x000fcc0000000f00 */
[C---:B------:R-:W-:Y:S02]  /*b9b0*/  DADD R40, R42.reuse, 1 ;  /* 0x3ff000002a287429 */ /* 0x040fe40000000000 */
[----:B------:R-:W-:-:S04]  /*b9c0*/  DADD R42, R42, -1 ;  /* 0xbff000002a2a7429 */ /* 0x000fc80000000000 */
[----:B------:R-:W2:Y:S02]  /*b9d0*/  MUFU.RCP64H R59, R41 ;  /* 0x00000029003b7308 */ /* 0x000ea40000001800 */
[----:B--2---:R-:W-:-:S08]  /*b9e0*/  DFMA R40, -R40, R58, 1 ;  /* 0x3ff000002828742b */ /* 0x004fd0000000013a */
[----:B------:R-:W-:-:S08]  /*b9f0*/  DFMA R40, R40, R40, R40 ;  /* 0x000000282828722b */ /* 0x000fd00000000028 */
[----:B------:R-:W-:-:S08]  /*ba00*/  DFMA R40, R58, R40, R58 ;  /* 0x000000283a28722b */ /* 0x000fd0000000003a */
[----:B------:R-:W-:-:S08]  /*ba10*/  DMUL R60, R42, R40 ;  /* 0x000000282a3c7228 */ /* 0x000fd00000000000 */
[----:B------:R-:W-:-:S08]  /*ba20*/  DFMA R60, R42, R40, R60 ;  /* 0x000000282a3c722b */ /* 0x000fd0000000003c */
[----:B------:R-:W-:Y:S02]  /*ba30*/  DADD R26, R42, -R60 ;  /* 0x000000002a1a7229 */ /* 0x000fe4000000083c */
[----:B------:R-:W-:-:S06]  /*ba40*/  DMUL R58, R60, R60 ;  /* 0x0000003c3c3a7228 */ /* 0x000fcc0000000000 */
[----:B------:R-:W-:-:S08]  /*ba50*/  DADD R26, R26, R26 ;  /* 0x000000001a1a7229 */ /* 0x000fd0000000001a */
[----:B------:R-:W-:Y:S01]  /*ba60*/  DFMA R26, R42, -R60, R26 ;  /* 0x8000003c2a1a722b */ /* 0x000fe2000000001a */
[----:B------:R-:W-:Y:S01]  /*ba70*/  LOP3.LUT R42, R3, 0x80000000, RZ, 0x3c, !PT ;  /* 0x80000000032a7812 */ /* 0x000fe200078e3cff */
[----:B------:R-:W-:-:S06]  /*ba80*/  IMAD.MOV.U32 R43, RZ, RZ, 0x43300000 ;  /* 0x43300000ff2b7424 */ /* 0x000fcc00078e00ff */
[----:B------:R-:W-:Y:S01]  /*ba90*/  DMUL R26, R40, R26 ;  /* 0x0000001a281a7228 */ /* 0x000fe20000000000 */
[----:B------:R-:W-:Y:S01]  /*baa0*/  IMAD.MOV.U32 R40, RZ, RZ, -0x748574fc ;  /* 0x8b7a8b04ff287424 */ /* 0x000fe200078e00ff */
[----:B------:R-:W-:-:S06]  /*bab0*/  MOV R41, 0x3ed0ee25 ;  /* 0x3ed0ee2500297802 */ /* 0x000fcc0000000f00 */
[----:B------:R-:W-:Y:S01]  /*bac0*/  DFMA R40, R58, UR6, R40 ;  /* 0x000000063a287c2b */ /* 0x000fe20008000028 */
        /* <DEDUP_REMOVED lines=20> */
[----:B------:R-:W-:Y:S01]  /*bc10*/  DADD R42, R42, -UR6 ;  /* 0x800000062a2a7e29 */ /* 0x000fe20008000000 */
[----:B------:R-:W-:Y:S01]  /*bc20*/  UMOV UR6, 0xfefa39ef ;  /* 0xfefa39ef00067882 */ /* 0x000fe20000000000 */
[----:B------:R-:W-:Y:S02]  /*bc30*/  UMOV UR7, 0x3fe62e42 ;  /* 0x3fe62e4200077882 */ /* 0x000fe40000000000 */
[----:B------:R-:W-:-:S04]  /*bc40*/  DMUL R58, R58, R40 ;  /* 0x000000283a3a7228 */ /* 0x000fc80000000000 */
[----:B------:R-:W-:-:S04]  /*bc50*/  DFMA R40, R42, UR6, R60 ;  /* 0x000000062a287c2b */ /* 0x000fc8000800003c */
[----:B------:R-:W-:-:S04]  /*bc60*/  DFMA R58, R60, R58, R26 ;  /* 0x0000003a3c3a722b */ /* 0x000fc8000000001a */
[----:B------:R-:W-:Y:S01]  /*bc70*/  DFMA R26, R42, -UR6, R40 ;  /* 0x800000062a1a7c2b */ /* 0x000fe20008000028 */
[----:B------:R-:W-:Y:S01]  /*bc80*/  UMOV UR6, 0x3b39803f ;  /* 0x3b39803f00067882 */ /* 0x000fe20000000000 */
[----:B------:R-:W-:-:S06]  /*bc90*/  UMOV UR7, 0x3c7abc9e ;  /* 0x3c7abc9e00077882 */ /* 0x000fcc0000000000 */
[----:B------:R-:W-:-:S08]  /*bca0*/  DADD R26, -R60, R26 ;  /* 0x000000003c1a7229 */ /* 0x000fd0000000011a */
[----:B------:R-:W-:-:S08]  /*bcb0*/  DADD R26, R58, -R26 ;  /* 0x000000003a1a7229 */ /* 0x000fd0000000081a */
[----:B------:R-:W-:-:S08]  /*bcc0*/  DFMA R26, R42, UR6, R26 ;  /* 0x000000062a1a7c2b */ /* 0x000fd0000800001a */
[----:B------:R-:W-:Y:S01]  /*bcd0*/  DADD R42, R40, R26 ;  /* 0x00000000282a7229 */ /* 0x000fe2000000001a */
[----:B------:R-:W-:Y:S10]  /*bce0*/  BRA `(.L_x_182) ;  /* 0x0000000000187947 */ /* 0x000ff40003800000 */
.L_x_181:
[----:B------:R-:W-:Y:S01]  /*bcf0*/  MOV R26, 0x0 ;  /* 0x00000000001a7802 */ /* 0x000fe20000000f00 */
[----:B------:R-:W-:Y:S01]  /*bd00*/  IMAD.MOV.U32 R27, RZ, RZ, 0x7ff00000 ;  /* 0x7ff00000ff1b7424 */ /* 0x000fe200078e00ff */
[----:B------:R-:W-:-:S05]  /*bd10*/  LOP3.LUT P2, RZ, R59, 0x7fffffff, RZ, 0xc0, !PT ;  /* 0x7fffffff3bff7812 */ /* 0x000fca000784c0ff */
[----:B------:R-:W-:-:S10]  /*bd20*/  DFMA R26, R58, R26, +INF ;  /* 0x7ff000003a1a742b */ /* 0x000fd4000000001a */
[----:B------:R-:W-:Y:S02]  /*bd30*/  FSEL R42, R26, RZ, P2 ;  /* 0x000000ff1a2a7208 */ /* 0x000fe40001000000 */
[----:B------:R-:W-:-:S07]  /*bd40*/  FSEL R43, R27, -QNAN , P2 ;  /* 0xfff000001b2b7808 */ /* 0x000fce0001000000 */
.L_x_182:
[----:B------:R-:W-:Y:S05]  /*bd50*/  BSYNC.RECONVERGENT B3 ;  /* 0x0000000000037941 */ /* 0x000fea0003800200 */
.L_x_180:
[----:B------:R-:W-:Y:S01]  /*bd60*/  I2FP.F32.S32 R50, R50 ;  /* 0x0000003200327245 */ /* 0x000fe20000201400 */
[----:B------:R-:W-:-:S03]  /*bd70*/  DMUL R42, R42, 0.5 ;  /* 0x3fe000002a2a7828 */ /* 0x000fc60000000000 */
[----:B------:R-:W2:Y:S02]  /*bd80*/  F2F.F64.F32 R26, |R50| ;  /* 0x40000032001a7310 */ /* 0x000ea40000201800 */
[----:B--2---:R-:W-:-:S08]  /*bd90*/  DADD R40, R26, -0.5 ;  /* 0xbfe000001a287429 */ /* 0x004fd00000000000 */
[CC--:B------:R-:W-:Y:S02]  /*bda0*/  DFMA R26, R42.reuse, R40.reuse, -R26 ;  /* 0x000000282a1a722b */ /* 0x0c0fe4000000081a */
[----:B------:R-:W-:-:S08]  /*bdb0*/  DFMA R24, R42, R40, R24 ;  /* 0x000000282a18722b */ /* 0x000fd00000000018 */
[----:B------:R-:W-:Y:S01]  /*bdc0*/  DADD R24, R26, R24 ;  /* 0x000000001a187229 */ /* 0x000fe20000000018 */
[----:B------:R-:W-:Y:S10]  /*bdd0*/  BRA `(.L_x_183) ;  /* 0x0000000000107947 */ /* 0x000ff40003800000 */
.L_x_177:
[----:B---3--:R-:W2:Y:S01]  /*bde0*/  F2I.F64.TRUNC R24, R24 ;  /* 0x0000001800187311 */ /* 0x008ea2000030d100 */
[----:B------:R-:W-:Y:S02]  /*bdf0*/  UMOV UR6, 0x8 ;  /* 0x0000000800067882 */ /* 0x000fe40000000000 */
[----:B--2---:R-:W-:-:S04]  /*be00*/  LEA R3, R24, -UR6, 0x3 ;  /* 0x8000000618037c11 */ /* 0x004fc8000f8e18ff */
[----:B------:R2:W3:Y:S03]  /*be10*/  LDC.64 R24, c[0x3][R3] ;  /* 0x00c0000003187b82 */ /* 0x0004e60000000a00 */
.L_x_183:
[----:B------:R-:W-:Y:S05]  /*be20*/  BSYNC.RECONVERGENT B2 ;  /* 0x0000000000027941 */ /* 0x000fea0003800200 */
.L_x_176:
[----:B---3--:R-:W3:Y:S01]  /*be30*/  F2F.F32.F64 R24, R24 ;  /* 0x0000001800187310 */ /* 0x008ee20000301000 */
[----:B0-----:R-:W-:Y:S01]  /*be40*/  FFMA R51, R44, R51, -R11 ;  /* 0x000000332c337223 */ /* 0x001fe2000000080b */
[----:B------:R-:W-:Y:S01]  /*be50*/  UMOV UR6, 0x652b82fe ;  /* 0x652b82fe00067882 */ /* 0x000fe20000000000 */
[----:B------:R-:W-:Y:S01]  /*be60*/  UMOV UR7, 0x3ff71547 ;  /* 0x3ff7154700077882 */ /* 0x000fe20000000000 */
[----:B--2---:R-:W-:Y:S01]  /*be70*/  IMAD.IADD R3, R30, 0x1, R20 ;  /* 0x000000011e037824 */ /* 0x004fe200078e0214 */
[----:B------:R-:W-:-:S04]  /*be80*/  MOV R40, 0x2f800000 ;  /* 0x2f80000000287802 */ /* 0x000fc80000000f00 */
[----:B------:R-:W-:Y:S01]  /*be90*/  I2FP.F32.U32 R27, R3 ;  /* 0x00000003001b7245 */ /* 0x000fe20000201000 */
[----:B------:R-:W-:-:S04]  /*bea0*/  FMUL R3, R23, 1.2999999523162841797 ;  /* 0x3fa6666617037820 */ /* 0x000fc80000400000 */
[----:B------:R-:W-:Y:S01]  /*beb0*/  FFMA R40, R27, R40, 1.1641532182693481445e-10 ;  /* 0x2f0000001b287423 */ /* 0x000fe20000000028 */
[----:B---3--:R-:W-:-:S03]  /*bec0*/  FADD R51, -R24, R51 ;  /* 0x0000003318337221 */ /* 0x008fc60000000100 */
[----:B------:R-:W-:Y:S01]  /*bed0*/  FMUL R23, R3, R40 ;  /* 0x0000002803177220 */ /* 0x000fe20000400000 */
[----:B------:R-:W0:Y:S02]  /*bee0*/  F2F.F64.F32 R24, R51 ;  /* 0x0000003300187310 */ /* 0x000e240000201800 */
[----:B0-----:R-:W-:Y:S01]  /*bef0*/  DMUL R24, R24, UR6 ;  /* 0x0000000618187c28 */ /* 0x001fe20008000000 */
[----:B------:R-:W-:Y:S01]  /*bf00*/  UMOV UR6, 0xc924223 ;  /* 0x0c92422300067882 */ /* 0x000fe20000000000 */
[----:B------:R-:W-:-:S04]  /*bf10*/  UMOV UR7, 0x3bc79ca1 ;  /* 0x3bc79ca100077882 */ /* 0x000fc80000000000 */
[----:B------:R-:W0:Y:S08]  /*bf20*/  F2F.F32.F64 R26, R24 ;  /* 0x00000018001a7310 */ /* 0x000e300000301000 */
[----:B------:R-:W2:Y:S08]  /*bf30*/  F2F.F64.F32 R24, R3 ;  /* 0x0000000300187310 */ /* 0x000eb00000201800 */
[----:B0-----:R-:W0:Y:S02]  /*bf40*/  MUFU.EX2 R26, R26 ;  /* 0x0000001a001a7308 */ /* 0x001e240000000800 */
[----:B0-----:R-:W-:Y:S01]  /*bf50*/  FSETP.GEU.AND P2, PT, R23, R26, PT ;  /* 0x0000001a1700720b */ /* 0x001fe20003f4e000 */
[----:B------:R-:W-:-:S12]  /*bf60*/  IMAD.MOV.U32 R23, RZ, RZ, R4 ;  /* 0x000000ffff177224 */ /* 0x000fd800078e0004 */
[----:B--2---:R-:W-:-:S14]  /*bf70*/  DSETP.LTU.OR P2, PT, R24, UR6, P2 ;  /* 0x0000000618007e2a */ /* 0x004fdc0009749400 */
[----:B------:R-:W-:Y:S05]  /*bf80*/  @P2 BRA `(.L_x_184) ;  /* 0xfffffff0009c2947 */ /* 0x000fea000383ffff */
[----:B------:R-:W-:Y:S05]  /*bf90*/  BSYNC.RECONVERGENT B1 ;  /* 0x0000000000017941 */ /* 0x000fea0003800200 */
.L_x_175:
[----:B------:R-:W0:Y:S01]  /*bfa0*/  F2I.U32.FLOOR.NTZ R49, R49 ;  /* 0x0000003100317305 */ /* 0x000e220000207000 */
[----:B------:R-:W-:-:S07]  /*bfb0*/  IMAD.MOV.U32 R23, RZ, RZ, R4 ;  /* 0x000000ffff177224 */ /* 0x000fce00078e0004 */
.L_x_166:
[----:B------:R-:W-:Y:S05]  /*bfc0*/  BSYNC.RECONVERGENT B0 ;  /* 0x0000000000007941 */ /* 0x000fea0003800200 */
.L_x_162:
[----:B0--3--:R-:W-:Y:S01]  /*bfd0*/  ISETP.NE.AND P2, PT, R49, RZ, PT ;  /* 0x000000ff3100720c */ /* 0x009fe20003f45270 */
[----:B------:R-:W-:Y:S01]  /*bfe0*/  BSSY.RECONVERGENT B2, `(.L_x_185) ;  /* 0x0000194000027945 */ /* 0x000fe20003800200 */
[----:B------:R-:W-:-:S11]  /*bff0*/  MOV R46, RZ ;  /* 0x000000ff002e7202 */ /* 0x000fd60000000f00 */
[----:B------:R-:W-:Y:S05]  /*c000*/  @!P2 BRA `(.L_x_186) ;  /* 0x000000180044a947 */ /* 0x000fea0003800000 */
[C---:B------:R-:W-:Y:S01]  /*c010*/  ISETP.GE.U32.AND P2, PT, R49.reuse, 0x4, PT ;  /* 0x000000043100780c */ /* 0x040fe20003f46070 */
[----:B------:R-:W-:Y:S01]  /*c020*/  BSSY.RECONVERGENT B3, `(.L_x_187) ;  /* 0x00000e0000037945 */ /* 0x000fe20003800200 */
[----:B------:R-:W-:Y:S01]  /*c030*/  LOP3.LUT R45, R49, 0x3, RZ, 0xc0, !PT ;  /* 0x00000003312d7812 */ /* 0x000fe200078ec0ff */
[----:B------:R-:W-:Y:S01]  /*c040*/  IMAD.MOV.U32 R46, RZ, RZ, RZ ;  /* 0x000000ffff2e7224 */ /* 0x000fe200078e00ff */
[----:B------:R-:W-:Y:S01]  /*c050*/  MOV R50, R23 ;  /* 0x0000001700327202 */ /* 0x000fe20000000f00 */
[----:B------:R-:W-:Y:S01]  /*c060*/  IMAD.MOV.U32 R27, RZ, RZ, R30 ;  /* 0x000000ffff1b7224 */ /* 0x000fe200078e001e */
[----:B--2---:R-:W-:Y:S01]  /*c070*/  MOV R24, R20 ;  /* 0x0000001400187202 */ /* 0x004fe20000000f00 */
[----:B------:R-:W-:Y:S02]  /*c080*/  IMAD.MOV.U32 R26, RZ, RZ, R22 ;  /* 0x000000ffff1a7224 */ /* 0x000fe400078e0016 */
[----:B------:R-:W-:-:S04]  /*c090*/  IMAD.MOV.U32 R25, RZ, RZ, R21 ;  /* 0x000000ffff197224 */ /* 0x000fc800078e0015 */
[----:B------:R-:W-:Y:S05]  /*c0a0*/  @!P2 BRA `(.L_x_188) ;  /* 0x0000000c005ca947 */ /* 0x000fea0003800000 */
[----:B------:R-:W-:Y:S02]  /*c0b0*/  HFMA2 R46, -RZ, RZ, 0, 0 ;  /* 0x00000000ff2e7431 */ /* 0x000fe400000001ff */
[----:B------:R-:W-:Y:S02]  /*c0c0*/  IMAD.MOV.U32 R24, RZ, RZ, R20 ;  /* 0x000000ffff187224 */ /* 0x000fe400078e0014 */
[----:B------:R-:W-:Y:S02]  /*c0d0*/  IMAD.MOV.U32 R20, RZ, RZ, RZ ;  /* 0x000000ffff147224 */ /* 0x000fe400078e00ff */
[----:B------:R-:W-:-:S07]  /*c0e0*/  IMAD.MOV.U32 R27, RZ, RZ, R30 ;  /* 0x000000ffff1b7224 */ /* 0x000fce00078e001e */
.L_x_197:
[----:B------:R-:W-:Y:S01]  /*c0f0*/  SHF.R.U32.HI R4, RZ, 0x2, R31 ;  /* 0x00000002ff047819 */ /* 0x000fe2000001161f */
[----:B------:R-:W-:Y:S01]  /*c100*/  IMAD.SHL.U32 R3, R24, 0x10, RZ ;  /* 0x0000001018037824 */ /* 0x000fe200078e00ff */
[----:B------:R-:W0:Y:S01]  /*c110*/  MUFU.RCP R40, R47 ;  /* 0x0000002f00287308 */ /* 0x000e220000001000 */
[----:B------:R-:W-:Y:S01]  /*c120*/  BSSY.RECONVERGENT B4, `(.L_x_189) ;  /* 0x000002e000047945 */ /* 0x000fe20003800200 */
[----:B------:R-:W-:-:S04]  /*c130*/  LOP3.LUT R4, R4, R31, RZ, 0x3c, !PT ;  /* 0x0000001f04047212 */ /* 0x000fc800078e3cff */
[----:B------:R-:W-:-:S04]  /*c140*/  SHF.L.U32 R25, R4, 0x1, RZ ;  /* 0x0000000104197819 */ /* 0x000fc800000006ff */
[----:B------:R-:W-:Y:S01]  /*c150*/  LOP3.LUT R3, R24, R3, R25, 0x96, !PT ;  /* 0x0000000318037212 */ /* 0x000fe200078e9619 */
[----:B------:R-:W-:-:S03]  /*c160*/  IMAD.MOV.U32 R25, RZ, RZ, 0x3e055027 ;  /* 0x3e055027ff197424 */ /* 0x000fc600078e00ff */
[----:B------:R-:W-:Y:S01]  /*c170*/  LOP3.LUT R50, R3, R4, RZ, 0x3c, !PT ;  /* 0x0000000403327212 */ /* 0x000fe200078e3cff */
[----:B------:R-:W-:-:S03]  /*c180*/  IMAD.MOV.U32 R4, RZ, RZ, 0x2f800000 ;  /* 0x2f800000ff047424 */ /* 0x000fc600078e00ff */
[----:B------:R-:W-:-:S04]  /*c190*/  IADD3 R3, PT, PT, R27, 0x587c5, R50 ;  /* 0x000587c51b037810 */ /* 0x000fc80007ffe032 */
[----:B------:R-:W-:-:S05]  /*c1a0*/  I2FP.F32.U32 R3, R3 ;  /* 0x0000000300037245 */ /* 0x000fca0000201000 */
[----:B------:R-:W-:-:S05]  /*c1b0*/  FFMA R3, R3, R4, 1.1641532182693481445e-10 ;  /* 0x2f00000003037423 */ /* 0x000fca0000000004 */
[----:B------:R-:W-:-:S13]  /*c1c0*/  FSETP.GEU.AND P2, PT, R3, 1.175494350822287508e-38, PT ;  /* 0x008000000300780b */ /* 0x000fda0003f4e000 */
[----:B------:R-:W-:-:S04]  /*c1d0*/  @!P2 FMUL R3, R3, 8388608 ;  /* 0x4b0000000303a820 */ /* 0x000fc80000400000 */
[----:B------:R-:W-:-:S05]  /*c1e0*/  VIADD R4, R3, 0xc0d55555 ;  /* 0xc0d5555503047836 */ /* 0x000fca0000000000 */
[----:B------:R-:W-:-:S04]  /*c1f0*/  LOP3.LUT R26, R4, 0xff800000, RZ, 0xc0, !PT ;  /* 0xff800000041a7812 */ /* 0x000fc800078ec0ff */
[-C--:B------:R-:W-:Y:S02]  /*c200*/  IADD3 R4, PT, PT, R3, -R26.reuse, RZ ;  /* 0x8000001a03047210 */ /* 0x080fe40007ffe0ff */
[----:B------:R-:W-:-:S03]  /*c210*/  I2FP.F32.S32 R26, R26 ;  /* 0x0000001a001a7245 */ /* 0x000fc60000201400 */
        /* <DEDUP_REMOVED lines=9> */
[----:B------:R-:W-:Y:S02]  /*c2b0*/  FSEL R25, RZ, -23, P2 ;  /* 0xc1b80000ff197808 */ /* 0x000fe40001000000 */
[----:B------:R-:W-:Y:S01]  /*c2c0*/  ISETP.GT.U32.AND P2, PT, R3, 0x7f7fffff, PT ;  /* 0x7f7fffff0300780c */ /* 0x000fe20003f44070 */
[----:B------:R-:W-:Y:S02]  /*c2d0*/  FMUL R31, R4, R31 ;  /* 0x0000001f041f7220 */ /* 0x000fe40000400000 */
[----:B------:R-:W-:Y:S01]  /*c2e0*/  FFMA R25, R26, 1.1920928955078125e-07, R25 ;  /* 0x340000001a197823 */ /* 0x000fe20000000019 */
[----:B------:R-:W-:Y:S02]  /*c2f0*/  IMAD.MOV.U32 R26, RZ, RZ, 0x7f800000 ;  /* 0x7f800000ff1a7424 */ /* 0x000fe400078e00ff */
[----:B------:R-:W-:Y:S01]  /*c300*/  FFMA R4, R4, R31, R4 ;  /* 0x0000001f04047223 */ /* 0x000fe20000000004 */
[----:B------:R-:W-:-:S03]  /*c310*/  MOV R31, R24 ;  /* 0x00000018001f7202 */ /* 0x000fc60000000f00 */
[----:B------:R-:W-:Y:S01]  /*c320*/  FFMA R4, R25, 0.69314718246459960938, R4 ;  /* 0x3f31721819047823 */ /* 0x000fe20000000004 */
[C---:B0-----:R-:W-:Y:S02]  /*c330*/  FFMA R25, R40.reuse, -R47, 1 ;  /* 0x3f80000028197423 */ /* 0x041fe4000000082f */
[C---:B------:R-:W-:Y:S01]  /*c340*/  @P2 FFMA R4, R3.reuse, R26, +INF ;  /* 0x7f80000003042423 */ /* 0x040fe2000000001a */
[----:B------:R-:W-:Y:S01]  /*c350*/  FSETP.NEU.AND P2, PT, R3, RZ, PT ;  /* 0x000000ff0300720b */ /* 0x000fe20003f4d000 */
[----:B------:R-:W-:-:S03]  /*c360*/  FFMA R40, R40, R25, R40 ;  /* 0x0000001928287223 */ /* 0x000fc60000000028 */
[----:B------:R-:W-:-:S05]  /*c370*/  FSEL R3, R4, -INF , P2 ;  /* 0xff80000004037808 */ /* 0x000fca0001000000 */
[----:B------:R-:W-:-:S03]  /*c380*/  FFMA R4, R3, R40, RZ ;  /* 0x0000002803047223 */ /* 0x000fc600000000ff */
[----:B------:R-:W0:Y:S01]  /*c390*/  FCHK P2, R3, R47 ;  /* 0x0000002f03007302 */ /* 0x000e220000040000 */
[----:B------:R-:W-:-:S04]  /*c3a0*/  FFMA R25, R4, -R47, R3 ;  /* 0x8000002f04197223 */ /* 0x000fc80000000003 */
[----:B------:R-:W-:Y:S01]  /*c3b0*/  FFMA R25, R40, R25, R4 ;  /* 0x0000001928197223 */ /* 0x000fe20000000004 */
[----:B0-----:R-:W-:Y:S06]  /*c3c0*/  @!P2 BRA `(.L_x_190) ;  /* 0x00000000000ca947 */ /* 0x001fec0003800000 */
[----:B------:R-:W-:-:S07]  /*c3d0*/  MOV R4, 0xc3f0 ;  /* 0x0000c3f000047802 */ /* 0x000fce0000000f00 */
[----:B-1----:R-:W-:Y:S05]  /*c3e0*/  CALL.REL.NOINC `($__internal_3_$__cuda_sm3x_div_rn_noftz_f32_slowpath) ;  /* 0x0000007000047944 */ /* 0x002fea0003c00000 */
[----:B------:R-:W-:-:S07]  /*c3f0*/  IMAD.MOV.U32 R25, RZ, RZ, R3 ;  /* 0x000000ffff197224 */ /* 0x000fce00078e0003 */
.L_x_190:
[----:B------:R-:W-:Y:S05]  /*c400*/  BSYNC.RECONVERGENT B4 ;  /* 0x0000000000047941 */ /* 0x000fea0003800200 */
.L_x_189:
[----:B------:R-:W-:Y:S01]  /*c410*/  SHF.R.U32.HI R4, RZ, 0x2, R23 ;  /* 0x00000002ff047819 */ /* 0x000fe20000011617 */
[----:B------:R-:W-:Y:S01]  /*c420*/  IMAD.SHL.U32 R3, R50, 0x10, RZ ;  /* 0x0000001032037824 */ /* 0x000fe200078e00ff */
[----:B------:R-:W0:Y:S01]  /*c430*/  MUFU.RCP R40, R47 ;  /* 0x0000002f00287308 */ /* 0x000e220000001000 */
[----:B------:R-:W-:Y:S01]  /*c440*/  BSSY.RECONVERGENT B4, `(.L_x_191) ;  /* 0x000002f000047945 */ /* 0x000fe20003800200 */
[----:B------:R-:W-:Y:S01]  /*c450*/  LOP3.LUT R4, R4, R23, RZ, 0x3c, !PT ;  /* 0x0000001704047212 */ /* 0x000fe200078e3cff */
[----:B------:R-:W-:-:S03]  /*c460*/  FADD R46, -R25, R46 ;  /* 0x0000002e192e7221 */ /* 0x000fc60000000100 */
        /* <DEDUP_REMOVED lines=28> */
[----:B------:R-:W-:-:S04]  /*c630*/  FFMA R4, R4, R39, R4 ;  /* 0x0000002704047223 */ /* 0x000fc80000000004 */
[----:B------:R-:W-:-:S03]  /*c640*/  FFMA R4, R23, 0.69314718246459960938, R4 ;  /* 0x3f31721817047823 */ /* 0x000fc60000000004 */
[C---:B------:R-:W-:Y:S01]  /*c650*/  @P2 FFMA R4, R3.reuse, R24, +INF ;  /* 0x7f80000003042423 */ /* 0x040fe20000000018 */
[----:B------:R-:W-:Y:S01]  /*c660*/  FSETP.NEU.AND P2, PT, R3, RZ, PT ;  /* 0x000000ff0300720b */ /* 0x000fe20003f4d000 */
[----:B0-----:R-:W-:-:S03]  /*c670*/  FFMA R3, R40, -R47, 1 ;  /* 0x3f80000028037423 */ /* 0x001fc6000000082f */
[----:B------:R-:W-:Y:S01]  /*c680*/  FSEL R24, R4, -INF , P2 ;  /* 0xff80000004187808 */ /* 0x000fe20001000000 */
[----:B------:R-:W-:-:S04]  /*c690*/  FFMA R3, R40, R3, R40 ;  /* 0x0000000328037223 */ /* 0x000fc80000000028 */
[----:B------:R-:W-:-:S03]  /*c6a0*/  FFMA R4, R3, R24, RZ ;  /* 0x0000001803047223 */ /* 0x000fc600000000ff */
[----:B------:R-:W0:Y:S01]  /*c6b0*/  FCHK P2, R24, R47 ;  /* 0x0000002f18007302 */ /* 0x000e220000040000 */
[----:B------:R-:W-:-:S04]  /*c6c0*/  FFMA R23, R4, -R47, R24 ;  /* 0x8000002f04177223 */ /* 0x000fc80000000018 */
[----:B------:R-:W-:Y:S01]  /*c6d0*/  FFMA R23, R3, R23, R4 ;  /* 0x0000001703177223 */ /* 0x000fe20000000004 */
[----:B0-----:R-:W-:Y:S06]  /*c6e0*/  @!P2 BRA `(.L_x_192) ;  /* 0x000000000010a947 */ /* 0x001fec0003800000 */
[----:B------:R-:W-:Y:S02]  /*c6f0*/  MOV R3, R24 ;  /* 0x0000001800037202 */ /* 0x000fe40000000f00 */
[----:B------:R-:W-:-:S07]  /*c700*/  MOV R4, 0xc720 ;  /* 0x0000c72000047802 */ /* 0x000fce0000000f00 */
[----:B-1----:R-:W-:Y:S05]  /*c710*/  CALL.REL.NOINC `($__internal_3_$__cuda_sm3x_div_rn_noftz_f32_slowpath) ;  /* 0x0000006c00387944 */ /* 0x002fea0003c00000 */
[----:B------:R-:W-:-:S07]  /*c720*/  IMAD.MOV.U32 R23, RZ, RZ, R3 ;  /* 0x000000ffff177224 */ /* 0x000fce00078e0003 */
.L_x_192:
[----:B------:R-:W-:Y:S05]  /*c730*/  BSYNC.RECONVERGENT B4 ;  /* 0x0000000000047941 */ /* 0x000fea0003800200 */
.L_x_191:
[----:B------:R-:W-:Y:S01]  /*c740*/  SHF.R.U32.HI R3, RZ, 0x2, R22 ;  /* 0x00000002ff037819 */ /* 0x000fe20000011616 */
[----:B------:R-:W-:Y:S01]  /*c750*/  IMAD.SHL.U32 R25, R26, 0x10, RZ ;  /* 0x000000101a197824 */ /* 0x000fe200078e00ff */
[----:B------:R-:W0:Y:S01]  /*c760*/  MUFU.RCP R40, R47 ;  /* 0x0000002f00287308 */ /* 0x000e220000001000 */
        /* <DEDUP_REMOVED lines=8> */
[----:B------:R-:W-:-:S05]  /*c7f0*/  I2FP.F32.U32 R3, R3 ;  /* 0x0000000300037245 */ /* 0x000fca0000201000 */
[----:B------:R-:W-:-:S05]  /*c800*/  FFMA R3, R3, R4, 1.1641532182693481445e-10 ;  /* 0x2f00000003037423 */ /* 0x000fca0000000004 */
[----:B------:R-:W-:-:S04]  /*c810*/  FSETP.GEU.AND P2, PT, R3, 1.175494350822287508e-38, PT ;  /* 0x008000000300780b */ /* 0x000fc80003f4e000 */
[----:B------:R-:W-:-:S09]  /*c820*/  FSEL R22, RZ, -23, P2 ;  /* 0xc1b80000ff167808 */ /* 0x000fd20001000000 */
[----:B------:R-:W-:-:S04]  /*c830*/  @!P2 FMUL R3, R3, 8388608 ;  /* 0x4b0000000303a820 */ /* 0x000fc80000400000 */
[C---:B------:R-:W-:Y:S01]  /*c840*/  VIADD R4, R3.reuse, 0xc0d55555 ;  /* 0xc0d5555503047836 */ /* 0x040fe20000000000 */
[----:B------:R-:W-:-:S04]  /*c850*/  ISETP.GT.U32.AND P2, PT, R3, 0x7f7fffff, PT ;  /* 0x7f7fffff0300780c */ /* 0x000fc80003f44070 */
[----:B------:R-:W-:-:S04]  /*c860*/  LOP3.LUT R24, R4, 0xff800000, RZ, 0xc0, !PT ;  /* 0xff80000004187812 */ /* 0x000fc800078ec0ff */
[----:B------:R-:W-:-:S05]  /*c870*/  IADD3 R4, PT, PT, R3, -R24, RZ ;  /* 0x8000001803047210 */ /* 0x000fca0007ffe0ff */
        /* <DEDUP_REMOVED lines=9> */
[----:B------:R-:W-:-:S03]  /*c910*/  I2FP.F32.S32 R39, R24 ;  /* 0x0000001800277245 */ /* 0x000fc60000201400 */
[C---:B------:R-:W-:Y:S02]  /*c920*/  FMUL R41, R4.reuse, R41 ;  /* 0x0000002904297220 */ /* 0x040fe40000400000 */
[----:B------:R-:W-:Y:S02]  /*c930*/  FFMA R22, R39, 1.1920928955078125e-07, R22 ;  /* 0x3400000027167823 */ /* 0x000fe40000000016 */
[----:B------:R-:W-:Y:S01]  /*c940*/  FFMA R41, R4, R41, R4 ;  /* 0x0000002904297223 */ /* 0x000fe20000000004 */
[----:B------:R-:W-:-:S03]  /*c950*/  IMAD.MOV.U32 R4, RZ, RZ, 0x7f800000 ;  /* 0x7f800000ff047424 */ /* 0x000fc600078e00ff */
[----:B------:R-:W-:Y:S01]  /*c960*/  FFMA R22, R22, 0.69314718246459960938, R41 ;  /* 0x3f31721816167823 */ /* 0x000fe20000000029 */
[C---:B------:R-:W-:Y:S01]  /*c970*/  @P2 FFMA R22, R3.reuse, R4, +INF ;  /* 0x7f80000003162423 */ /* 0x040fe20000000004 */
[----:B------:R-:W-:Y:S01]  /*c980*/  FSETP.NEU.AND P2, PT, R3, RZ, PT ;  /* 0x000000ff0300720b */ /* 0x000fe20003f4d000 */
[----:B0-----:R-:W-:-:S03]  /*c990*/  FFMA R3, R40, -R47, 1 ;  /* 0x3f80000028037423 */ /* 0x001fc6000000082f */
[----:B------:R-:W-:Y:S01]  /*c9a0*/  FSEL R24, R22, -INF , P2 ;  /* 0xff80000016187808 */ /* 0x000fe20001000000 */
[----:B------:R-:W-:Y:S01]  /*c9b0*/  FFMA R3, R40, R3, R40 ;  /* 0x0000000328037223 */ /* 0x000fe20000000028 */
[----:B------:R-:W-:-:S03]  /*c9c0*/  FADD R22, R46, -R23 ;  /* 0x800000172e167221 */ /* 0x000fc60000000000 */
        /* <DEDUP_REMOVED lines=9> */
.L_x_194:
[----:B------:R-:W-:Y:S05]  /*ca60*/  BSYNC.RECONVERGENT B4 ;  /* 0x0000000000047941 */ /* 0x000fea0003800200 */
.L_x_193:
[----:B------:R-:W-:Y:S01]  /*ca70*/  SHF.R.U32.HI R4, RZ, 0x2, R21 ;  /* 0x00000002ff047819 */ /* 0x000fe20000011615 */
[----:B------:R-:W-:Y:S01]  /*ca80*/  IMAD.SHL.U32 R24, R25, 0x10, RZ ;  /* 0x0000001019187824 */ /* 0x000fe200078e00ff */
[----:B------:R-:W0:Y:S01]  /*ca90*/  MUFU.RCP R42, R47 ;  /* 0x0000002f002a7308 */ /* 0x000e220000001000 */
[----:B------:R-:W-:Y:S01]  /*caa0*/  VIADD R27, R27, 0x161f14 ;  /* 0x00161f141b1b7836 */ /* 0x000fe20000000000 */
[----:B------:R-:W-:Y:S01]  /*cab0*/  LOP3.LUT R4, R4, R21, RZ, 0x3c, !PT ;  /* 0x0000001504047212 */ /* 0x000fe200078e3cff */
[----:B------:R-:W-:Y:S01]  /*cac0*/  BSSY.RECONVERGENT B4, `(.L_x_195) ;  /* 0x000002d000047945 */ /* 0x000fe20003800200 */
[----:B------:R-:W-:Y:S01]  /*cad0*/  MOV R21, 0x3e055027 ;  /* 0x3e05502700157802 */ /* 0x000fe20000000f00 */
[----:B------:R-:W-:Y:S01]  /*cae0*/  FADD R22, R22, -R23 ;  /* 0x8000001716167221 */ /* 0x000fe20000000000 */
[----:B------:R-:W-:-:S04]  /*caf0*/  SHF.L.U32 R3, R4, 0x1, RZ ;  /* 0x0000000104037819 */ /* 0x000fc800000006ff */
[----:B------:R-:W-:-:S04]  /*cb00*/  LOP3.LUT R3, R25, R24, R3, 0x96, !PT ;  /* 0x0000001819037212 */ /* 0x000fc800078e9603 */
[----:B------:R-:W-:Y:S01]  /*cb10*/  LOP3.LUT R24, R3, R4, RZ, 0x3c, !PT ;  /* 0x0000000403187212 */ /* 0x000fe200078e3cff */
[----:B------:R-:W-:-:S04]  /*cb20*/  HFMA2 R4, -RZ, RZ, 0.1171875, 0 ;  /* 0x2f800000ff047431 */ /* 0x000fc800000001ff */
[----:B------:R-:W-:-:S05]  /*cb30*/  IMAD.IADD R3, R24, 0x1, R27 ;  /* 0x0000000118037824 */ /* 0x000fca00078e021b */
[----:B------:R-:W-:-:S05]  /*cb40*/  I2FP.F32.U32 R3, R3 ;  /* 0x0000000300037245 */ /* 0x000fca0000201000 */
[----:B------:R-:W-:-:S05]  /*cb50*/  FFMA R3, R3, R4, 1.1641532182693481445e-10 ;  /* 0x2f00000003037423 */ /* 0x000fca0000000004 */
[----:B------:R-:W-:-:S13]  /*cb60*/  FSETP.GEU.AND P2, PT, R3, 1.175494350822287508e-38, PT ;  /* 0x008000000300780b */ /* 0x000fda0003f4e000 */
[----:B------:R-:W-:-:S04]  /*cb70*/  @!P2 FMUL R3, R3, 8388608 ;  /* 0x4b0000000303a820 */ /* 0x000fc80000400000 */
[----:B------:R-:W-:-:S05]  /*cb80*/  VIADD R4, R3, 0xc0d55555 ;  /* 0xc0d5555503047836 */ /* 0x000fca0000000000 */
[----:B------:R-:W-:-:S05]  /*cb90*/  LOP3.LUT R40, R4, 0xff800000, RZ, 0xc0, !PT ;  /* 0xff80000004287812 */ /* 0x000fca00078ec0ff */
[----:B------:R-:W-:Y:S01]  /*cba0*/  IMAD.IADD R4, R3, 0x1, -R40 ;  /* 0x0000000103047824 */ /* 0x000fe200078e0a28 */
        /* <DEDUP_REMOVED lines=30> */
.L_x_196:
[----:B------:R-:W-:Y:S05]  /*cd90*/  BSYNC.RECONVERGENT B4 ;  /* 0x0000000000047941 */ /* 0x000fea0003800200 */
.L_x_195:
[----:B------:R-:W-:Y:S01]  /*cda0*/  IADD3 R20, PT, PT, R20, 0x4, RZ ;  /* 0x0000000414147810 */ /* 0x000fe20007ffe0ff */
[----:B------:R-:W-:Y:S01]  /*cdb0*/  FADD R46, R22, -R3 ;  /* 0x80000003162e7221 */ /* 0x000fe20000000000 */
[----:B------:R-:W-:Y:S01]  /*cdc0*/  LOP3.LUT R21, R49, 0xfffffffc, RZ, 0xc0, !PT ;  /* 0xfffffffc31157812 */ /* 0x000fe200078ec0ff */
[----:B------:R-:W-:Y:S02]  /*cdd0*/  IMAD.MOV.U32 R23, RZ, RZ, R50 ;  /* 0x000000ffff177224 */ /* 0x000fe400078e0032 */
[----:B------:R-:W-:Y:S01]  /*cde0*/  IMAD.MOV.U32 R22, RZ, RZ, R26 ;  /* 0x000000ffff167224 */ /* 0x000fe200078e001a */
[----:B------:R-:W-:Y:S02]  /*cdf0*/  ISETP.NE.AND P2, PT, R20, R21, PT ;  /* 0x000000151400720c */ /* 0x000fe40003f45270 */
[----:B------:R-:W-:-:S11]  /*ce00*/  MOV R21, R25 ;  /* 0x0000001900157202 */ /* 0x000fd60000000f00 */
[----:B------:R-:W-:Y:S05]  /*ce10*/  @P2 BRA `(.L_x_197) ;  /* 0xfffffff000b42947 */ /* 0x000fea000383ffff */
.L_x_188:
[----:B------:R-:W-:Y:S05]  /*ce20*/  BSYNC.RECONVERGENT B3 ;  /* 0x0000000000037941 */ /* 0x000fea0003800200 */
.L_x_187:
[----:B------:R-:W-:Y:S01]  /*ce30*/  ISETP.NE.AND P2, PT, R45, RZ, PT ;  /* 0x000000ff2d00720c */ /* 0x000fe20003f45270 */
[----:B------:R-:W-:Y:S01]  /*ce40*/  IMAD R30, R49, 0x587c5, R30 ;  /* 0x000587c5311e7824 */ /* 0x000fe200078e021e */
[----:B------:R-:W-:Y:S01]  /*ce50*/  MOV R22, R26 ;  /* 0x0000001a00167202 */ /* 0x000fe20000000f00 */
[----:B------:R-:W-:Y:S02]  /*ce60*/  IMAD.MOV.U32 R20, RZ, RZ, R24 ;  /* 0x000000ffff147224 */ /* 0x000fe400078e0018 */
[----:B------:R-:W-:Y:S02]  /*ce70*/  IMAD.MOV.U32 R21, RZ, RZ, R25 ;  /* 0x000000ffff157224 */ /* 0x000fe400078e0019 */
[----:B------:R-:W-:-:S06]  /*ce80*/  IMAD.MOV.U32 R23, RZ, RZ, R50 ;  /* 0x000000ffff177224 */ /* 0x000fcc00078e0032 */
[----:B------:R-:W-:Y:S05]  /*ce90*/  @!P2 BRA `(.L_x_186) ;  /* 0x0000000800a0a947 */ /* 0x000fea0003800000 */
        /* <DEDUP_REMOVED lines=17> */
[----:B------:R-:W-:-:S05]  /*cfb0*/  IADD3 R4, PT, PT, R3, -R20, RZ ;  /* 0x8000001403047210 */ /* 0x000fca0007ffe0ff */
        /* <DEDUP_REMOVED lines=13> */
[C---:B------:R-:W-:Y:S02]  /*d090*/  FMUL R23, R22.reuse, R23 ;  /* 0x0000001716177220 */ /* 0x040fe40000400000 */
[----:B------:R-:W-:Y:S02]  /*d0a0*/  FFMA R4, R21, 1.1920928955078125e-07, R4 ;  /* 0x3400000015047823 */ /* 0x000fe40000000004 */
[----:B------:R-:W-:-:S04]  /*d0b0*/  FFMA R23, R22, R23, R22 ;  /* 0x0000001716177223 */ /* 0x000fc80000000016 */
[----:B------:R-:W-:Y:S01]  /*d0c0*/  FFMA R4, R4, 0.69314718246459960938, R23 ;  /* 0x3f31721804047823 */ /* 0x000fe20000000017 */
        /* <DEDUP_REMOVED lines=13> */
.L_x_199:
[----:B------:R-:W-:Y:S05]  /*d1a0*/  BSYNC.RECONVERGENT B3 ;  /* 0x0000000000037941 */ /* 0x000fea0003800200 */
.L_x_198:
[----:B------:R-:W-:Y:S01]  /*d1b0*/  ISETP.NE.AND P2, PT, R45, 0x1, PT ;  /* 0x000000012d00780c */ /* 0x000fe20003f45270 */
[----:B------:R-:W-:Y:S01]  /*d1c0*/  FADD R46, R46, -R3 ;  /* 0x800000032e2e7221 */ /* 0x000fe20000000000 */
[----:B------:R-:W-:Y:S01]  /*d1d0*/  IMAD.MOV.U32 R20, RZ, RZ, R49 ;  /* 0x000000ffff147224 */ /* 0x000fe200078e0031 */
[----:B------:R-:W-:Y:S01]  /*d1e0*/  MOV R22, R25 ;  /* 0x0000001900167202 */ /* 0x000fe20000000f00 */
[----:B------:R-:W-:Y:S02]  /*d1f0*/  IMAD.MOV.U32 R21, RZ, RZ, R24 ;  /* 0x000000ffff157224 */ /* 0x000fe400078e0018 */
[----:B------:R-:W-:Y:S02]  /*d200*/  IMAD.MOV.U32 R23, RZ, RZ, R26 ;  /* 0x000000ffff177224 */ /* 0x000fe400078e001a */
[----:B------:R-:W-:-:S05]  /*d210*/  IMAD.MOV.U32 R31, RZ, RZ, R50 ;  /* 0x000000ffff1f7224 */ /* 0x000fca00078e0032 */
[----:B------:R-:W-:Y:S05]  /*d220*/  @!P2 BRA `(.L_x_186) ;  /* 0x0000000400bca947 */ /* 0x000fea0003800000 */
[----:B------:R-:W-:Y:S01]  /*d230*/  SHF.R.U32.HI R3, RZ, 0x2, R50 ;  /* 0x00000002ff037819 */ /* 0x000fe20000011632 */
[----:B------:R-:W-:Y:S01]  /*d240*/  IMAD.MOV.U32 R21, RZ, RZ, 0x3e055027 ;  /* 0x3e055027ff157424 */ /* 0x000fe200078e00ff */
[----:B------:R-:W-:Y:S01]  /*d250*/  SHF.L.U32 R4, R49, 0x4, RZ ;  /* 0x0000000431047819 */ /* 0x000fe200000006ff */
[----:B------:R-:W0:Y:S01]  /*d260*/  MUFU.RCP R40, R47 ;  /* 0x0000002f00287308 */ /* 0x000e220000001000 */
[----:B------:R-:W-:Y:S01]  /*d270*/  LOP3.LUT R3, R3, R50, RZ, 0x3c, !PT ;  /* 0x0000003203037212 */ /* 0x000fe200078e3cff */
[----:B------:R-:W-:Y:S04]  /*d280*/  BSSY.RECONVERGENT B3, `(.L_x_200) ;  /* 0x000002b000037945 */ /* 0x000fe80003800200 */
[----:B------:R-:W-:-:S05]  /*d290*/  IMAD.SHL.U32 R20, R3, 0x2, RZ ;  /* 0x0000000203147824 */ /* 0x000fca00078e00ff */
[----:B------:R-:W-:-:S04]  /*d2a0*/  LOP3.LUT R4, R49, R4, R20, 0x96, !PT ;  /* 0x0000000431047212 */ /* 0x000fc800078e9614 */
[----:B------:R-:W-:Y:S01]  /*d2b0*/  LOP3.LUT R50, R4, R3, RZ, 0x3c, !PT ;  /* 0x0000000304327212 */ /* 0x000fe200078e3cff */
[----:B------:R-:W-:-:S03]  /*d2c0*/  IMAD.MOV.U32 R4, RZ, RZ, 0x2f800000 ;  /* 0x2f800000ff047424 */ /* 0x000fc600078e00ff */
[----:B------:R-:W-:-:S04]  /*d2d0*/  IADD3 R3, PT, PT, R27, 0xb0f8a, R50 ;  /* 0x000b0f8a1b037810 */ /* 0x000fc80007ffe032 */
[----:B------:R-:W-:-:S05]  /*d2e0*/  I2FP.F32.U32 R3, R3 ;  /* 0x0000000300037245 */ /* 0x000fca0000201000 */
[----:B------:R-:W-:-:S05]  /*d2f0*/  FFMA R3, R3, R4, 1.1641532182693481445e-10 ;  /* 0x2f00000003037423 */ /* 0x000fca0000000004 */
[----:B------:R-:W-:-:S13]  /*d300*/  FSETP.GEU.AND P2, PT, R3, 1.175494350822287508e-38, PT ;  /* 0x008000000300780b */ /* 0x000fda0003f4e000 */
[----:B------:R-:W-:-:S05]  /*d310*/  @!P2 FMUL R3, R3, 8388608 ;  /* 0x4b0000000303a820 */ /* 0x000fca0000400000 */
[----:B------:R-:W-:-:S04]  /*d320*/  IADD3 R4, PT, PT, R3, -0x3f2aaaab, RZ ;  /* 0xc0d5555503047810 */ /* 0x000fc80007ffe0ff */
        /* <DEDUP_REMOVED lines=13> */
[----:B------:R-:W-:Y:S02]  /*d400*/  I2FP.F32.S32 R21, R20 ;  /* 0x0000001400157245 */ /* 0x000fe40000201400 */
[----:B------:R-:W-:Y:S01]  /*d410*/  MOV R20, 0x7f800000 ;  /* 0x7f80000000147802 */ /* 0x000fe20000000f00 */
        /* <DEDUP_REMOVED lines=17> */
.L_x_201:
[----:B------:R-:W-:Y:S05]  /*d530*/  BSYNC.RECONVERGENT B3 ;  /* 0x0000000000037941 */ /* 0x000fea0003800200 */
.L_x_200:
[----:B------:R-:W-:Y:S01]  /*d540*/  ISETP.NE.AND P2, PT, R45, 0x2, PT ;  /* 0x000000022d00780c */ /* 0x000fe20003f45270 */
[----:B------:R-:W-:Y:S01]  /*d550*/  FADD R46, R46, -R3 ;  /* 0x800000032e2e7221 */ /* 0x000fe20000000000 */
[----:B------:R-:W-:Y:S01]  /*d560*/  IMAD.MOV.U32 R20, RZ, RZ, R50 ;  /* 0x000000ffff147224 */ /* 0x000fe200078e0032 */
[----:B------:R-:W-:Y:S01]  /*d570*/  MOV R21, R49 ;  /* 0x0000003100157202 */ /* 0x000fe20000000f00 */
[----:B------:R-:W-:Y:S01]  /*d580*/  IMAD.MOV.U32 R22, RZ, RZ, R24 ;  /* 0x000000ffff167224 */ /* 0x000fe200078e0018 */
[----:B------:R-:W-:Y:S01]  /*d590*/  MOV R31, R26 ;  /* 0x0000001a001f7202 */ /* 0x000fe20000000f00 */
[----:B------:R-:W-:-:S07]  /*d5a0*/  IMAD.MOV.U32 R23, RZ, RZ, R25 ;  /* 0x000000ffff177224 */ /* 0x000fce00078e0019 */
[----:B------:R-:W-:Y:S05]  /*d5b0*/  @!P2 BRA `(.L_x_186) ;  /* 0x0000000000d8a947 */ /* 0x000fea0003800000 */
[----:B------:R-:W-:Y:S01]  /*d5c0*/  SHF.R.U32.HI R3, RZ, 0x2, R26 ;  /* 0x00000002ff037819 */ /* 0x000fe2000001161a */
[----:B------:R-:W-:Y:S01]  /*d5d0*/  IMAD.SHL.U32 R21, R50, 0x10, RZ ;  /* 0x0000001032157824 */ /* 0x000fe200078e00ff */
[----:B------:R-:W0:Y:S01]  /*d5e0*/  MUFU.RCP R40, R47 ;  /* 0x0000002f00287308 */ /* 0x000e220000001000 */
[----:B------:R-:W-:Y:S01]  /*d5f0*/  BSSY.RECONVERGENT B3, `(.L_x_202) ;  /* 0x000002d000037945 */ /* 0x000fe20003800200 */
[----:B------:R-:W-:Y:S02]  /*d600*/  LOP3.LUT R3, R3, R26, RZ, 0x3c, !PT ;  /* 0x0000001a03037212 */ /* 0x000fe400078e3cff */
[----:B------:R-:W-:-:S03]  /*d610*/  MOV R26, 0x3e055027 ;  /* 0x3e055027001a7802 */ /* 0x000fc60000000f00 */
[----:B------:R-:W-:-:S05]  /*d620*/  IMAD.SHL.U32 R4, R3, 0x2, RZ ;  /* 0x0000000203047824 */ /* 0x000fca00078e00ff */
[----:B------:R-:W-:-:S04]  /*d630*/  LOP3.LUT R4, R50, R21, R4, 0x96, !PT ;  /* 0x0000001532047212 */ /* 0x000fc800078e9604 */
[----:B------:R-:W-:Y:S01]  /*d640*/  LOP3.LUT R20, R4, R3, RZ, 0x3c, !PT ;  /* 0x0000000304147212 */ /* 0x000fe200078e3cff */
[----:B------:R-:W-:-:S03]  /*d650*/  HFMA2 R4, -RZ, RZ, 0.1171875, 0 ;  /* 0x2f800000ff047431 */ /* 0x000fc600000001ff */
[----:B------:R-:W-:-:S04]  /*d660*/  IADD3 R3, PT, PT, R27, 0x10974f, R20 ;  /* 0x0010974f1b037810 */ /* 0x000fc80007ffe014 */
[----:B------:R-:W-:-:S05]  /*d670*/  I2FP.F32.U32 R3, R3 ;  /* 0x0000000300037245 */ /* 0x000fca0000201000 */
[----:B------:R-:W-:-:S05]  /*d680*/  FFMA R3, R3, R4, 1.1641532182693481445e-10 ;  /* 0x2f00000003037423 */ /* 0x000fca0000000004 */
[----:B------:R-:W-:-:S13]  /*d690*/  FSETP.GEU.AND P2, PT, R3, 1.175494350822287508e-38, PT ;  /* 0x008000000300780b */ /* 0x000fda0003f4e000 */
[----:B------:R-:W-:-:S04]  /*d6a0*/  @!P2 FMUL R3, R3, 8388608 ;  /* 0x4b0000000303a820 */ /* 0x000fc80000400000 */
[----:B------:R-:W-:-:S05]  /*d6b0*/  VIADD R4, R3, 0xc0d55555 ;  /* 0xc0d5555503047836 */ /* 0x000fca0000000000 */
[----:B------:R-:W-:-:S04]  /*d6c0*/  LOP3.LUT R22, R4, 0xff800000, RZ, 0xc0, !PT ;  /* 0xff80000004167812 */ /* 0x000fc800078ec0ff */
[----:B------:R-:W-:Y:S01]  /*d6d0*/  I2FP.F32.S32 R21, R22 ;  /* 0x0000001600157245 */ /* 0x000fe20000201400 */
[----:B------:R-:W-:Y:S02]  /*d6e0*/  IMAD.IADD R4, R3, 0x1, -R22 ;  /* 0x0000000103047824 */ /* 0x000fe400078e0a16 */
        /* <DEDUP_REMOVED lines=29> */
.L_x_203:
[----:B------:R-:W-:Y:S05]  /*d8c0*/  BSYNC.RECONVERGENT B3 ;  /* 0x0000000000037941 */ /* 0x000fea0003800200 */
.L_x_202:
[----:B------:R-:W-:Y:S01]  /*d8d0*/  FADD R46, R46, -R3 ;  /* 0x800000032e2e7221 */ /* 0x000fe20000000000 */
[----:B------:R-:W-:Y:S01]  /*d8e0*/  MOV R21, R50 ;  /* 0x0000003200157202 */ /* 0x000fe20000000f00 */
[----:B------:R-:W-:Y:S01]  /*d8f0*/  IMAD.MOV.U32 R22, RZ, RZ, R49 ;  /* 0x000000ffff167224 */ /* 0x000fe200078e0031 */
[----:B------:R-:W-:Y:S01]  /*d900*/  MOV R31, R25 ;  /* 0x00000019001f7202 */ /* 0x000fe20000000f00 */
[----:B------:R-:W-:-:S07]  /*d910*/  IMAD.MOV.U32 R23, RZ, RZ, R24 ;  /* 0x000000ffff177224 */ /* 0x000fce00078e0018 */
.L_x_186:
[----:B------:R-:W-:Y:S05]  /*d920*/  BSYNC.RECONVERGENT B2 ;  /* 0x0000000000027941 */ /* 0x000fea0003800200 */
.L_x_185:
[----:B------:R-:W0:Y:S01]  /*d930*/  LDC R3, c[0x3][0x5c] ;  /* 0x00c01700ff037b82 */ /* 0x000e220000000800 */
[----:B------:R-:W3:Y:S02]  /*d940*/  LDCU.64 UR6, c[0x3][0x60] ;  /* 0x00c00c00ff0677ac */ /* 0x000ee40008000a00 */
[----:B---3--:R-:W-:Y:S01]  /*d950*/  ISETP.NE.AND P2, PT, RZ, UR7, PT ;  /* 0x00000007ff007c0c */ /* 0x008fe2000bf45270 */
[----:B0-----:R-:W-:-:S04]  /*d960*/  FMUL R3, R3, UR6 ;  /* 0x0000000603037c20 */ /* 0x001fc80008400000 */
[----:B--2---:R-:W-:Y:S01]  /*d970*/  VIADD R24, R3, 0xf3000000 ;  /* 0xf300000003187836 */ /* 0x004fe20000000000 */
[----:B------:R0:W2:Y:S04]  /*d980*/  MUFU.RSQ R4, R3 ;  /* 0x0000000300047308 */ /* 0x0000a80000001400 */
[----:B------:R-:W-:-:S13]  /*d990*/  ISETP.GT.U32.AND P3, PT, R24, 0x727fffff, PT ;  /* 0x727fffff1800780c */ /* 0x000fda0003f64070 */
[----:B0-2---:R-:W-:Y:S05]  /*d9a0*/  @!P3 BRA `(.L_x_204) ;  /* 0x000000000014b947 */ /* 0x005fea0003800000 */
[----:B------:R-:W-:Y:S01]  /*d9b0*/  BSSY.RECONVERGENT B0, `(.L_x_205) ;  /* 0x0000003000007945 */ /* 0x000fe20003800200 */
[----:B------:R-:W-:-:S07]  /*d9c0*/  MOV R4, 0xd9e0 ;  /* 0x0000d9e000047802 */ /* 0x000fce0000000f00 */
[----:B-1----:R-:W-:Y:S05]  /*d9d0*/  CALL.REL.NOINC `($__internal_2_$__cuda_sm20_sqrt_rn_f32_slowpath) ;  /* 0x0000005800307944 */ /* 0x002fea0003c00000 */
[----:B------:R-:W-:Y:S05]  /*d9e0*/  BSYNC.RECONVERGENT B0 ;  /* 0x0000000000007941 */ /* 0x000fea0003800200 */
.L_x_205:
[----:B------:R-:W-:Y:S05]  /*d9f0*/  BRA `(.L_x_206) ;  /* 0x0000000000107947 */ /* 0x000fea0003800000 */
.L_x_204:
[----:B------:R-:W-:Y:S01]  /*da00*/  FMUL.FTZ R42, R3, R4 ;  /* 0x00000004032a7220 */ /* 0x000fe20000410000 */
[----:B------:R-:W-:-:S03]  /*da10*/  FMUL.FTZ R4, R4, 0.5 ;  /* 0x3f00000004047820 */ /* 0x000fc60000410000 */
[----:B------:R-:W-:-:S04]  /*da20*/  FFMA R3, -R42, R42, R3 ;  /* 0x0000002a2a037223 */ /* 0x000fc80000000103 */
[----:B------:R-:W-:-:S07]  /*da30*/  FFMA R42, R3, R4, R42 ;  /* 0x00000004032a7223 */ /* 0x000fce000000002a */
.L_x_206:
[----:B------:R-:W-:-:S04]  /*da40*/  @P2 FFMA R46, R42, -R6, R46 ;  /* 0x800000062a2e2223 */ /* 0x000fc8000000002e */
[----:B------:R-:W-:-:S07]  /*da50*/  IMAD.MOV.U32 R3, RZ, RZ, R46 ;  /* 0x000000ffff037224 */ /* 0x000fce00078e002e */
.L_x_158:
[----:B------:R-:W-:Y:S01]  /*da60*/  BSSY.RECONVERGENT B0, `(.L_x_207) ;  /* 0x0000036000007945 */ /* 0x000fe20003800200 */
[----:B------:R-:W-:-:S03]  /*da70*/  FADD R48, R48, R3 ;  /* 0x0000000330307221 */ /* 0x000fc60000000000 */
[----:B------:R-:W-:Y:S05]  /*da80*/  @!P1 BRA `(.L_x_208) ;  /* 0x0000000000cc9947 */ /* 0x000fea0003800000 */
        /* <DEDUP_REMOVED lines=9> */
.L_x_209:
        /* <DEDUP_REMOVED lines=36> */
[----:B------:R-:W-:-:S03]  /*dd60*/  ISETP.GE.AND P1, PT, R3, RZ, PT ;  /* 0x000000ff0300720c */ /* 0x000fc60003f26270 */
[----:B------:R-:W-:-:S05]  /*dd70*/  IMAD.MOV R3, RZ, RZ, -R19 ;  /* 0x000000ffff037224 */ /* 0x000fca00078e0a13 */
[----:B------:R-:W-:Y:S01]  /*dd80*/  @!P2 MOV R19, R3 ;  /* 0x000000030013a202 */ /* 0x000fe20000000f00 */
[----:B--2---:R-:W-:-:S10]  /*dd90*/  DMUL R26, R24, UR6 ;  /* 0x00000006181a7c28 */ /* 0x004fd40008000000 */
[----:B------:R-:W0:Y:S02]  /*dda0*/  F2F.F32.F64 R26, R26 ;  /* 0x0000001a001a7310 */ /* 0x000e240000301000 */
[----:B0-----:R-:W-:-:S07]  /*ddb0*/  FSEL R18, -R26, R26, !P1 ;  /* 0x0000001a1a127208 */ /* 0x001fce0004800100 */
.L_x_208:
[----:B------:R-:W-:Y:S05]  /*ddc0*/  BSYNC.RECONVERGENT B0 ;  /* 0x0000000000007941 */ /* 0x000fea0003800200 */
.L_x_207:
        /* <DEDUP_REMOVED lines=8> */
[----:B------:R-:W-:Y:S02]  /*de50*/  LOP3.LUT P2, RZ, R19, 0x2, RZ, 0xc0, !PT ;  /* 0x0000000213ff7812 */ /* 0x000fe4000784c0ff */
[----:B------:R-:W-:-:S02]  /*de60*/  FSEL R4, R4, -0.00019574658654164522886, !P1 ;  /* 0xb94d415304047808 */ /* 0x000fc40004800000 */
[----:B------:R-:W-:Y:S02]  /*de70*/  FSEL R24, R27, 0.0083327032625675201416, !P1 ;  /* 0x3c0885e41b187808 */ /* 0x000fe40004800000 */
[----:B------:R-:W-:Y:S02]  /*de80*/  FSEL R18, R18, 1, P1 ;  /* 0x3f80000012127808 */ /* 0x000fe40000800000 */
[----:B------:R-:W-:Y:S01]  /*de90*/  FSEL R25, -R39, -0.16666662693023681641, !P1 ;  /* 0xbe2aaaa827197808 */ /* 0x000fe20004800100 */
[C---:B------:R-:W-:Y:S02]  /*dea0*/  FFMA R4, R3.reuse, R4, R24 ;  /* 0x0000000403047223 */ /* 0x040fe40000000018 */
[C---:B------:R-:W-:Y:S02]  /*deb0*/  FFMA R19, R3.reuse, R18, RZ ;  /* 0x0000001203137223 */ /* 0x040fe400000000ff */
[----:B------:R-:W-:-:S04]  /*dec0*/  FFMA R4, R3, R4, R25 ;  /* 0x0000000403047223 */ /* 0x000fc80000000019 */
[----:B------:R-:W-:-:S04]  /*ded0*/  FFMA R19, R19, R4, R18 ;  /* 0x0000000413137223 */ /* 0x000fc80000000012 */
[----:B------:R-:W-:-:S04]  /*dee0*/  @P2 FADD R19, RZ, -R19 ;  /* 0x80000013ff132221 */ /* 0x000fc80000000000 */
[----:B------:R-:W-:Y:S01]  /*def0*/  FFMA R0, R19, -R6, R0 ;  /* 0x8000000613007223 */ /* 0x000fe20000000000 */
        /* <DEDUP_REMOVED lines=10> */
.L_x_212:
        /* <DEDUP_REMOVED lines=42> */
.L_x_211:
[----:B------:R-:W-:Y:S05]  /*e240*/  BSYNC.RECONVERGENT B0 ;  /* 0x0000000000007941 */ /* 0x000fea0003800200 */
.L_x_210:
        /* <DEDUP_REMOVED lines=25> */
.L_x_215:
        /* <DEDUP_REMOVED lines=40> */
[----:B------:R-:W2:Y:S02]  /*e660*/  F2F.F32.F64 R18, R18 ;  /* 0x0000001200127310 */ /* 0x000ea40000301000 */
[----:B--2---:R-:W-:-:S07]  /*e670*/  FSEL R16, -R18, R18, !P0 ;  /* 0x0000001212107208 */ /* 0x004fce0004000100 */
.L_x_214:
[----:B------:R-:W-:Y:S05]  /*e680*/  BSYNC.RECONVERGENT B0 ;  /* 0x0000000000007941 */ /* 0x000fea0003800200 */
.L_x_213:
[----:B------:R-:W-:Y:S01]  /*e690*/  FMUL R3, R16, R16 ;  /* 0x0000001010037220 */ /* 0x000fe20000400000 */
[C---:B------:R-:W-:Y:S01]  /*e6a0*/  LOP3.LUT R4, R17.reuse, 0x1, RZ, 0xc0, !PT ;  /* 0x0000000111047812 */ /* 0x040fe200078ec0ff */
[----:B------:R-:W0:Y:S01]  /*e6b0*/  LDCU UR6, c[0x3][0x5c] ;  /* 0x00c00b80ff0677ac */ /* 0x000e220008000800 */
[----:B------:R-:W-:Y:S01]  /*e6c0*/  IADD3 R17, PT, PT, R17, 0x1, RZ ;  /* 0x0000000111117810 */ /* 0x000fe20007ffe0ff */
[----:B------:R-:W-:Y:S01]  /*e6d0*/  FFMA R26, R3, R26, -0.0013887860113754868507 ;  /* 0xbab607ed031a7423 */ /* 0x000fe2000000001a */
[----:B------:R-:W-:Y:S01]  /*e6e0*/  ISETP.NE.U32.AND P0, PT, R4, 0x1, PT ;  /* 0x000000010400780c */ /* 0x000fe20003f05070 */
[----:B------:R-:W2:Y:S01]  /*e6f0*/  LDCU UR7, c[0x3][0x48] ;  /* 0x00c00900ff0777ac */ /* 0x000ea20008000800 */
[----:B------:R-:W-:Y:S02]  /*e700*/  LOP3.LUT P1, RZ, R17, 0x2, RZ, 0xc0, !PT ;  /* 0x0000000211ff7812 */ /* 0x000fe4000782c0ff */
[----:B------:R-:W-:Y:S01]  /*e710*/  FSEL R4, R27, 0.0083327032625675201416, P0 ;  /* 0x3c0885e41b047808 */ /* 0x000fe20000000000 */
[----:B------:R-:W3:Y:S01]  /*e720*/  LDCU UR10, c[0x3][0x50] ;  /* 0x00c00a00ff0a77ac */ /* 0x000ee20008000800 */
[----:B------:R-:W-:-:S02]  /*e730*/  FSEL R26, R26, -0.00019574658654164522886, P0 ;  /* 0xb94d41531a1a7808 */ /* 0x000fc40000000000 */
[----:B------:R-:W-:Y:S02]  /*e740*/  FSEL R12, -R39, -0.16666662693023681641, P0 ;  /* 0xbe2aaaa8270c7808 */ /* 0x000fe40000000100 */
[----:B------:R-:W-:Y:S01]  /*e750*/  FSEL R16, R16, 1, !P0 ;  /* 0x3f80000010107808 */ /* 0x000fe20004000000 */
[----:B------:R-:W-:-:S04]  /*e760*/  FFMA R4, R3, R26, R4 ;  /* 0x0000001a03047223 */ /* 0x000fc80000000004 */
[C---:B------:R-:W-:Y:S01]  /*e770*/  FFMA R4, R3.reuse, R4, R12 ;  /* 0x0000000403047223 */ /* 0x040fe2000000000c */
[----:B------:R-:W-:Y:S01]  /*e780*/  FFMA R3, R3, R16, RZ ;  /* 0x0000001003037223 */ /* 0x000fe200000000ff */
[----:B0-----:R-:W-:-:S03]  /*e790*/  FSETP.NEU.AND P0, PT, RZ, UR6, PT ;  /* 0x00000006ff007c0b */ /* 0x001fc6000bf0d000 */
[----:B------:R-:W-:-:S04]  /*e7a0*/  FFMA R3, R3, R4, R16 ;  /* 0x0000000403037223 */ /* 0x000fc80000000010 */
[----:B------:R-:W-:-:S04]  /*e7b0*/  @P1 FADD R3, RZ, -R3 ;  /* 0x80000003ff031221 */ /* 0x000fc80000000000 */
[----:B--2---:R-:W-:Y:S01]  /*e7c0*/  FFMA R14, R3, UR7, -R24 ;  /* 0x00000007030e7c23 */ /* 0x004fe20008000818 */
[----:B------:R-:W-:-:S03]  /*e7d0*/  IMAD.MOV.U32 R3, RZ, RZ, RZ ;  /* 0x000000ffff037224 */ /* 0x000fc600078e00ff */
[----:B---3--:R-:W-:Y:S01]  /*e7e0*/  FADD R14, R14, UR10 ;  /* 0x0000000a0e0e7e21 */ /* 0x008fe20008000000 */
[----:B------:R-:W-:Y:S06]  /*e7f0*/  @!P0 BRA `(.L_x_216) ;  /* 0x0000003c00008947 */ /* 0x000fec0003800000 */
[----:B------:R-:W-:Y:S01]  /*e800*/  VIADD R4, R10, 0xf3000000 ;  /* 0xf30000000a047836 */ /* 0x000fe20000000000 */
[----:B------:R0:W2:Y:S01]  /*e810*/  MUFU.RSQ R3, R10 ;  /* 0x0000000a00037308 */ /* 0x0000a20000001400 */
[----:B------:R-:W-:Y:S01]  /*e820*/  BSSY.RECONVERGENT B0, `(.L_x_217) ;  /* 0x000000d000007945 */ /* 0x000fe20003800200 */
[----:B------:R-:W-:Y:S02]  /*e830*/  FSETP.GEU.AND P0, PT, R11, 64, PT ;  /* 0x428000000b00780b */ /* 0x000fe40003f0e000 */
[----:B------:R-:W-:-:S13]  /*e840*/  ISETP.GT.U32.AND P1, PT, R4, 0x727fffff, PT ;  /* 0x727fffff0400780c */ /* 0x000fda0003f24070 */
[----:B0-2---:R-:W-:Y:S05]  /*e850*/  @!P1 BRA `(.L_x_218) ;  /* 0x0000000000149947 */ /* 0x005fea0003800000 */
[----:B------:R-:W-:Y:S02]  /*e860*/  MOV R3, R10 ;  /* 0x0000000a00037202 */ /* 0x000fe40000000f00 */
[----:B------:R-:W-:-:S07]  /*e870*/  MOV R4, 0xe890 ;  /* 0x0000e89000047802 */ /* 0x000fce0000000f00 */
[----:B-1----:R-:W-:Y:S05]  /*e880*/  CALL.REL.NOINC `($__internal_2_$__cuda_sm20_sqrt_rn_f32_slowpath) ;  /* 0x0000004800847944 */ /* 0x002fea0003c00000 */
[----:B------:R-:W-:Y:S01]  /*e890*/  IMAD.MOV.U32 R47, RZ, RZ, R42 ;  /* 0x000000ffff2f7224 */ /* 0x000fe200078e002a */
[----:B------:R-:W-:Y:S06]  /*e8a0*/  BRA `(.L_x_219) ;  /* 0x0000000000107947 */ /* 0x000fec0003800000 */
.L_x_218:
[C---:B------:R-:W-:Y:S01]  /*e8b0*/  FMUL.FTZ R47, R3.reuse, R10 ;  /* 0x0000000a032f7220 */ /* 0x040fe20000410000 */
[----:B------:R-:W-:-:S03]  /*e8c0*/  FMUL.FTZ R3, R3, 0.5 ;  /* 0x3f00000003037820 */ /* 0x000fc60000410000 */
[----:B------:R-:W-:-:S04]  /*e8d0*/  FFMA R4, -R47, R47, R10 ;  /* 0x0000002f2f047223 */ /* 0x000fc8000000010a */
[----:B------:R-:W-:-:S07]  /*e8e0*/  FFMA R47, R4, R3, R47 ;  /* 0x00000003042f7223 */ /* 0x000fce000000002f */
.L_x_219:
[----:B------:R-:W-:Y:S05]  /*e8f0*/  BSYNC.RECONVERGENT B0 ;  /* 0x0000000000007941 */ /* 0x000fea0003800200 */
.L_x_217:
[----:B------:R-:W-:Y:S04]  /*e900*/  BSSY.RECONVERGENT B0, `(.L_x_220) ;  /* 0x0000206000007945 */ /* 0x000fe80003800200 */
[----:B------:R-:W-:Y:S05]  /*e910*/  @P0 BRA `(.L_x_221) ;  /* 0x0000000000800947 */ /* 0x000fea0003800000 */
[----:B------:R-:W-:Y:S01]  /*e920*/  HFMA2 R15, -RZ, RZ, 3.7421875, 0 ;  /* 0x437c0000ff0f7431 */ /* 0x000fe200000001ff */
[----:B------:R-:W0:Y:S01]  /*e930*/  MUFU.EX2 R3, R13 ;  /* 0x0000000d00037308 */ /* 0x000e220000000800 */
[----:B------:R-:W-:Y:S01]  /*e940*/  IMAD.MOV.U32 R4, RZ, RZ, 0x3bbb989d ;  /* 0x3bbb989dff047424 */ /* 0x000fe200078e00ff */
[----:B------:R-:W-:Y:S03]  /*e950*/  BSSY.RECONVERGENT B1, `(.L_x_222) ;  /* 0x000001b000017945 */ /* 0x000fe60003800200 */
[----:B------:R-:W-:-:S04]  /*e960*/  FFMA.SAT R4, R11, R4, 0.5 ;  /* 0x3f0000000b047423 */ /* 0x000fc80000002004 */
[----:B------:R-:W-:-:S04]  /*e970*/  FFMA.RM R4, R4, R15, 12582913 ;  /* 0x4b40000104047423 */ /* 0x000fc8000000400f */
[----:B------:R-:W-:Y:S02]  /*e980*/  IMAD.SHL.U32 R12, R4, 0x800000, RZ ;  /* 0x00800000040c7824 */ /* 0x000fe400078e00ff */
[----:B------:R-:W-:Y:S02]  /*e990*/  IMAD.MOV.U32 R4, RZ, RZ, RZ ;  /* 0x000000ffff047224 */ /* 0x000fe400078e00ff */
[----:B0-----:R-:W-:-:S07]  /*e9a0*/  FMUL R3, R3, R12 ;  /* 0x0000000c03037220 */ /* 0x001fce0000400000 */
.L_x_223:
[----:B------:R-:W-:Y:S01]  /*e9b0*/  SHF.R.U32.HI R12, RZ, 0x2, R31 ;  /* 0x00000002ff0c7819 */ /* 0x000fe2000001161f */
[----:B------:R-:W-:Y:S01]  /*e9c0*/  VIADD R30, R30, 0x587c5 ;  /* 0x000587c51e1e7836 */ /* 0x000fe20000000000 */
[----:B------:R-:W-:Y:S01]  /*e9d0*/  SHF.L.U32 R16, R20, 0x4, RZ ;  /* 0x0000000414107819 */ /* 0x000fe200000006ff */
[----:B------:R-:W-:Y:S01]  /*e9e0*/  IMAD.MOV.U32 R17, RZ, RZ, 0x2f800000 ;  /* 0x2f800000ff117424 */ /* 0x000fe200078e00ff */
[----:B------:R-:W-:Y:S01]  /*e9f0*/  LOP3.LUT R12, R12, R31, RZ, 0x3c, !PT ;  /* 0x0000001f0c0c7212 */ /* 0x000fe200078e3cff */
[----:B------:R-:W-:Y:S01]  /*ea00*/  IMAD.MOV.U32 R31, RZ, RZ, R23 ;  /* 0x000000ffff1f7224 */ /* 0x000fe200078e0017 */
[----:B------:R-:W-:Y:S01]  /*ea10*/  MOV R25, R4 ;  /* 0x0000000400197202 */ /* 0x000fe20000000f00 */
[----:B------:R-:W-:Y:S01]  /*ea20*/  IMAD.MOV.U32 R23, RZ, RZ, R22 ;  /* 0x000000ffff177224 */ /* 0x000fe200078e0016 */
[----:B------:R-:W-:Y:S01]  /*ea30*/  MOV R22, R21 ;  /* 0x0000001500167202 */ /* 0x000fe20000000f00 */
[----:B------:R-:W-:Y:S02]  /*ea40*/  IMAD.SHL.U32 R15, R12, 0x2, RZ ;  /* 0x000000020c0f7824 */ /* 0x000fe400078e00ff */
[----:B------:R-:W-:-:S02]  /*ea50*/  IMAD.MOV.U32 R21, RZ, RZ, R20 ;  /* 0x000000ffff157224 */ /* 0x000fc400078e0014 */
[----:B------:R-:W-:Y:S01]  /*ea60*/  VIADD R4, R4, 0x1 ;  /* 0x0000000104047836 */ /* 0x000fe20000000000 */
[----:B------:R-:W-:-:S04]  /*ea70*/  LOP3.LUT R15, R20, R16, R15, 0x96, !PT ;  /* 0x00000010140f7212 */ /* 0x000fc800078e960f */
[----:B------:R-:W-:-:S04]  /*ea80*/  LOP3.LUT R15, R15, R12, RZ, 0x3c, !PT ;  /* 0x0000000c0f0f7212 */ /* 0x000fc800078e3cff */
[----:B------:R-:W-:Y:S01]  /*ea90*/  IADD3 R12, PT, PT, R30, R15, RZ ;  /* 0x0000000f1e0c7210 */ /* 0x000fe20007ffe0ff */
[----:B------:R-:W-:-:S03]  /*eaa0*/  IMAD.MOV.U32 R20, RZ, RZ, R15 ;  /* 0x000000ffff147224 */ /* 0x000fc600078e000f */
[----:B------:R-:W-:-:S05]  /*eab0*/  I2FP.F32.U32 R12, R12 ;  /* 0x0000000c000c7245 */ /* 0x000fca0000201000 */
[----:B------:R-:W-:-:S04]  /*eac0*/  FFMA R12, R12, R17, 1.1641532182693481445e-10 ;  /* 0x2f0000000c0c7423 */ /* 0x000fc80000000011 */
[----:B------:R-:W-:-:S05]  /*ead0*/  FMUL R3, R12, R3 ;  /* 0x000000030c037220 */ /* 0x000fca0000400000 */
[----:B------:R-:W-:-:S13]  /*eae0*/  FSETP.GT.AND P0, PT, R3, 1, PT ;  /* 0x3f8000000300780b */ /* 0x000fda0003f04000 */
[----:B------:R-:W-:Y:S05]  /*eaf0*/  @P0 BRA `(.L_x_223) ;  /* 0xfffffffc00ac0947 */ /* 0x000fea000383ffff */
[----:B------:R-:W-:Y:S05]  /*eb00*/  BSYNC.RECONVERGENT B1 ;  /* 0x0000000000017941 */ /* 0x000fea0003800200 */
.L_x_222:
[----:B------:R-:W-:Y:S05]  /*eb10*/  BRA `(.L_x_224) ;  /* 0x0000001c00907947 */ /* 0x000fea0003800000 */
.L_x_221:
[----:B------:R-:W-:-:S13]  /*eb20*/  FSETP.GT.AND P0, PT, R11, 4000, PT ;  /* 0x457a00000b00780b */ /* 0x000fda0003f04000 */
[----:B------:R-:W-:Y:S05]  /*eb30*/  @!P0 BRA `(.L_x_225) ;  /* 0x0000000c00d48947 */ /* 0x000fea0003800000 */
[----:B------:R-:W-:Y:S01]  /*eb40*/  ISETP.NE.AND P0, PT, R29, 0x1, PT ;  /* 0x000000011d00780c */ /* 0x000fe20003f05270 */
[----:B------:R-:W-:Y:S01]  /*eb50*/  BSSY.RECONVERGENT B1, `(.L_x_226) ;  /* 0x00000ee000017945 */ /* 0x000fe20003800200 */
[----:B------:R-:W-:Y:S01]  /*eb60*/  MOV R50, R32 ;  /* 0x0000002000327202 */ /* 0x000fe20000000f00 */
[----:B------:R-:W-:Y:S02]  /*eb70*/  IMAD.MOV.U32 R51, RZ, RZ, R33 ;  /* 0x000000ffff337224 */ /* 0x000fe400078e0021 */
[----:B------:R-:W-:-:S08]  /*eb80*/  IMAD.MOV.U32 R29, RZ, RZ, RZ ;  /* 0x000000ffff1d7224 */ /* 0x000fd000078e00ff */
[----:B------:R-:W-:Y:S05]  /*eb90*/  @!P0 BRA `(.L_x_227) ;  /* 0x0000000c00a48947 */ /* 0x000fea0003800000 */
[----:B------:R-:W-:Y:S01]  /*eba0*/  SHF.R.U32.HI R4, RZ, 0x2, R31 ;  /* 0x00000002ff047819 */ /* 0x000fe2000001161f */
[----:B------:R-:W-:Y:S01]  /*ebb0*/  BSSY.RECONVERGENT B2, `(.L_x_228) ;  /* 0x000007a000027945 */ /* 0x000fe20003800200 */
[----:B------:R-:W-:Y:S02]  /*ebc0*/  SHF.L.U32 R3, R20, 0x4, RZ ;  /* 0x0000000414037819 */ /* 0x000fe400000006ff */
[----:B------:R-:W-:Y:S02]  /*ebd0*/  LOP3.LUT R4, R4, R31, RZ, 0x3c, !PT ;  /* 0x0000001f04047212 */ /* 0x000fe400078e3cff */
[----:B------:R-:W-:Y:S02]  /*ebe0*/  SHF.R.U32.HI R16, RZ, 0x2, R23 ;  /* 0x00000002ff107819 */ /* 0x000fe40000011617 */
[----:B------:R-:W-:Y:S01]  /*ebf0*/  SHF.R.U32.HI R17, RZ, 0x2, R22 ;  /* 0x00000002ff117819 */ /* 0x000fe20000011616 */
[----:B------:R-:W-:Y:S01]  /*ec00*/  IMAD.SHL.U32 R12, R4, 0x2, RZ ;  /* 0x00000002040c7824 */ /* 0x000fe200078e00ff */
[----:B------:R-:W-:Y:S01]  /*ec10*/  LOP3.LUT R16, R16, R23, RZ, 0x3c, !PT ;  /* 0x0000001710107212 */ /* 0x000fe200078e3cff */
[----:B------:R-:W-:-:S03]  /*ec20*/  IMAD.MOV.U32 R23, RZ, RZ, 0x3ca00000 ;  /* 0x3ca00000ff177424 */ /* 0x000fc600078e00ff */
[----:B------:R-:W-:-:S04]  /*ec30*/  LOP3.LUT R3, R20, R3, R12, 0x96, !PT ;  /* 0x0000000314037212 */ /* 0x000fc800078e960c */
[----:B------:R-:W-:Y:S01]  /*ec40*/  LOP3.LUT R15, R3, R4, RZ, 0x3c, !PT ;  /* 0x00000004030f7212 */ /* 0x000fe200078e3cff */
[----:B------:R-:W-:-:S03]  /*ec50*/  IMAD.SHL.U32 R4, R16, 0x2, RZ ;  /* 0x0000000210047824 */ /* 0x000fc600078e00ff */
[----:B------:R-:W-:-:S04]  /*ec60*/  SHF.L.U32 R3, R15, 0x4, RZ ;  /* 0x000000040f037819 */ /* 0x000fc800000006ff */
[----:B------:R-:W-:Y:S02]  /*ec70*/  LOP3.LUT R16, R16, R4, R3, 0x96, !PT ;  /* 0x0000000410107212 */ /* 0x000fe400078e9603 */
[----:B------:R-:W-:Y:S02]  /*ec80*/  IADD3 R3, PT, PT, R30, 0x587c5, R15 ;  /* 0x000587c51e037810 */ /* 0x000fe40007ffe00f */
[----:B------:R-:W-:Y:S02]  /*ec90*/  LOP3.LUT R16, R16, R15, RZ, 0x3c, !PT ;  /* 0x0000000f10107212 */ /* 0x000fe400078e3cff */
[----:B------:R-:W-:Y:S02]  /*eca0*/  LOP3.LUT R4, R17, R22, RZ, 0x3c, !PT ;  /* 0x0000001611047212 */ /* 0x000fe400078e3cff */
[----:B------:R-:W-:Y:S02]  /*ecb0*/  IADD3 R18, PT, PT, R30, 0xb0f8a, R16 ;  /* 0x000b0f8a1e127810 */ /* 0x000fe40007ffe010 */
[----:B------:R-:W-:Y:S01]  /*ecc0*/  SHF.R.U32.HI R22, RZ, 0x2, R21 ;  /* 0x00000002ff167819 */ /* 0x000fe20000011615 */
[----:B------:R-:W-:-:S02]  /*ecd0*/  IMAD.SHL.U32 R12, R4, 0x2, RZ ;  /* 0x00000002040c7824 */ /* 0x000fc400078e00ff */
[----:B------:R-:W-:-:S03]  /*ece0*/  IMAD.WIDE.U32 R18, R18, 0x200000, RZ ;  /* 0x0020000012127825 */ /* 0x000fc600078e00ff */
[----:B------:R-:W-:Y:S01]  /*ecf0*/  LOP3.LUT R18, R18, R3, RZ, 0x3c, !PT ;  /* 0x0000000312127212 */ /* 0x000fe200078e3cff */
[----:B------:R-:W-:-:S03]  /*ed00*/  IMAD.SHL.U32 R3, R16, 0x10, RZ ;  /* 0x0000001010037824 */ /* 0x000fc600078e00ff */
[----:B------:R-:W0:Y:S02]  /*ed10*/  I2F.F64.U64 R26, R18 ;  /* 0x00000012001a7312 */ /* 0x000e240000301800 */
[----:B------:R-:W-:Y:S02]  /*ed20*/  LOP3.LUT R3, R4, R12, R3, 0x96, !PT ;  /* 0x0000000c04037212 */ /* 0x000fe400078e9603 */
[----:B------:R-:W-:Y:S01]  /*ed30*/  LOP3.LUT R12, R22, R21, RZ, 0x3c, !PT ;  /* 0x00000015160c7212 */ /* 0x000fe200078e3cff */
[----:B------:R-:W-:Y:S01]  /*ed40*/  HFMA2 R22, -RZ, RZ, 0, 0 ;  /* 0x00000000ff167431 */ /* 0x000fe200000001ff */
[----:B------:R-:W-:-:S03]  /*ed50*/  LOP3.LUT R17, R3, R16, RZ, 0x3c, !PT ;  /* 0x0000001003117212 */ /* 0x000fc600078e3cff */
[----:B------:R-:W-:Y:S01]  /*ed60*/  IMAD.SHL.U32 R4, R12, 0x2, RZ ;  /* 0x000000020c047824 */ /* 0x000fe200078e00ff */
[----:B------:R-:W-:-:S04]  /*ed70*/  SHF.L.U32 R3, R17, 0x4, RZ ;  /* 0x0000000411037819 */ /* 0x000fc800000006ff */
[----:B------:R-:W-:Y:S01]  /*ed80*/  LOP3.LUT R12, R12, R4, R3, 0x96, !PT ;  /* 0x000000040c0c7212 */ /* 0x000fe200078e9603 */
[----:B0-----:R-:W-:Y:S01]  /*ed90*/  DFMA R26, R26, R22, 5.5511151231257827021e-17 ;  /* 0x3c9000001a1a742b */ /* 0x001fe20000000016 */
[C---:B------:R-:W-:Y:S01]  /*eda0*/  IADD3 R3, PT, PT, R30.reuse, 0x10974f, R17 ;  /* 0x0010974f1e037810 */ /* 0x040fe20007ffe011 */
[----:B------:R-:W-:Y:S01]  /*edb0*/  VIADD R30, R30, 0x161f14 ;  /* 0x00161f141e1e7836 */ /* 0x000fe20000000000 */
[----:B------:R-:W-:-:S05]  /*edc0*/  LOP3.LUT R12, R12, R17, RZ, 0x3c, !PT ;  /* 0x000000110c0c7212 */ /* 0x000fca00078e3cff */
[----:B------:R-:W-:Y:S02]  /*edd0*/  IMAD.IADD R24, R12, 0x1, R30 ;  /* 0x000000010c187824 */ /* 0x000fe400078e021e */
[----:B------:R-:W-:Y:S01]  /*ede0*/  ISETP.GT.AND P0, PT, R27, 0xfffff, PT ;  /* 0x000fffff1b00780c */ /* 0x000fe20003f04270 */
[----:B------:R-:W-:Y:S01]  /*edf0*/  IMAD.MOV.U32 R19, RZ, RZ, R27 ;  /* 0x000000ffff137224 */ /* 0x000fe200078e001b */
[----:B------:R-:W-:Y:S01]  /*ee00*/  MOV R18, R26 ;  /* 0x0000001a00127202 */ /* 0x000fe20000000f00 */
[----:B------:R-:W-:-:S04]  /*ee10*/  IMAD.WIDE.U32 R24, R24, 0x200000, RZ ;  /* 0x0020000018187825 */ /* 0x000fc800078e00ff */
[----:B------:R-:W-:Y:S01]  /*ee20*/  IMAD.MOV.U32 R4, RZ, RZ, R27 ;  /* 0x000000ffff047224 */ /* 0x000fe200078e001b */
[----:B------:R-:W-:-:S05]  /*ee30*/  LOP3.LUT R24, R24, R3, RZ, 0x3c, !PT ;  /* 0x0000000318187212 */ /* 0x000fca00078e3cff */
[----:B------:R-:W-:Y:S01]  /*ee40*/  @!P0 DMUL R18, R18, 1.80143985094819840000e+16 ;  /* 0x4350000012128828 */ /* 0x000fe20000000000 */
[----:B------:R-:W0:Y:S09]  /*ee50*/  I2F.F64.U64 R24, R24 ;  /* 0x0000001800187312 */ /* 0x000e320000301800 */
[----:B------:R-:W-:Y:S01]  /*ee60*/  @!P0 MOV R4, R19 ;  /* 0x0000001300048202 */ /* 0x000fe20000000f00 */
[----:B------:R-:W-:-:S04]  /*ee70*/  @!P0 IMAD.MOV.U32 R26, RZ, RZ, R18 ;  /* 0x000000ffff1a8224 */ /* 0x000fc800078e0012 */
[----:B------:R-:W-:Y:S01]  /*ee80*/  VIADD R3, R4, 0xffffffff ;  /* 0xffffffff04037836 */ /* 0x000fe20000000000 */
[----:B0-----:R-:W-:-:S04]  /*ee90*/  DFMA R22, R24, 2.2204460492503130808e-16, R22 ;  /* 0x3cb000001816782b */ /* 0x001fc80000000016 */
[----:B------:R-:W-:Y:S01]  /*eea0*/  ISETP.GT.U32.AND P1, PT, R3, 0x7feffffe, PT ;  /* 0x7feffffe0300780c */ /* 0x000fe20003f24070 */
[----:B------:R-:W-:Y:S01]  /*eeb0*/  IMAD.MOV.U32 R3, RZ, RZ, -0x3ff ;  /* 0xfffffc01ff037424 */ /* 0x000fe200078e00ff */
[----:B------:R-:W-:-:S11]  /*eec0*/  @!P0 MOV R3, 0xfffffbcb ;  /* 0xfffffbcb00038802 */ /* 0x000fd60000000f00 */
[----:B------:R-:W-:Y:S05]  /*eed0*/  @P1 BRA `(.L_x_229) ;  /* 0x0000000400041947 */ /* 0x000fea0003800000 */
[----:B------:R-:W-:Y:S01]  /*eee0*/  LOP3.LUT R18, R4, 0xfffff, RZ, 0xc0, !PT ;  /* 0x000fffff04127812 */ /* 0x000fe200078ec0ff */
[----:B------:R-:W-:Y:S01]  /*eef0*/  IMAD.MOV.U32 R24, RZ, RZ, R26 ;  /* 0x000000ffff187224 */ /* 0x000fe200078e001a */
[----:B------:R-:W-:Y:S01]  /*ef00*/  UMOV UR6, 0x3ae80f1e ;  /* 0x3ae80f1e00067882 */ /* 0x000fe20000000000 */
[----:B------:R-:W-:Y:S01]  /*ef10*/  IMAD.MOV.U32 R50, RZ, RZ, RZ ;  /* 0x000000ffff327224 */ /* 0x000fe200078e00ff */
[----:B------:R-:W-:Y:S01]  /*ef20*/  LOP3.LUT R25, R18, 0x3ff00000, RZ, 0xfc, !PT ;  /* 0x3ff0000012197812 */ /* 0x000fe200078efcff */
[----:B------:R-:W-:Y:S01]  /*ef30*/  UMOV UR7, 0x3eb1380b ;  /* 0x3eb1380b00077882 */ /* 0x000fe20000000000 */
[----:B------:R-:W-:Y:S01]  /*ef40*/  LEA.HI R3, R4, R3, RZ, 0xc ;  /* 0x0000000304037211 */ /* 0x000fe200078f60ff */
[----:B------:R-:W-:Y:S01]  /*ef50*/  UMOV UR10, 0x80000000 ;  /* 0x80000000000a7882 */ /* 0x000fe20000000000 */
[----:B------:R-:W-:Y:S01]  /*ef60*/  ISETP.GE.U32.AND P0, PT, R25, 0x3ff6a09f, PT ;  /* 0x3ff6a09f1900780c */ /* 0x000fe20003f06070 */
[----:B------:R-:W-:-:S12]  /*ef70*/  UMOV UR11, 0x43300000 ;  /* 0x43300000000b7882 */ /* 0x000fd80000000000 */
[----:B------:R-:W-:Y:S01]  /*ef80*/  @P0 IADD3 R19, PT, PT, R25, -0x100000, RZ ;  /* 0xfff0000019130810 */ /* 0x000fe20007ffe0ff */
[----:B------:R-:W-:-:S04]  /*ef90*/  @P0 VIADD R3, R3, 0x1 ;  /* 0x0000000103030836 */ /* 0x000fc80000000000 */
[----:B------:R-:W-:-:S06]  /*efa0*/  @P0 IMAD.MOV.U32 R25, RZ, RZ, R19 ;  /* 0x000000ffff190224 */ /* 0x000fcc00078e0013 */
[C---:B------:R-:W-:Y:S02]  /*efb0*/  DADD R18, R24.reuse, 1 ;  /* 0x3ff0000018127429 */ /* 0x040fe40000000000 */
[----:B------:R-:W-:-:S04]  /*efc0*/  DADD R24, R24, -1 ;  /* 0xbff0000018187429 */ /* 0x000fc80000000000 */
[----:B------:R-:W0:Y:S02]  /*efd0*/  MUFU.RCP64H R51, R19 ;  /* 0x0000001300337308 */ /* 0x000e240000001800 */
        /* <DEDUP_REMOVED lines=16> */
[----:B------:R-:W-:Y:S01]  /*f0e0*/  LOP3.LUT R18, R3, 0x80000000, RZ, 0x3c, !PT ;  /* 0x8000000003127812 */ /* 0x000fe200078e3cff */
[----:B------:R-:W-:Y:S01]  /*f0f0*/  DFMA R32, R24, -R44, R32 ;  /* 0x8000002c1820722b */ /* 0x000fe20000000020 */
[----:B------:R-:W-:-:S03]  /*f100*/  MOV R19, 0x43300000 ;  /* 0x4330000000137802 */ /* 0x000fc60000000f00 */
[----:B------:R-:W-:Y:S01]  /*f110*/  DFMA R40, R42, R40, UR6 ;  /* 0x000000062a287e2b */ /* 0x000fe20008000028 */
[----:B------:R-:W-:Y:S01]  /*f120*/  UMOV UR6, 0x2d1b5154 ;  /* 0x2d1b515400067882 */ /* 0x000fe20000000000 */
[----:B------:R-:W-:Y:S01]  /*f130*/  UMOV UR7, 0x3f3c71c7 ;  /* 0x3f3c71c700077882 */ /* 0x000fe20000000000 */
[----:B------:R-:W-:Y:S01]  /*f140*/  DADD R18, R18, -UR10 ;  /* 0x8000000a12127e29 */ /* 0x000fe20008000000 */
[----:B------:R-:W-:Y:S01]  /*f150*/  UMOV UR10, 0xfefa39ef ;  /* 0xfefa39ef000a7882 */ /* 0x000fe20000000000 */
[----:B------:R-:W-:Y:S01]  /*f160*/  UMOV UR11, 0x3fe62e42 ;  /* 0x3fe62e42000b7882 */ /* 0x000fe20000000000 */
[----:B------:R-:W-:Y:S02]  /*f170*/  DMUL R32, R50, R32 ;  /* 0x0000002032207228 */ /* 0x000fe40000000000 */
[----:B------:R-:W-:Y:S01]  /*f180*/  DFMA R40, R42, R40, UR6 ;  /* 0x000000062a287e2b */ /* 0x000fe20008000028 */
[----:B------:R-:W-:Y:S01]  /*f190*/  UMOV UR6, 0x923be72d ;  /* 0x923be72d00067882 */ /* 0x000fe20000000000 */
[----:B------:R-:W-:Y:S01]  /*f1a0*/  UMOV UR7, 0x3f624924 ;  /* 0x3f62492400077882 */ /* 0x000fe20000000000 */
[----:B------:R-:W-:-:S05]  /*f1b0*/  DFMA R24, R18, UR10, R44 ;  /* 0x0000000a12187c2b */ /* 0x000fca000800002c */
        /* <DEDUP_REMOVED lines=19> */
.L_x_229:
[----:B------:R-:W-:Y:S01]  /*f2f0*/  IMAD.MOV.U32 R24, RZ, RZ, 0x0 ;  /* 0x00000000ff187424 */ /* 0x000fe200078e00ff */
[----:B------:R-:W-:Y:S01]  /*f300*/  LOP3.LUT P0, RZ, R19, 0x7fffffff, RZ, 0xc0, !PT ;  /* 0x7fffffff13ff7812 */ /* 0x000fe2000780c0ff */
[----:B------:R-:W-:-:S06]  /*f310*/  IMAD.MOV.U32 R25, RZ, RZ, 0x7ff00000 ;  /* 0x7ff00000ff197424 */ /* 0x000fcc00078e00ff */
[----:B------:R-:W-:-:S10]  /*f320*/  DFMA R24, R18, R24, +INF ;  /* 0x7ff000001218742b */ /* 0x000fd40000000018 */
[----:B------:R-:W-:Y:S02]  /*f330*/  FSEL R44, R24, RZ, P0 ;  /* 0x000000ff182c7208 */ /* 0x000fe40000000000 */
[----:B------:R-:W-:-:S07]  /*f340*/  FSEL R45, R25, -QNAN , P0 ;  /* 0xfff00000192d7808 */ /* 0x000fce0000000000 */
.L_x_230:
[----:B------:R-:W-:Y:S05]  /*f350*/  BSYNC.RECONVERGENT B2 ;  /* 0x0000000000027941 */ /* 0x000fea0003800200 */
.L_x_228:
[----:B------:R-:W-:Y:S01]  /*f360*/  DMUL R18, RZ, R22 ;  /* 0x00000016ff127228 */ /* 0x000fe20000000000 */
[----:B------:R-:W-:Y:S01]  /*f370*/  SHF.L.U32 R3, R23, 0x1, RZ ;  /* 0x0000000117037819 */ /* 0x000fe200000006ff */
[----:B------:R-:W-:Y:S01]  /*f380*/  UMOV UR6, 0x33145c07 ;  /* 0x33145c0700067882 */ /* 0x000fe20000000000 */
[----:B------:R-:W-:Y:S01]  /*f390*/  UMOV UR7, 0x3ca1a626 ;  /* 0x3ca1a62600077882 */ /* 0x000fe20000000000 */
[----:B------:R-:W-:Y:S01]  /*f3a0*/  MOV R50, 0xc1ef8528 ;  /* 0xc1ef852800327802 */ /* 0x000fe20000000f00 */
[----:B------:R-:W-:Y:S01]  /*f3b0*/  IMAD.MOV.U32 R51, RZ, RZ, 0x3e21eea7 ;  /* 0x3e21eea7ff337424 */ /* 0x000fe200078e00ff */
[----:B------:R-:W-:Y:S01]  /*f3c0*/  ISETP.GT.U32.AND P0, PT, R3, -0x79800000, PT ;  /* 0x868000000300780c */ /* 0x000fe20003f04070 */
[----:B------:R-:W-:Y:S01]  /*f3d0*/  UMOV UR10, 0xf9785eba ;  /* 0xf9785eba000a7882 */ /* 0x000fe20000000000 */
[----:B------:R-:W-:Y:S01]  /*f3e0*/  UMOV UR11, 0x3de5db65 ;  /* 0x3de5db65000b7882 */ /* 0x000fe20000000000 */
[----:B------:R-:W-:Y:S01]  /*f3f0*/  DMUL R44, R44, -2 ;  /* 0xc00000002c2c7828 */ /* 0x000fe20000000000 */
[----:B------:R-:W-:Y:S01]  /*f400*/  FSEL R19, R19, R23, P0 ;  /* 0x0000001713137208 */ /* 0x000fe20000000000 */
[----:B------:R-:W-:Y:S01]  /*f410*/  IMAD.MOV.U32 R40, RZ, RZ, 0x0 ;  /* 0x00000000ff287424 */ /* 0x000fe200078e00ff */
[----:B------:R-:W-:Y:S01]  /*f420*/  FSEL R22, R18, R22, P0 ;  /* 0x0000001612167208 */ /* 0x000fe20000000000 */
[----:B------:R-:W-:Y:S01]  /*f430*/  BSSY.RECONVERGENT B2, `(.L_x_231) ;  /* 0x0000051000027945 */ /* 0x000fe20003800200 */
[----:B------:R-:W-:Y:S01]  /*f440*/  MOV R41, 0x3fd80000 ;  /* 0x3fd8000000297802 */ /* 0x000fe20000000f00 */
[----:B------:R-:W-:Y:S01]  /*f450*/  VIADD R23, R19, 0x100000 ;  /* 0x0010000013177836 */ /* 0x000fe20000000000 */
[----:B------:R-:W0:Y:S01]  /*f460*/  MUFU.RSQ64H R43, R45 ;  /* 0x0000002d002b7308 */ /* 0x000e220000001c00 */
[----:B------:R-:W-:-:S02]  /*f470*/  IMAD.MOV.U32 R18, RZ, RZ, R22 ;  /* 0x000000ffff127224 */ /* 0x000fc400078e0016 */
[----:B------:R-:W-:-:S05]  /*f480*/  VIADD R42, R45, 0xfcb00000 ;  /* 0xfcb000002d2a7836 */ /* 0x000fca0000000000 */
[----:B------:R-:W2:Y:S08]  /*f490*/  FRND.F64 R24, R22 ;  /* 0x0000001600187313 */ /* 0x000eb00000301800 */
[----:B------:R-:W3:Y:S01]  /*f4a0*/  F2I.S64.F64 R22, R22 ;  /* 0x0000001600167311 */ /* 0x000ee20000301900 */
[----:B0-----:R-:W-:Y:S02]  /*f4b0*/  DMUL R58, R42, R42 ;  /* 0x0000002a2a3a7228 */ /* 0x001fe40000000000 */
[----:B--2---:R-:W-:-:S06]  /*f4c0*/  DFMA R24, R24, -0.5, R18 ;  /* 0xbfe000001818782b */ /* 0x004fcc0000000012 */
[----:B------:R-:W-:Y:S02]  /*f4d0*/  DFMA R58, R44, -R58, 1 ;  /* 0x3ff000002c3a742b */ /* 0x000fe4000000083a */
[----:B------:R-:W-:Y:S01]  /*f4e0*/  DMUL R26, R24, UR6 ;  /* 0x00000006181a7c28 */ /* 0x000fe20008000000 */
[----:B------:R-:W-:Y:S01]  /*f4f0*/  UMOV UR6, 0x54442d18 ;  /* 0x54442d1800067882 */ /* 0x000fe20000000000 */
[----:B------:R-:W-:-:S04]  /*f500*/  UMOV UR7, 0x400921fb ;  /* 0x400921fb00077882 */ /* 0x000fc80000000000 */
[----:B------:R-:W-:Y:S01]  /*f510*/  DFMA R40, R58, R40, 0.5 ;  /* 0x3fe000003a28742b */ /* 0x000fe20000000028 */
[C---:B---3--:R-:W-:Y:S01]  /*f520*/  LOP3.LUT R3, R22.reuse, 0x1, RZ, 0xc0, !PT ;  /* 0x0000000116037812 */ /* 0x048fe200078ec0ff */
[----:B------:R-:W-:Y:S01]  /*f530*/  DMUL R58, R42, R58 ;  /* 0x0000003a2a3a7228 */ /* 0x000fe20000000000 */
[----:B------:R-:W-:Y:S01]  /*f540*/  LOP3.LUT P1, RZ, R22, 0x2, RZ, 0xc0, !PT ;  /* 0x0000000216ff7812 */ /* 0x000fe2000782c0ff */
[----:B------:R-:W-:Y:S01]  /*f550*/  DFMA R26, R24, UR6, R26 ;  /* 0x00000006181a7c2b */ /* 0x000fe2000800001a */
[----:B------:R-:W-:Y:S01]  /*f560*/  UMOV UR6, 0x20fd8164 ;  /* 0x20fd816400067882 */ /* 0x000fe20000000000 */
[----:B------:R-:W-:Y:S02]  /*f570*/  HFMA2 R25, -RZ, RZ, 1.587890625, -1521 ;  /* 0x3e5ae5f1ff197431 */ /* 0x000fe400000001ff */
[----:B------:R-:W-:Y:S01]  /*f580*/  IMAD.MOV.U32 R24, RZ, RZ, 0x2cb0d246 ;  /* 0x2cb0d246ff187424 */ /* 0x000fe200078e00ff */
[----:B------:R-:W-:Y:S01]  /*f590*/  UMOV UR7, 0x3da8ff83 ;  /* 0x3da8ff8300077882 */ /* 0x000fe20000000000 */
[----:B------:R-:W-:Y:S01]  /*f5a0*/  DFMA R58, R40, R58, R42 ;  /* 0x0000003a283a722b */ /* 0x000fe2000000002a */
[----:B------:R-:W-:Y:S01]  /*f5b0*/  ISETP.NE.U32.AND P0, PT, R3, 0x1, PT ;  /* 0x000000010300780c */ /* 0x000fe20003f05070 */
[----:B------:R-:W-:-:S03]  /*f5c0*/  DMUL R32, R26, R26 ;  /* 0x0000001a1a207228 */ /* 0x000fc60000000000 */
[----:B------:R-:W-:-:S05]  /*f5d0*/  ISETP.NE.U32.AND.EX P0, PT, RZ, RZ, PT, P0 ;  /* 0x000000ffff00720c */ /* 0x000fca0003f05100 */
[----:B------:R-:W-:Y:S01]  /*f5e0*/  VIADD R23, R59, 0xfff00000 ;  /* 0xfff000003b177836 */ /* 0x000fe20000000000 */
[C---:B------:R-:W-:Y:S01]  /*f5f0*/  DFMA R24, R32.reuse, UR10, -R24 ;  /* 0x0000000a20187c2b */ /* 0x040fe20008000818 */
[----:B------:R-:W-:Y:S01]  /*f600*/  UMOV UR10, 0x69ace392 ;  /* 0x69ace392000a7882 */ /* 0x000fe20000000000 */
[C---:B------:R-:W-:Y:S01]  /*f610*/  DFMA R50, R32.reuse, -UR6, R50 ;  /* 0x8000000620327c2b */ /* 0x040fe20008000032 */
[----:B------:R-:W-:Y:S01]  /*f620*/  UMOV UR11, 0x3ec71de3 ;  /* 0x3ec71de3000b7882 */ /* 0x000fe20000000000 */
[----:B------:R-:W-:Y:S01]  /*f630*/  UMOV UR6, 0x8e06e6d9 ;  /* 0x8e06e6d900067882 */ /* 0x000fe20000000000 */
[----:B------:R-:W-:Y:S01]  /*f640*/  UMOV UR7, 0x3e927e4f ;  /* 0x3e927e4f00077882 */ /* 0x000fe20000000000 */
[----:B------:R-:W-:Y:S02]  /*f650*/  IMAD.MOV.U32 R22, RZ, RZ, R58 ;  /* 0x000000ffff167224 */ /* 0x000fe400078e003a */
        /* <DEDUP_REMOVED lines=24> */
[----:B------:R-:W-:-:S06]  /*f7e0*/  DMUL R32, R44, R58 ;  /* 0x0000003a2c207228 */ /* 0x000fcc0000000000 */
[----:B------:R-:W-:Y:S02]  /*f7f0*/  LOP3.LUT R3, R25, 0x80000000, RZ, 0x3c, !PT ;  /* 0x8000000019037812 */ /* 0x000fe400078e3cff */
[----:B------:R-:W-:Y:S01]  /*f800*/  FSEL R26, R50, R24, !P0 ;  /* 0x00000018321a7208 */ /* 0x000fe20004000000 */
[----:B------:R-:W-:Y:S01]  /*f810*/  DFMA R40, R32, -R32, R44 ;  /* 0x800000202028722b */ /* 0x000fe2000000002c */
[----:B------:R-:W-:Y:S02]  /*f820*/  FSEL R27, R51, R25, !P0 ;  /* 0x00000019331b7208 */ /* 0x000fe40004000000 */
[----:B------:R-:W-:Y:S02]  /*f830*/  FSEL R24, R24, R50, !P0 ;  /* 0x0000003218187208 */ /* 0x000fe40004000000 */
[----:B------:R-:W-:Y:S02]  /*f840*/  FSEL R25, R3, R51, !P0 ;  /* 0x0000003303197208 */ /* 0x000fe40004000000 */
[----:B------:R-:W-:Y:S01]  /*f850*/  ISETP.GE.U32.AND P0, PT, R42, 0x7ca00000, PT ;  /* 0x7ca000002a00780c */ /* 0x000fe20003f06070 */
[----:B------:R-:W-:Y:S01]  /*f860*/  DFMA R50, R40, R22, R32 ;  /* 0x000000162832722b */ /* 0x000fe20000000020 */
[----:B------:R-:W-:-:S02]  /*f870*/  @P1 LOP3.LUT R21, R25, 0x80000000, RZ, 0x3c, !PT ;  /* 0x8000000019151812 */ /* 0x000fc400078e3cff */
[----:B------:R-:W-:-:S03]  /*f880*/  @P1 LOP3.LUT R3, R27, 0x80000000, RZ, 0x3c, !PT ;  /* 0x800000001b031812 */ /* 0x000fc600078e3cff */
[----:B------:R-:W-:Y:S01]  /*f890*/  @P1 IMAD.MOV.U32 R25, RZ, RZ, R21 ;  /* 0x000000ffff191224 */ /* 0x000fe200078e0015 */
[----:B------:R-:W-:-:S05]  /*f8a0*/  @P1 MOV R27, R3 ;  /* 0x00000003001b1202 */ /* 0x000fca0000000f00 */
[----:B------:R-:W-:Y:S05]  /*f8b0*/  @!P0 BRA `(.L_x_232) ;  /* 0x0000000000208947 */ /* 0x000fea0003800000 */
[----:B------:R-:W-:Y:S01]  /*f8c0*/  IMAD.MOV.U32 R22, RZ, RZ, R58 ;  /* 0x000000ffff167224 */ /* 0x000fe200078e003a */
[----:B------:R-:W-:Y:S01]  /*f8d0*/  MOV R43, R45 ;  /* 0x0000002d002b7202 */ /* 0x000fe20000000f00 */
[----:B------:R-:W-:Y:S01]  /*f8e0*/  IMAD.MOV.U32 R4, RZ, RZ, R32 ;  /* 0x000000ffff047224 */ /* 0x000fe200078e0020 */
[----:B------:R-:W-:Y:S01]  /*f8f0*/  MOV R3, 0xf920 ;  /* 0x0000f92000037802 */ /* 0x000fe20000000f00 */
[----:B------:R-:W-:-:S07]  /*f900*/  IMAD.MOV.U32 R21, RZ, RZ, R33 ;  /* 0x000000ffff157224 */ /* 0x000fce00078e0021 */
[----:B-1----:R-:W-:Y:S05]  /*f910*/  CALL.REL.NOINC `($__internal_1_$__cuda_sm20_dsqrt_rn_f64_mediumpath_v1) ;  /* 0x0000003400ac7944 */ /* 0x002fea0003c00000 */
[----:B------:R-:W-:Y:S01]  /*f920*/  MOV R50, R21 ;  /* 0x0000001500327202 */ /* 0x000fe20000000f00 */
[----:B------:R-:W-:-:S07]  /*f930*/  IMAD.MOV.U32 R51, RZ, RZ, R4 ;  /* 0x000000ffff337224 */ /* 0x000fce00078e0004 */
.L_x_232:
[----:B------:R-:W-:Y:S05]  /*f940*/  BSYNC.RECONVERGENT B2 ;  /* 0x0000000000027941 */ /* 0x000fea0003800200 */
.L_x_231:
[----:B------:R-:W0:Y:S01]  /*f950*/  FRND.F64.TRUNC R32, R18 ;  /* 0x0000001200207313 */ /* 0x000e22000030d800 */
[----:B------:R-:W-:Y:S01]  /*f960*/  DMUL R22, RZ, R18 ;  /* 0x00000012ff167228 */ /* 0x000fe20000000000 */
[----:B------:R-:W-:Y:S01]  /*f970*/  HFMA2 R29, -RZ, RZ, 0, 5.9604644775390625e-08 ;  /* 0x00000001ff1d7431 */ /* 0x000fe200000001ff */
[----:B------:R-:W-:Y:S01]  /*f980*/  DADD R24, RZ, R24 ;  /* 0x00000000ff187229 */ /* 0x000fe20000000018 */
[----:B------:R-:W-:Y:S02]  /*f990*/  IMAD.MOV.U32 R31, RZ, RZ, R20 ;  /* 0x000000ffff1f7224 */ /* 0x000fe400078e0014 */
[----:B------:R-:W-:Y:S02]  /*f9a0*/  IMAD.MOV.U32 R21, RZ, RZ, R17 ;  /* 0x000000ffff157224 */ /* 0x000fe400078e0011 */
[----:B------:R-:W-:Y:S01]  /*f9b0*/  IMAD.MOV.U32 R20, RZ, RZ, R12 ;  /* 0x000000ffff147224 */ /* 0x000fe200078e000c */
[----:B0-----:R-:W-:Y:S02]  /*f9c0*/  DSETP.NEU.AND P0, PT, R18, R32, PT ;  /* 0x000000201200722a */ /* 0x001fe40003f0d000 */
[----:B------:R-:W-:-:S04]  /*f9d0*/  DMUL R32, R24, R50 ;  /* 0x0000003218207228 */ /* 0x000fc80000000000 */
[----:B------:R-:W-:Y:S02]  /*f9e0*/  FSEL R18, R22, R26, !P0 ;  /* 0x0000001a16127208 */ /* 0x000fe40004000000 */
[----:B------:R-:W-:Y:S01]  /*f9f0*/  FSEL R19, R23, R27, !P0 ;  /* 0x0000001b17137208 */ /* 0x000fe20004000000 */
[----:B------:R-:W-:Y:S01]  /*fa00*/  IMAD.MOV.U32 R23, RZ, RZ, R15 ;  /* 0x000000ffff177224 */ /* 0x000fe200078e000f */
[----:B------:R-:W-:-:S04]  /*fa10*/  MOV R22, R16 ;  /* 0x0000001000167202 */ /* 0x000fc80000000f00 */
[----:B------:R-:W-:-:S11]  /*fa20*/  DMUL R50, R50, R18 ;  /* 0x0000001232327228 */ /* 0x000fd60000000000 */
.L_x_227:
[----:B------:R-:W-:Y:S05]  /*fa30*/  BSYNC.RECONVERGENT B1 ;  /* 0x0000000000017941 */ /* 0x000fea0003800200 */
.L_x_226:
[----:B------:R-:W0:Y:S02]  /*fa40*/  F2F.F64.F32 R16, R11 ;  /* 0x0000000b00107310 */ /* 0x000e240000201800 */
[----:B0-----:R-:W-:-:S08]  /*fa50*/  DFMA R16, R50, R56, R16 ;  /* 0x000000383210722b */ /* 0x001fd00000000010 */
[----:B------:R-:W-:-:S06]  /*fa60*/  DADD R16, R16, 0.5 ;  /* 0x3fe0000010107429 */ /* 0x000fcc0000000000 */
[----:B------:R3:W4:Y:S01]  /*fa70*/  F2I.U32.F64.TRUNC R25, R16 ;  /* 0x0000001000197311 */ /* 0x000722000030d000 */
[----:B------:R-:W-:Y:S05]  /*fa80*/  BRA `(.L_x_224) ;  /* 0x0000000c00b47947 */ /* 0x000fea0003800000 */
.L_x_225:
[----:B------:R-:W0:Y:S01]  /*fa90*/  MUFU.LG2 R3, R11 ;  /* 0x0000000b00037308 */ /* 0x000e220000000c00 */
[C---:B------:R-:W-:Y:S01]  /*faa0*/  FADD R4, R11.reuse, -0.12400979548692703247 ;  /* 0xbdfdf8d90b047421 */ /* 0x040fe20000000000 */
[----:B------:R-:W-:Y:S01]  /*fab0*/  FADD R12, R11, -1.9738116264343261719 ;  /* 0xbffca5dc0b0c7421 */ /* 0x000fe20000000000 */
[----:B------:R-:W-:Y:S01]  /*fac0*/  IMAD.MOV.U32 R15, RZ, RZ, 0x3fb75b84 ;  /* 0x3fb75b84ff0f7424 */ /* 0x000fe200078e00ff */
[----:B------:R-:W-:Y:S01]  /*fad0*/  UMOV UR6, 0xfefa39ef ;  /* 0xfefa39ef00067882 */ /* 0x000fe20000000000 */
[----:B------:R-:W-:Y:S01]  /*fae0*/  UMOV UR7, 0x3fe62e42 ;  /* 0x3fe62e4200077882 */ /* 0x000fe20000000000 */
[----:B------:R-:W-:Y:S02]  /*faf0*/  BSSY.RECONVERGENT B1, `(.L_x_233) ;  /* 0x00000e3000017945 */ /* 0x000fe40003800200 */
[----:B------:R-:W2:Y:S08]  /*fb00*/  MUFU.RSQ R4, R4 ;  /* 0x0000000400047308 */ /* 0x000eb00000001400 */
[----:B------:R-:W3:Y:S08]  /*fb10*/  MUFU.RSQ R12, R12 ;  /* 0x0000000c000c7308 */ /* 0x000ef00000001400 */
[----:B0-----:R-:W0:Y:S01]  /*fb20*/  F2F.F64.F32 R24, R3 ;  /* 0x0000000300187310 */ /* 0x001e220000201800 */
[----:B--2---:R-:W-:Y:S01]  /*fb30*/  FFMA R18, R4, R15, 0.00025361074949614703655 ;  /* 0x3984f70f04127423 */ /* 0x004fe2000000000f */
[----:B------:R-:W-:-:S06]  /*fb40*/  MOV R15, 0x3e5807d3 ;  /* 0x3e5807d3000f7802 */ /* 0x000fcc0000000f00 */
[----:B------:R2:W4:Y:S01]  /*fb50*/  MUFU.RCP R17, R18 ;  /* 0x0000001200117308 */ /* 0x0005220000001000 */
[----:B---3--:R-:W-:Y:S01]  /*fb60*/  FFMA R15, R12, R15, 0.94201731681823730469 ;  /* 0x3f71280c0c0f7423 */ /* 0x008fe2000000000f */
[----:B0-----:R-:W-:-:S06]  /*fb70*/  DMUL R24, R24, UR6 ;  /* 0x0000000618187c28 */ /* 0x001fcc0008000000 */
[----:B------:R2:W0:Y:S05]  /*fb80*/  F2F.F32.F64 R16, R24 ;  /* 0x0000001800107310 */ /* 0x00042a0000301000 */
.L_x_242:
[----:B------:R-:W-:Y:S01]  /*fb90*/  SHF.R.U32.HI R4, RZ, 0x2, R31 ;  /* 0x00000002ff047819 */ /* 0x000fe2000001161f */
[----:B------:R-:W-:Y:S01]  /*fba0*/  IMAD.SHL.U32 R19, R20, 0x10, RZ ;  /* 0x0000001014137824 */ /* 0x000fe200078e00ff */
[----:B------:R-:W-:Y:S01]  /*fbb0*/  UMOV UR6, 0xfefa39ef ;  /* 0xfefa39ef00067882 */ /* 0x000fe20000000000 */
[----:B------:R-:W-:Y:S01]  /*fbc0*/  UMOV UR7, 0x3fe62e42 ;  /* 0x3fe62e4200077882 */ /* 0x000fe20000000000 */
[----:B------:R-:W-:Y:S01]  /*fbd0*/  LOP3.LUT R3, R4, R31, RZ, 0x3c, !PT ;  /* 0x0000001f04037212 */ /* 0x000fe200078e3cff */
[----:B------:R-:W-:Y:S01]  /*fbe0*/  BSSY.RECONVERGENT B2, `(.L_x_234) ;  /* 0x00000c0000027945 */ /* 0x000fe20003800200 */
[----:B------:R-:W-:-:S03]  /*fbf0*/  SHF.R.U32.HI R44, RZ, 0x2, R23 ;  /* 0x00000002ff2c7819 */ /* 0x000fc60000011617 */
[----:B------:R-:W-:Y:S01]  /*fc00*/  IMAD.SHL.U32 R4, R3, 0x2, RZ ;  /* 0x0000000203047824 */ /* 0x000fe200078e00ff */
[----:B------:R-:W-:-:S04]  /*fc10*/  LOP3.LUT R44, R44, R23, RZ, 0x3c, !PT ;  /* 0x000000172c2c7212 */ /* 0x000fc800078e3cff */
[----:B------:R-:W-:Y:S01]  /*fc20*/  LOP3.LUT R12, R20, R19, R4, 0x96, !PT ;  /* 0x00000013140c7212 */ /* 0x000fe200078e9604 */
[----:B------:R-:W-:Y:S01]  /*fc30*/  IMAD.SHL.U32 R23, R44, 0x2, RZ ;  /* 0x000000022c177824 */ /* 0x000fe200078e00ff */
[----:B------:R-:W-:Y:S02]  /*fc40*/  MOV R4, R21 ;  /* 0x0000001500047202 */ /* 0x000fe40000000f00 */
[----:B------:R-:W-:Y:S01]  /*fc50*/  LOP3.LUT R21, R12, R3, RZ, 0x3c, !PT ;  /* 0x000000030c157212 */ /* 0x000fe200078e3cff */
[----:B------:R-:W-:-:S03]  /*fc60*/  IMAD.MOV.U32 R3, RZ, RZ, 0x2f800000 ;  /* 0x2f800000ff037424 */ /* 0x000fc600078e00ff */
[C---:B------:R-:W-:Y:S01]  /*fc70*/  IADD3 R12, PT, PT, R30.reuse, 0x587c5, R21 ;  /* 0x000587c51e0c7810 */ /* 0x040fe20007ffe015 */
[----:B------:R-:W-:-:S03]  /*fc80*/  VIADD R30, R30, 0xb0f8a ;  /* 0x000b0f8a1e1e7836 */ /* 0x000fc60000000000 */
[----:B------:R-:W-:-:S05]  /*fc90*/  I2FP.F32.U32 R12, R12 ;  /* 0x0000000c000c7245 */ /* 0x000fca0000201000 */
[----:B------:R-:W-:-:S06]  /*fca0*/  FFMA R26, R12, R3, 1.1641532182693481445e-10 ;  /* 0x2f0000000c1a7423 */ /* 0x000fcc0000000003 */
[----:B------:R-:W3:Y:S02]  /*fcb0*/  MUFU.RSQ R26, R26 ;  /* 0x0000001a001a7308 */ /* 0x000ee40000001400 */
[----:B---3--:R-:W-:-:S06]  /*fcc0*/  FADD R27, R26, -1 ;  /* 0xbf8000001a1b7421 */ /* 0x008fcc0000000000 */
[----:B------:R-:W2:Y:S08]  /*fcd0*/  MUFU.LG2 R27, R27 ;  /* 0x0000001b001b7308 */ /* 0x000eb00000000c00 */
[----:B--2---:R-:W2:Y:S02]  /*fce0*/  F2F.F64.F32 R24, R27 ;  /* 0x0000001b00187310 */ /* 0x004ea40000201800 */
[----:B--2---:R-:W-:Y:S01]  /*fcf0*/  DMUL R24, R24, UR6 ;  /* 0x0000000618187c28 */ /* 0x004fe20008000000 */
[----:B------:R-:W-:Y:S01]  /*fd00*/  UMOV UR6, 0x652b82fe ;  /* 0x652b82fe00067882 */ /* 0x000fe20000000000 */
[----:B------:R-:W-:-:S04]  /*fd10*/  UMOV UR7, 0x3ff71547 ;  /* 0x3ff7154700077882 */ /* 0x000fc80000000000 */
        /* <DEDUP_REMOVED lines=10> */
[----:B------:R-:W3:Y:S01]  /*fdc0*/  F2F.F64.F32 R24, R41 ;  /* 0x0000002900187310 */ /* 0x000ee20000201800 */
[----:B--2---:R-:W-:-:S07]  /*fdd0*/  ISETP.GE.AND P0, PT, R40, 0x9, PT ;  /* 0x000000092800780c */ /* 0x004fce0003f06270 */
[----:B------:R2:W4:Y:S01]  /*fde0*/  F2F.F64.F32 R26, R19 ;  /* 0x00000013001a7310 */ /* 0x0005220000201800 */
[----:B---3--:R-:W-:Y:S01]  /*fdf0*/  DMUL R24, R24, UR6 ;  /* 0x0000000618187c28 */ /* 0x008fe20008000000 */
[----:B--2---:R-:W-:-:S04]  /*fe00*/  SHF.L.U32 R19, R21, 0x4, RZ ;  /* 0x0000000415137819 */ /* 0x004fc800000006ff */
[----:B------:R-:W-:Y:S01]  /*fe10*/  LOP3.LUT R44, R44, R23, R19, 0x96, !PT ;  /* 0x000000172c2c7212 */ /* 0x000fe200078e9613 */
[----:B----4-:R-:W-:-:S04]  /*fe20*/  DMUL R26, R26, UR6 ;  /* 0x000000061a1a7c28 */ /* 0x010fc80008000000 */
[----:B------:R-:W2:Y:S08]  /*fe30*/  F2F.F32.F64 R24, R24 ;  /* 0x0000001800187310 */ /* 0x000eb00000301000 */
[----:B------:R3:W4:Y:S08]  /*fe40*/  F2F.F32.F64 R26, R26 ;  /* 0x0000001a001a7310 */ /* 0x0007300000301000 */
[----:B--2---:R2:W5:Y:S01]  /*fe50*/  MUFU.EX2 R42, R24 ;  /* 0x00000018002a7308 */ /* 0x0045620000000800 */
[----:B---3--:R-:W-:-:S02]  /*fe60*/  LOP3.LUT R27, R44, R21, RZ, 0x3c, !PT ;  /* 0x000000152c1b7212 */ /* 0x008fc400078e3cff */
[----:B------:R-:W-:-:S03]  /*fe70*/  I2FP.F32.S32 R44, R40 ;  /* 0x00000028002c7245 */ /* 0x000fc60000201400 */
[----:B------:R-:W-:Y:S02]  /*fe80*/  IMAD.IADD R19, R27, 0x1, R30 ;  /* 0x000000011b137824 */ /* 0x000fe400078e021e */
[----:B----4-:R-:W3:Y:S03]  /*fe90*/  MUFU.EX2 R39, R26 ;  /* 0x0000001a00277308 */ /* 0x010ee60000000800 */
[----:B--2---:R-:W-:Y:S02]  /*fea0*/  I2FP.F32.U32 R24, R19 ;  /* 0x0000001300187245 */ /* 0x004fe40000201000 */
[----:B------:R-:W-:Y:S01]  /*feb0*/  MOV R19, R22 ;  /* 0x0000001600137202 */ /* 0x000fe20000000f00 */
[----:B------:R-:W-:Y:S02]  /*fec0*/  IMAD.MOV.U32 R22, RZ, RZ, R20 ;  /* 0x000000ffff167224 */ /* 0x000fe400078e0014 */
[----:B------:R-:W2:Y:S01]  /*fed0*/  F2F.F64.F32 R44, |R44| ;  /* 0x4000002c002c7310 */ /* 0x000ea20000201800 */
[----:B-----5:R-:W-:Y:S01]  /*fee0*/  FADD R42, R42, 1 ;  /* 0x3f8000002a2a7421 */ /* 0x020fe20000000000 */
[----:B------:R-:W-:Y:S01]  /*fef0*/  FFMA R23, R24, R3, 1.1641532182693481445e-10 ;  /* 0x2f00000018177423 */ /* 0x000fe20000000003 */
[----:B------:R-:W-:-:S02]  /*ff00*/  IMAD.MOV.U32 R20, RZ, RZ, R27 ;  /* 0x000000ffff147224 */ /* 0x000fc400078e001b */
[----:B------:R-:W-:Y:S01]  /*ff10*/  FMUL R42, R42, R42 ;  /* 0x0000002a2a2a7220 */ /* 0x000fe20000400000 */
[----:B---3--:R-:W-:-:S05]  /*ff20*/  FADD R39, R39, 1 ;  /* 0x3f80000027277421 */ /* 0x008fca0000000000 */
[----:B------:R-:W-:Y:S01]  /*ff30*/  MUFU.RCP R42, R42 ;  /* 0x0000002a002a7308 */ /* 0x000fe20000001000 */
[----:B------:R-:W-:-:S07]  /*ff40*/  FMUL R25, R39, R39 ;  /* 0x0000002727197220 */ /* 0x000fce0000400000 */
[----:B------:R-:W3:Y:S02]  /*ff50*/  MUFU.RCP R25, R25 ;  /* 0x0000001900197308 */ /* 0x000ee40000001000 */
[----:B---3--:R-:W-:Y:S01]  /*ff60*/  FADD R39, R25, -R42 ;  /* 0x8000002a19277221 */ /* 0x008fe20000000000 */
[----:B--2---:R-:W-:Y:S06]  /*ff70*/  @!P0 BRA `(.L_x_235) ;  /* 0x0000000800088947 */ /* 0x004fec0003800000 */
[----:B------:R-:W2:Y:S01]  /*ff80*/  MUFU.RCP64H R27, R45 ;  /* 0x0000002d001b7308 */ /* 0x000ea20000001800 */
[----:B------:R-:W-:Y:S01]  /*ff90*/  IADD3 R26, PT, PT, R45, 0x300402, RZ ;  /* 0x003004022d1a7810 */ /* 0x000fe20007ffe0ff */
[----:B------:R-:W-:Y:S03]  /*ffa0*/  BSSY.RECONVERGENT B3, `(.L_x_236) ;  /* 0x0000010000037945 */ /* 0x000fe60003800200 */
[----:B------:R-:W-:Y:S02]  /*ffb0*/  FSETP.GEU.AND P0, PT, |R26|, 5.8789094863358348022e-39, PT ;  /* 0x004004021a00780b */ /* 0x000fe40003f0e200 */
[----:B--2---:R-:W-:-:S08]  /*ffc0*/  DFMA R24, -R44, R26, 1 ;  /* 0x3ff000002c18742b */ /* 0x004fd0000000011a */
[----:B------:R-:W-:-:S08]  /*ffd0*/  DFMA R24, R24, R24, R24 ;  /* 0x000000181818722b */ /* 0x000fd00000000018 */
[----:B------:R-:W-:-:S08]  /*ffe0*/  DFMA R24, R26, R24, R26 ;  /* 0x000000181a18722b */ /* 0x000fd0000000001a */
[----:B------:R-:W-:-:S08]  /*fff0*/  DFMA R40, -R44, R24, 1 ;  /* 0x3ff000002c28742b */ /* 0x000fd00000000118 */
[----:B------:R-:W-:Y:S01]  /*10000*/  DFMA R40, R24, R40, R24 ;  /* 0x000000281828722b */ /* 0x000fe20000000018 */
[----:B------:R-:W-:Y:S10]  /*10010*/  @P0 BRA `(.L_x_237) ;  /* 0x0000000000200947 */ /* 0x000ff40003800000 */
[----:B------:R-:W-:Y:S01]  /*10020*/  LOP3.LUT R40, R45, 0x7fffffff, RZ, 0xc0, !PT ;  /* 0x7fffffff2d287812 */ /* 0x000fe200078ec0ff */
[----:B------:R-:W-:Y:S01]  /*10030*/  IMAD.MOV.U32 R24, RZ, RZ, R44 ;  /* 0x000000ffff187224 */ /* 0x000fe200078e002c */
[----:B------:R-:W-:Y:S01]  /*10040*/  MOV R3, 0x10080 ;  /* 0x0001008000037802 */ /* 0x000fe20000000f00 */
[----:B------:R-:W-:Y:S01]  /*10050*/  IMAD.MOV.U32 R25, RZ, RZ, R45 ;  /* 0x000000ffff197224 */ /* 0x000fe200078e002d */
[----:B------:R-:W-:-:S07]  /*10060*/  IADD3 R40, PT, PT, R40, -0x100000, RZ ;  /* 0xfff0000028287810 */ /* 0x000fce0007ffe0ff */
[----:B01----:R-:W-:Y:S05]  /*10070*/  CALL.REL.NOINC `($__internal_0_$__cuda_sm20_dblrcp_rn_slowpath_v3) ;  /* 0x0000002c00307944 */ /* 0x003fea0003c00000 */
[----:B------:R-:W-:Y:S02]  /*10080*/  IMAD.MOV.U32 R40, RZ, RZ, R24 ;  /* 0x000000ffff287224 */ /* 0x000fe400078e0018 */
[----:B------:R-:W-:-:S07]  /*10090*/  IMAD.MOV.U32 R41, RZ, RZ, R25 ;  /* 0x000000ffff297224 */ /* 0x000fce00078e0019 */
.L_x_237:
[----:B------:R-:W-:Y:S05]  /*100a0*/  BSYNC.RECONVERGENT B3 ;  /* 0x0000000000037941 */ /* 0x000fea0003800200 */
.L_x_236:
[----:B------:R-:W-:Y:S01]  /*100b0*/  DMUL R42, R40, R40 ;  /* 0x00000028282a7228 */ /* 0x000fe20000000000 */
[----:B------:R-:W-:Y:S01]  /*100c0*/  MOV R24, 0x92738fbf ;  /* 0x92738fbf00187802 */ /* 0x000fe20000000f00 */
[----:B------:R-:W-:Y:S01]  /*100d0*/  IMAD.MOV.U32 R25, RZ, RZ, 0x3f4b68b9 ;  /* 0x3f4b68b9ff197424 */ /* 0x000fe200078e00ff */
[----:B------:R-:W-:Y:S01]  /*100e0*/  ISETP.GT.AND P0, PT, R45, 0xfffff, PT ;  /* 0x000fffff2d00780c */ /* 0x000fe20003f04270 */
[----:B------:R-:W-:Y:S01]  /*100f0*/  UMOV UR6, 0x34783f9 ;  /* 0x034783f900067882 */ /* 0x000fe20000000000 */
[----:B------:R-:W-:Y:S01]  /*10100*/  UMOV UR7, 0x3f5ac321 ;  /* 0x3f5ac32100077882 */ /* 0x000fe20000000000 */
[----:B------:R-:W-:Y:S01]  /*10110*/  IMAD.MOV.U32 R46, RZ, RZ, R45 ;  /* 0x000000ffff2e7224 */ /* 0x000fe200078e002d */
[----:B------:R-:W-:Y:S01]  /*10120*/  BSSY.RECONVERGENT B3, `(.L_x_238) ;  /* 0x0000061000037945 */ /* 0x000fe20003800200 */
[----:B------:R-:W-:Y:S01]  /*10130*/  DFMA R24, R42, -UR6, R24 ;  /* 0x800000062a187c2b */ /* 0x000fe20008000018 */
[----:B------:R-:W-:Y:S01]  /*10140*/  UMOV UR6, 0x1e4f7b8c ;  /* 0x1e4f7b8c00067882 */ /* 0x000fe20000000000 */
[----:B------:R-:W-:-:S06]  /*10150*/  UMOV UR7, 0x3f4380d0 ;  /* 0x3f4380d000077882 */ /* 0x000fcc0000000000 */
[----:B------:R-:W-:Y:S01]  /*10160*/  DFMA R26, R42, R24, -UR6 ;  /* 0x800000062a1a7e2b */ /* 0x000fe20008000018 */
[----:B------:R-:W-:Y:S01]  /*10170*/  UMOV UR6, 0xa29f7264 ;  /* 0xa29f726400067882 */ /* 0x000fe20000000000 */
[----:B------:R-:W-:Y:S01]  /*10180*/  IMAD.MOV.U32 R24, RZ, RZ, R44 ;  /* 0x000000ffff187224 */ /* 0x000fe200078e002c */
[----:B------:R-:W-:Y:S01]  /*10190*/  MOV R25, R45 ;  /* 0x0000002d00197202 */ /* 0x000fe20000000f00 */
[----:B------:R-:W-:Y:S01]  /*101a0*/  @!P0 DMUL R24, R44, 1.80143985094819840000e+16 ;  /* 0x435000002c188828 */ /* 0x000fe20000000000 */
[----:B------:R-:W-:-:S03]  /*101b0*/  UMOV UR7, 0x3f4a019f ;  /* 0x3f4a019f00077882 */ /* 0x000fc60000000000 */
[----:B------:R-:W-:Y:S01]  /*101c0*/  DFMA R26, R42, R26, UR6 ;  /* 0x000000062a1a7e2b */ /* 0x000fe2000800001a */
[----:B------:R-:W-:Y:S01]  /*101d0*/  UMOV UR6, 0x16b2acec ;  /* 0x16b2acec00067882 */ /* 0x000fe20000000000 */
[----:B------:R-:W-:-:S04]  /*101e0*/  UMOV UR7, 0x3f66c16c ;  /* 0x3f66c16c00077882 */ /* 0x000fc80000000000 */
[----:B------:R-:W-:Y:S02]  /*101f0*/  @!P0 IMAD.MOV.U32 R46, RZ, RZ, R25 ;  /* 0x000000ffff2e8224 */ /* 0x000fe400078e0019 */
[----:B------:R-:W-:Y:S01]  /*10200*/  DFMA R26, R42, R26, -UR6 ;  /* 0x800000062a1a7e2b */ /* 0x000fe2000800001a */
[----:B------:R-:W-:Y:S01]  /*10210*/  UMOV UR6, 0x55555545 ;  /* 0x5555554500067882 */ /* 0x000fe20000000000 */
[----:B------:R-:W-:Y:S01]  /*10220*/  UMOV UR7, 0x3fb55555 ;  /* 0x3fb5555500077882 */ /* 0x000fe20000000000 */
[----:B------:R-:W-:-:S04]  /*10230*/  IADD3 R3, PT, PT, R46, -0x1, RZ ;  /* 0xffffffff2e037810 */ /* 0x000fc80007ffe0ff */
[----:B------:R-:W-:Y:S01]  /*10240*/  ISETP.GT.U32.AND P1, PT, R3, 0x7feffffe, PT ;  /* 0x7feffffe0300780c */ /* 0x000fe20003f24070 */
[----:B------:R-:W-:Y:S01]  /*10250*/  DFMA R26, R42, R26, UR6 ;  /* 0x000000062a1a7e2b */ /* 0x000fe2000800001a */
[----:B------:R-:W-:Y:S01]  /*10260*/  UMOV UR6, 0xc864beae ;  /* 0xc864beae00067882 */ /* 0x000fe20000000000 */
[----:B------:R-:W-:Y:S01]  /*10270*/  UMOV UR7, 0x3fed67f1 ;  /* 0x3fed67f100077882 */ /* 0x000fe20000000000 */
[----:B------:R-:W-:Y:S01]  /*10280*/  IMAD.MOV.U32 R3, RZ, RZ, -0x3ff ;  /* 0xfffffc01ff037424 */ /* 0x000fe200078e00ff */
[----:B------:R-:W-:-:S04]  /*10290*/  @!P0 MOV R3, 0xfffffbcb ;  /* 0xfffffbcb00038802 */ /* 0x000fc80000000f00 */
[----:B------:R-:W-:Y:S01]  /*102a0*/  DFMA R26, R26, R40, UR6 ;  /* 0x000000061a1a7e2b */ /* 0x000fe20008000028 */
[----:B------:R-:W-:Y:S02]  /*102b0*/  IMAD.MOV.U32 R40, RZ, RZ, R44 ;  /* 0x000000ffff287224 */ /* 0x000fe400078e002c */
[----:B------:R-:W-:Y:S01]  /*102c0*/  @!P0 IMAD.MOV.U32 R40, RZ, RZ, R24 ;  /* 0x000000ffff288224 */ /* 0x000fe200078e0018 */
[----:B------:R-:W-:Y:S07]  /*102d0*/  @P1 BRA `(.L_x_239) ;  /* 0x0000000000fc1947 */ /* 0x000fee0003800000 */
[C---:B------:R-:W-:Y:S01]  /*102e0*/  LOP3.LUT R24, R46.reuse, 0xfffff, RZ, 0xc0, !PT ;  /* 0x000fffff2e187812 */ /* 0x040fe200078ec0ff */
[----:B------:R-:W-:Y:S01]  /*102f0*/  UMOV UR6, 0x3ae80f1e ;  /* 0x3ae80f1e00067882 */ /* 0x000fe20000000000 */
[----:B------:R-:W-:Y:S01]  /*10300*/  UMOV UR7, 0x3eb1380b ;  /* 0x3eb1380b00077882 */ /* 0x000fe20000000000 */
[----:B------:R-:W-:Y:S02]  /*10310*/  LEA.HI R3, R46, R3, RZ, 0xc ;  /* 0x000000032e037211 */ /* 0x000fe400078f60ff */
[----:B------:R-:W-:Y:S01]  /*10320*/  LOP3.LUT R25, R24, 0x3ff00000, RZ, 0xfc, !PT ;  /* 0x3ff0000018197812 */ /* 0x000fe200078efcff */
[----:B------:R-:W-:Y:S02]  /*10330*/  IMAD.MOV.U32 R24, RZ, RZ, R40 ;  /* 0x000000ffff187224 */ /* 0x000fe400078e0028 */
[----:B------:R-:W-:Y:S01]  /*10340*/  IMAD.MOV.U32 R40, RZ, RZ, RZ ;  /* 0x000000ffff287224 */ /* 0x000fe200078e00ff */
[----:B------:R-:W-:-:S13]  /*10350*/  ISETP.GE.U32.AND P0, PT, R25, 0x3ff6a09f, PT ;  /* 0x3ff6a09f1900780c */ /* 0x000fda0003f06070 */
[----:B------:R-:W-:Y:S01]  /*10360*/  @P0 IADD3 R41, PT, PT, R25, -0x100000, RZ ;  /* 0xfff0000019290810 */ /* 0x000fe20007ffe0ff */
[----:B------:R-:W-:-:S04]  /*10370*/  @P0 VIADD R3, R3, 0x1 ;  /* 0x0000000103030836 */ /* 0x000fc80000000000 */
[----:B------:R-:W-:-:S06]  /*10380*/  @P0 IMAD.MOV.U32 R25, RZ, RZ, R41 ;  /* 0x000000ffff190224 */ /* 0x000fcc00078e0029 */
        /* <DEDUP_REMOVED lines=12> */
[----:B------:R-:W-:Y:S01]  /*10450*/  MOV R24, 0x8b7a8b04 ;  /* 0x8b7a8b0400187802 */ /* 0x000fe20000000f00 */
[----:B------:R-:W-:-:S06]  /*10460*/  IMAD.MOV.U32 R25, RZ, RZ, 0x3ed0ee25 ;  /* 0x3ed0ee25ff197424 */ /* 0x000fcc00078e00ff */
[----:B------:R-:W-:Y:S02]  /*10470*/  DMUL R40, R58, R40 ;  /* 0x000000283a287228 */ /* 0x000fe40000000000 */
        /* <DEDUP_REMOVED lines=17> */
[----:B------:R-:W-:Y:S01]  /*10590*/  LOP3.LUT R24, R3, 0x80000000, RZ, 0x3c, !PT ;  /* 0x8000000003187812 */ /* 0x000fe200078e3cff */
[----:B------:R-:W-:Y:S01]  /*105a0*/  UMOV UR7, 0x3fb55555 ;  /* 0x3fb5555500077882 */ /* 0x000fe20000000000 */
[----:B------:R-:W-:-:S04]  /*105b0*/  MOV R25, 0x43300000 ;  /* 0x4330000000197802 */ /* 0x000fc80000000f00 */
        /* <DEDUP_REMOVED lines=17> */
.L_x_239:
[----:B------:R-:W-:Y:S01]  /*106d0*/  IMAD.MOV.U32 R40, RZ, RZ, 0x0 ;  /* 0x00000000ff287424 */ /* 0x000fe200078e00ff */
[----:B------:R-:W-:Y:S01]  /*106e0*/  LOP3.LUT P0, RZ, R25, 0x7fffffff, RZ, 0xc0, !PT ;  /* 0x7fffffff19ff7812 */ /* 0x000fe2000780c0ff */
[----:B------:R-:W-:-:S06]  /*106f0*/  IMAD.MOV.U32 R41, RZ, RZ, 0x7ff00000 ;  /* 0x7ff00000ff297424 */ /* 0x000fcc00078e00ff */
[----:B------:R-:W-:-:S10]  /*10700*/  DFMA R40, R24, R40, +INF ;  /* 0x7ff000001828742b */ /* 0x000fd40000000028 */
[----:B------:R-:W-:Y:S02]  /*10710*/  FSEL R40, R40, RZ, P0 ;  /* 0x000000ff28287208 */ /* 0x000fe40000000000 */
[----:B------:R-:W-:-:S07]  /*10720*/  FSEL R41, R41, -QNAN , P0 ;  /* 0xfff0000029297808 */ /* 0x000fce0000000000 */
.L_x_240:
[----:B------:R-:W-:Y:S05]  /*10730*/  BSYNC.RECONVERGENT B3 ;  /* 0x0000000000037941 */ /* 0x000fea0003800200 */
.L_x_238:
[----:B------:R-:W-:Y:S02]  /*10740*/  DMUL R40, R40, 0.5 ;  /* 0x3fe0000028287828 */ /* 0x000fe40000000000 */
[----:B------:R-:W-:-:S08]  /*10750*/  DADD R24, R44, -0.5 ;  /* 0xbfe000002c187429 */ /* 0x000fd00000000000 */
[CC--:B------:R-:W-:Y:S02]  /*10760*/  DFMA R44, R40.reuse, R24.reuse, -R44 ;  /* 0x00000018282c722b */ /* 0x0c0fe4000000082c */
[----:B------:R-:W-:-:S08]  /*10770*/  DFMA R26, R40, R24, R26 ;  /* 0x00000018281a722b */ /* 0x000fd0000000001a */
[----:B------:R-:W-:Y:S01]  /*10780*/  DADD R26, R44, R26 ;  /* 0x000000002c1a7229 */ /* 0x000fe2000000001a */
[----:B------:R-:W-:Y:S10]  /*10790*/  BRA `(.L_x_241) ;  /* 0x0000000000107947 */ /* 0x000ff40003800000 */
.L_x_235:
[----:B------:R-:W2:Y:S01]  /*107a0*/  F2I.F64.TRUNC R44, R44 ;  /* 0x0000002c002c7311 */ /* 0x000ea2000030d100 */
[----:B------:R-:W-:Y:S02]  /*107b0*/  UMOV UR6, 0x8 ;  /* 0x0000000800067882 */ /* 0x000fe40000000000 */
[----:B--2---:R-:W-:-:S06]  /*107c0*/  LEA R26, R44, -UR6, 0x3 ;  /* 0x800000062c1a7c11 */ /* 0x004fcc000f8e18ff */
[----:B------:R-:W2:Y:S02]  /*107d0*/  LDC.64 R26, c[0x3][R26] ;  /* 0x00c000001a1a7b82 */ /* 0x000ea40000000a00 */
.L_x_241:
[----:B------:R-:W-:Y:S05]  /*107e0*/  BSYNC.RECONVERGENT B2 ;  /* 0x0000000000027941 */ /* 0x000fea0003800200 */
.L_x_234:
[----:B--2---:R-:W2:Y:S01]  /*107f0*/  F2F.F32.F64 R26, R26 ;  /* 0x0000001a001a7310 */ /* 0x004ea20000301000 */
[----:B0-----:R-:W-:Y:S01]  /*10800*/  FFMA R31, R16, R31, -R11 ;  /* 0x0000001f101f7223 */ /* 0x001fe2000000080b */
[----:B------:R-:W-:Y:S01]  /*10810*/  UMOV UR6, 0x652b82fe ;  /* 0x652b82fe00067882 */ /* 0x000fe20000000000 */
[----:B------:R-:W-:Y:S01]  /*10820*/  UMOV UR7, 0x3ff71547 ;  /* 0x3ff7154700077882 */ /* 0x000fe20000000000 */
[----:B------:R-:W-:-:S04]  /*10830*/  FMUL R40, R39, 1.2999999523162841797 ;  /* 0x3fa6666627287820 */ /* 0x000fc80000400000 */
[----:B------:R-:W-:Y:S01]  /*10840*/  FMUL R42, R23, R40 ;  /* 0x00000028172a7220 */ /* 0x000fe20000400000 */
[----:B------:R-:W-:Y:S01]  /*10850*/  MOV R23, R4 ;  /* 0x0000000400177202 */ /* 0x000fe20000000f00 */
[----:B--2---:R-:W-:-:S04]  /*10860*/  FADD R31, -R26, R31 ;  /* 0x0000001f1a1f7221 */ /* 0x004fc80000000100 */
[----:B------:R0:W2:Y:S02]  /*10870*/  F2F.F64.F32 R24, R31 ;  /* 0x0000001f00187310 */ /* 0x0000a40000201800 */
[----:B0-----:R-:W-:Y:S01]  /*10880*/  IMAD.MOV.U32 R31, RZ, RZ, R19 ;  /* 0x000000ffff1f7224 */ /* 0x001fe200078e0013 */
[----:B--2---:R-:W-:Y:S01]  /*10890*/  DMUL R24, R24, UR6 ;  /* 0x0000000618187c28 */ /* 0x004fe20008000000 */
[----:B------:R-:W-:Y:S01]  /*108a0*/  UMOV UR6, 0xc924223 ;  /* 0x0c92422300067882 */ /* 0x000fe20000000000 */
[----:B------:R-:W-:-:S04]  /*108b0*/  UMOV UR7, 0x3bc79ca1 ;  /* 0x3bc79ca100077882 */ /* 0x000fc80000000000 */
[----:B------:R-:W0:Y:S08]  /*108c0*/  F2F.F32.F64 R3, R24 ;  /* 0x0000001800037310 */ /* 0x000e300000301000 */
[----:B------:R-:W2:Y:S08]  /*108d0*/  F2F.F64.F32 R24, R40 ;  /* 0x0000002800187310 */ /* 0x000eb00000201800 */
[----:B0-----:R-:W0:Y:S02]  /*108e0*/  MUFU.EX2 R3, R3 ;  /* 0x0000000300037308 */ /* 0x001e240000000800 */
[----:B0-----:R-:W-:-:S13]  /*108f0*/  FSETP.GEU.AND P0, PT, R42, R3, PT ;  /* 0x000000032a00720b */ /* 0x001fda0003f0e000 */
[----:B--2---:R-:W-:-:S14]  /*10900*/  DSETP.LTU.OR P0, PT, R24, UR6, P0 ;  /* 0x0000000618007e2a */ /* 0x004fdc0008709400 */
[----:B------:R-:W-:Y:S05]  /*10910*/  @P0 BRA `(.L_x_242) ;  /* 0xfffffff0009c0947 */ /* 0x000fea000383ffff */
[----:B------:R-:W-:Y:S05]  /*10920*/  BSYNC.RECONVERGENT B1 ;  /* 0x0000000000017941 */ /* 0x000fea0003800200 */
.L_x_233:
[----:B------:R0:W2:Y:S01]  /*10930*/  F2I.U32.FLOOR.NTZ R25, R12 ;  /* 0x0000000c00197305 */ /* 0x0000a20000207000 */
[----:B------:R-:W-:Y:S01]  /*10940*/  IMAD.MOV.U32 R23, RZ, RZ, R4 ;  /* 0x000000ffff177224 */ /* 0x000fe200078e0004 */
[----:B------:R-:W-:-:S07]  /*10950*/  MOV R31, R19 ;  /* 0x00000013001f7202 */ /* 0x000fce0000000f00 */
.L_x_224:
[----:B------:R-:W-:Y:S05]  /*10960*/  BSYNC.RECONVERGENT B0 ;  /* 0x0000000000007941 */ /* 0x000fea0003800200 */
.L_x_220:
[----:B--2-4-:R-:W-:Y:S01]  /*10970*/  ISETP.NE.AND P0, PT, R25, RZ, PT ;  /* 0x000000ff1900720c */ /* 0x014fe20003f05270 */
[----:B------:R-:W-:Y:S01]  /*10980*/  BSSY.RECONVERGENT B2, `(.L_x_243) ;  /* 0x0000194000027945 */ /* 0x000fe20003800200 */
[----:B------:R-:W-:-:S11]  /*10990*/  IMAD.MOV.U32 R24, RZ, RZ, RZ ;  /* 0x000000ffff187224 */ /* 0x000fd600078e00ff */
[----:B------:R-:W-:Y:S05]  /*109a0*/  @!P0 BRA `(.L_x_244) ;  /* 0x0000001800448947 */ /* 0x000fea0003800000 */
[C---:B------:R-:W-:Y:S01]  /*109b0*/  ISETP.GE.U32.AND P0, PT, R25.reuse, 0x4, PT ;  /* 0x000000041900780c */ /* 0x040fe20003f06070 */
[----:B------:R-:W-:Y:S01]  /*109c0*/  BSSY.RECONVERGENT B3, `(.L_x_245) ;  /* 0x00000e0000037945 */ /* 0x000fe20003800200 */
[----:B0-----:R-:W-:Y:S01]  /*109d0*/  LOP3.LUT R12, R25, 0x3, RZ, 0xc0, !PT ;  /* 0x00000003190c7812 */ /* 0x001fe200078ec0ff */
[----:B------:R-:W-:Y:S01]  /*109e0*/  IMAD.MOV.U32 R24, RZ, RZ, RZ ;  /* 0x000000ffff187224 */ /* 0x000fe200078e00ff */
[----:B------:R-:W-:Y:S01]  /*109f0*/  MOV R19, R30 ;  /* 0x0000001e00137202 */ /* 0x000fe20000000f00 */
[----:B------:R-:W-:Y:S01]  /*10a00*/  IMAD.MOV.U32 R18, RZ, RZ, R23 ;  /* 0x000000ffff127224 */ /* 0x000fe200078e0017 */
[----:B---3--:R-:W-:Y:S01]  /*10a10*/  MOV R16, R21 ;  /* 0x0000001500107202 */ /* 0x008fe20000000f00 */
[----:B------:R-:W-:Y:S02]  /*10a20*/  IMAD.MOV.U32 R17, RZ, RZ, R22 ;  /* 0x000000ffff117224 */ /* 0x000fe400078e0016 */
[----:B------:R-:W-:-:S04]  /*10a30*/  IMAD.MOV.U32 R15, RZ, RZ, R20 ;  /* 0x000000ffff0f7224 */ /* 0x000fc800078e0014 */
[----:B------:R-:W-:Y:S05]  /*10a40*/  @!P0 BRA `(.L_x_246) ;  /* 0x0000000c005c8947 */ /* 0x000fea0003800000 */
[----:B------:R-:W-:Y:S02]  /*10a50*/  HFMA2 R26, -RZ, RZ, 0, 0 ;  /* 0x00000000ff1a7431 */ /* 0x000fe400000001ff */
[----:B------:R-:W-:Y:S01]  /*10a60*/  IMAD.MOV.U32 R15, RZ, RZ, R20 ;  /* 0x000000ffff0f7224 */ /* 0x000fe200078e0014 */
[----:B------:R-:W-:Y:S01]  /*10a70*/  LOP3.LUT R20, R25, 0xfffffffc, RZ, 0xc0, !PT ;  /* 0xfffffffc19147812 */ /* 0x000fe200078ec0ff */
[----:B------:R-:W-:Y:S02]  /*10a80*/  IMAD.MOV.U32 R24, RZ, RZ, RZ ;  /* 0x000000ffff187224 */ /* 0x000fe400078e00ff */
[----:B------:R-:W-:-:S07]  /*10a90*/  IMAD.MOV.U32 R19, RZ, RZ, R30 ;  /* 0x000000ffff137224 */ /* 0x000fce00078e001e */
.L_x_255:
[----:B------:R-:W-:Y:S01]  /*10aa0*/  SHF.R.U32.HI R4, RZ, 0x2, R31 ;  /* 0x00000002ff047819 */ /* 0x000fe2000001161f */
[----:B------:R-:W-:Y:S01]  /*10ab0*/  IMAD.MOV.U32 R40, RZ, RZ, 0x3e055027 ;  /* 0x3e055027ff287424 */ /* 0x000fe200078e00ff */
[----:B------:R-:W-:Y:S01]  /*10ac0*/  SHF.L.U32 R16, R15, 0x4, RZ ;  /* 0x000000040f107819 */ /* 0x000fe200000006ff */
[----:B------:R-:W0:Y:S01]  /*10ad0*/  MUFU.RCP R42, R47 ;  /* 0x0000002f002a7308 */ /* 0x000e220000001000 */
[----:B------:R-:W-:Y:S01]  /*10ae0*/  LOP3.LUT R4, R4, R31, RZ, 0x3c, !PT ;  /* 0x0000001f04047212 */ /* 0x000fe200078e3cff */
[----:B------:R-:W-:Y:S01]  /*10af0*/  VIADD R26, R26, 0x4 ;  /* 0x000000041a1a7836 */ /* 0x000fe20000000000 */
[----:B------:R-:W-:Y:S01]  /*10b00*/  BSSY.RECONVERGENT B4, `(.L_x_247) ;  /* 0x000002d000047945 */ /* 0x000fe20003800200 */
[----:B------:R-:W-:Y:S02]  /*10b10*/  IMAD.MOV.U32 R31, RZ, RZ, R15 ;  /* 0x000000ffff1f7224 */ /* 0x000fe400078e000f */
        /* <DEDUP_REMOVED lines=26> */
[----:B------:R-:W-:Y:S01]  /*10cc0*/  FFMA R4, R17, 1.1920928955078125e-07, R4 ;  /* 0x3400000011047823 */ /* 0x000fe20000000004 */
[----:B0-----:R-:W-:Y:S01]  /*10cd0*/  FFMA R17, R42, -R47, 1 ;  /* 0x3f8000002a117423 */ /* 0x001fe2000000082f */
[----:B------:R-:W-:-:S03]  /*10ce0*/  FFMA R27, R27, R40, R27 ;  /* 0x000000281b1b7223 */ /* 0x000fc6000000001b */
[----:B------:R-:W-:Y:S01]  /*10cf0*/  FFMA R42, R42, R17, R42 ;  /* 0x000000112a2a7223 */ /* 0x000fe2000000002a */
[----:B------:R-:W-:-:S04]  /*10d00*/  FFMA R4, R4, 0.69314718246459960938, R27 ;  /* 0x3f31721804047823 */ /* 0x000fc8000000001b */
[C---:B------:R-:W-:Y:S01]  /*10d10*/  @P0 FFMA R4, R3.reuse, R16, +INF ;  /* 0x7f80000003040423 */ /* 0x040fe20000000010 */
[----:B------:R-:W-:-:S04]  /*10d20*/  FSETP.NEU.AND P0, PT, R3, RZ, PT ;  /* 0x000000ff0300720b */ /* 0x000fc80003f0d000 */
[----:B------:R-:W-:Y:S02]  /*10d30*/  FSEL R3, R4, -INF , P0 ;  /* 0xff80000004037808 */ /* 0x000fe40000000000 */
[----:B------:R-:W-:Y:S02]  /*10d40*/  ISETP.NE.AND P0, PT, R26, R20, PT ;  /* 0x000000141a00720c */ /* 0x000fe40003f05270 */
[----:B------:R-:W0:Y:S01]  /*10d50*/  FCHK P1, R3, R47 ;  /* 0x0000002f03007302 */ /* 0x000e220000020000 */
[----:B------:R-:W-:-:S04]  /*10d60*/  FFMA R4, R3, R42, RZ ;  /* 0x0000002a03047223 */ /* 0x000fc800000000ff */
[----:B------:R-:W-:-:S04]  /*10d70*/  FFMA R27, R4, -R47, R3 ;  /* 0x8000002f041b7223 */ /* 0x000fc80000000003 */
[----:B------:R-:W-:Y:S01]  /*10d80*/  FFMA R27, R42, R27, R4 ;  /* 0x0000001b2a1b7223 */ /* 0x000fe20000000004 */
[----:B0-----:R-:W-:Y:S06]  /*10d90*/  @!P1 BRA `(.L_x_248) ;  /* 0x00000000000c9947 */ /* 0x001fec0003800000 */
[----:B------:R-:W-:-:S07]  /*10da0*/  MOV R4, 0x10dc0 ;  /* 0x00010dc000047802 */ /* 0x000fce0000000f00 */
[----:B-1----:R-:W-:Y:S05]  /*10db0*/  CALL.REL.NOINC `($__internal_3_$__cuda_sm3x_div_rn_noftz_f32_slowpath) ;  /* 0x0000002400907944 */ /* 0x002fea0003c00000 */
[----:B------:R-:W-:-:S07]  /*10dc0*/  MOV R27, R3 ;  /* 0x00000003001b7202 */ /* 0x000fce0000000f00 */
.L_x_248:
[----:B------:R-:W-:Y:S05]  /*10dd0*/  BSYNC.RECONVERGENT B4 ;  /* 0x0000000000047941 */ /* 0x000fea0003800200 */
.L_x_247:
[----:B------:R-:W-:Y:S01]  /*10de0*/  SHF.R.U32.HI R4, RZ, 0x2, R23 ;  /* 0x00000002ff047819 */ /* 0x000fe20000011617 */
[----:B------:R-:W-:Y:S01]  /*10df0*/  IMAD.SHL.U32 R3, R18, 0x10, RZ ;  /* 0x0000001012037824 */ /* 0x000fe200078e00ff */
[----:B------:R-:W-:Y:S01]  /*10e00*/  MOV R40, 0x3e055027 ;  /* 0x3e05502700287802 */ /* 0x000fe20000000f00 */
[----:B------:R-:W0:Y:S01]  /*10e10*/  MUFU.RCP R42, R47 ;  /* 0x0000002f002a7308 */ /* 0x000e220000001000 */
[----:B------:R-:W-:Y:S01]  /*10e20*/  LOP3.LUT R4, R4, R23, RZ, 0x3c, !PT ;  /* 0x0000001704047212 */ /* 0x000fe200078e3cff */
[----:B------:R-:W-:Y:S01]  /*10e30*/  BSSY.RECONVERGENT B4, `(.L_x_249) ;  /* 0x000002d000047945 */ /* 0x000fe20003800200 */
[----:B------:R-:W-:-:S03]  /*10e40*/  FADD R24, -R27, R24 ;  /* 0x000000181b187221 */ /* 0x000fc60000000100 */
        /* <DEDUP_REMOVED lines=43> */
.L_x_250:
[----:B------:R-:W-:Y:S05]  /*11100*/  BSYNC.RECONVERGENT B4 ;  /* 0x0000000000047941 */ /* 0x000fea0003800200 */
.L_x_249:
[----:B------:R-:W-:Y:S01]  /*11110*/  SHF.R.U32.HI R3, RZ, 0x2, R22 ;  /* 0x00000002ff037819 */ /* 0x000fe20000011616 */
[----:B------:R-:W-:Y:S01]  /*11120*/  IMAD.SHL.U32 R4, R17, 0x10, RZ ;  /* 0x0000001011047824 */ /* 0x000fe200078e00ff */
[----:B------:R-:W-:Y:S01]  /*11130*/  MOV R40, 0x3e055027 ;  /* 0x3e05502700287802 */ /* 0x000fe20000000f00 */
[----:B------:R-:W0:Y:S01]  /*11140*/  MUFU.RCP R42, R47 ;  /* 0x0000002f002a7308 */ /* 0x000e220000001000 */
[----:B------:R-:W-:Y:S01]  /*11150*/  LOP3.LUT R3, R3, R22, RZ, 0x3c, !PT ;  /* 0x0000001603037212 */ /* 0x000fe200078e3cff */
[----:B------:R-:W-:Y:S04]  /*11160*/  BSSY.RECONVERGENT B4, `(.L_x_251) ;  /* 0x000002d000047945 */ /* 0x000fe80003800200 */
[----:B------:R-:W-:-:S05]  /*11170*/  IMAD.SHL.U32 R16, R3, 0x2, RZ ;  /* 0x0000000203107824 */ /* 0x000fca00078e00ff */
[----:B------:R-:W-:Y:S01]  /*11180*/  LOP3.LUT R16, R17, R4, R16, 0x96, !PT ;  /* 0x0000000411107212 */ /* 0x000fe200078e9610 */
[----:B------:R-:W-:-:S03]  /*11190*/  HFMA2 R4, -RZ, RZ, 0.1171875, 0 ;  /* 0x2f800000ff047431 */ /* 0x000fc600000001ff */
[----:B------:R-:W-:-:S04]  /*111a0*/  LOP3.LUT R16, R16, R3, RZ, 0x3c, !PT ;  /* 0x0000000310107212 */ /* 0x000fc800078e3cff */
        /* <DEDUP_REMOVED lines=27> */
[----:B0-----:R-:W-:Y:S01]  /*11360*/  FFMA R3, R42, -R47, 1 ;  /* 0x3f8000002a037423 */ /* 0x001fe2000000082f */
[----:B------:R-:W-:Y:S02]  /*11370*/  FADD R22, R24, -R15 ;  /* 0x8000000f18167221 */ /* 0x000fe40000000000 */
        /* <DEDUP_REMOVED lines=11> */
.L_x_252:
[----:B------:R-:W-:Y:S05]  /*11430*/  BSYNC.RECONVERGENT B4 ;  /* 0x0000000000047941 */ /* 0x000fea0003800200 */
.L_x_251:
[----:B------:R-:W-:Y:S01]  /*11440*/  SHF.R.U32.HI R4, RZ, 0x2, R21 ;  /* 0x00000002ff047819 */ /* 0x000fe20000011615 */
[----:B------:R-:W-:Y:S01]  /*11450*/  IMAD.SHL.U32 R3, R16, 0x10, RZ ;  /* 0x0000001010037824 */ /* 0x000fe200078e00ff */
[----:B------:R-:W-:Y:S01]  /*11460*/  IADD3 R19, PT, PT, R19, 0x161f14, RZ ;  /* 0x00161f1413137810 */ /* 0x000fe20007ffe0ff */
[----:B------:R-:W-:Y:S01]  /*11470*/  IMAD.MOV.U32 R40, RZ, RZ, 0x3e055027 ;  /* 0x3e055027ff287424 */ /* 0x000fe200078e00ff */
[----:B------:R-:W-:Y:S01]  /*11480*/  LOP3.LUT R4, R4, R21, RZ, 0x3c, !PT ;  /* 0x0000001504047212 */ /* 0x000fe200078e3cff */
[----:B------:R-:W0:Y:S01]  /*11490*/  MUFU.RCP R42, R47 ;  /* 0x0000002f002a7308 */ /* 0x000e220000001000 */
[----:B------:R-:W-:Y:S01]  /*114a0*/  BSSY.RECONVERGENT B4, `(.L_x_253) ;  /* 0x000002c000047945 */ /* 0x000fe20003800200 */
[----:B------:R-:W-:Y:S02]  /*114b0*/  FADD R22, R22, -R23 ;  /* 0x8000001716167221 */ /* 0x000fe40000000000 */
[----:B------:R-:W-:-:S05]  /*114c0*/  IMAD.SHL.U32 R15, R4, 0x2, RZ ;  /* 0x00000002040f7824 */ /* 0x000fca00078e00ff */
[----:B------:R-:W-:-:S04]  /*114d0*/  LOP3.LUT R15, R16, R3, R15, 0x96, !PT ;  /* 0x00000003100f7212 */ /* 0x000fc800078e960f */
[----:B------:R-:W-:Y:S01]  /*114e0*/  LOP3.LUT R15, R15, R4, RZ, 0x3c, !PT ;  /* 0x000000040f0f7212 */ /* 0x000fe200078e3cff */
[----:B------:R-:W-:-:S04]  /*114f0*/  IMAD.MOV.U32 R4, RZ, RZ, 0x2f800000 ;  /* 0x2f800000ff047424 */ /* 0x000fc800078e00ff */
        /* <DEDUP_REMOVED lines=38> */
.L_x_254:
[----:B------:R-:W-:Y:S05]  /*11760*/  BSYNC.RECONVERGENT B4 ;  /* 0x0000000000047941 */ /* 0x000fea0003800200 */
.L_x_253:
[----:B------:R-:W-:Y:S01]  /*11770*/  FADD R24, R22, -R3 ;  /* 0x8000000316187221 */ /* 0x000fe20000000000 */
[----:B------:R-:W-:Y:S01]  /*11780*/  IMAD.MOV.U32 R23, RZ, RZ, R18 ;  /* 0x000000ffff177224 */ /* 0x000fe200078e0012 */
[----:B------:R-:W-:Y:S01]  /*11790*/  MOV R22, R17 ;  /* 0x0000001100167202 */ /* 0x000fe20000000f00 */
[----:B------:R-:W-:Y:S01]  /*117a0*/  IMAD.MOV.U32 R21, RZ, RZ, R16 ;  /* 0x000000ffff157224 */ /* 0x000fe200078e0010 */
[----:B------:R-:W-:Y:S06]  /*117b0*/  @P0 BRA `(.L_x_255) ;  /* 0xfffffff000b80947 */ /* 0x000fec000383ffff */
.L_x_246:
[----:B------:R-:W-:Y:S05]  /*117c0*/  BSYNC.RECONVERGENT B3 ;  /* 0x0000000000037941 */ /* 0x000fea0003800200 */
.L_x_245:
        /* <DEDUP_REMOVED lines=8> */
[----:B------:R-:W-:Y:S01]  /*11850*/  IMAD.MOV.U32 R21, RZ, RZ, 0x3e055027 ;  /* 0x3e055027ff157424 */ /* 0x000fe200078e00ff */
[----:B------:R-:W0:Y:S01]  /*11860*/  MUFU.RCP R26, R47 ;  /* 0x0000002f001a7308 */ /* 0x000e220000001000 */
[----:B------:R-:W-:Y:S01]  /*11870*/  BSSY.RECONVERGENT B3, `(.L_x_256) ;  /* 0x000002d000037945 */ /* 0x000fe20003800200 */
[----:B------:R-:W-:Y:S02]  /*11880*/  LOP3.LUT R25, R4, R31, RZ, 0x3c, !PT ;  /* 0x0000001f04197212 */ /* 0x000fe400078e3cff */
[----:B------:R-:W-:-:S03]  /*11890*/  SHF.L.U32 R4, R15, 0x4, RZ ;  /* 0x000000040f047819 */ /* 0x000fc600000006ff */
        /* <DEDUP_REMOVED lines=42> */
.L_x_257:
[----:B------:R-:W-:Y:S05]  /*11b40*/  BSYNC.RECONVERGENT B3 ;  /* 0x0000000000037941 */ /* 0x000fea0003800200 */
.L_x_256:
        /* <DEDUP_REMOVED lines=56> */
.L_x_259:
[----:B------:R-:W-:Y:S05]  /*11ed0*/  BSYNC.RECONVERGENT B3 ;  /* 0x0000000000037941 */ /* 0x000fea0003800200 */
.L_x_258:
[----:B------:R-:W-:Y:S01]  /*11ee0*/  ISETP.NE.AND P0, PT, R12, 0x2, PT ;  /* 0x000000020c00780c */ /* 0x000fe20003f05270 */
[----:B------:R-:W-:Y:S01]  /*11ef0*/  FADD R24, R24, -R3 ;  /* 0x8000000318187221 */ /* 0x000fe20000000000 */
[----:B------:R-:W-:Y:S01]  /*11f00*/  MOV R20, R18 ;  /* 0x0000001200147202 */ /* 0x000fe20000000f00 */
[----:B------:R-:W-:Y:S01]  /*11f10*/  IMAD.MOV.U32 R21, RZ, RZ, R25 ;  /* 0x000000ffff157224 */ /* 0x000fe200078e0019 */
[----:B------:R-:W-:Y:S01]  /*11f20*/  MOV R22, R15 ;  /* 0x0000000f00167202 */ /* 0x000fe20000000f00 */
[----:B------:R-:W-:Y:S01]  /*11f30*/  IMAD.MOV.U32 R23, RZ, RZ, R16 ;  /* 0x000000ffff177224 */ /* 0x000fe200078e0010 */
[----:B------:R-:W-:-:S07]  /*11f40*/  MOV R31, R17 ;  /* 0x00000011001f7202 */ /* 0x000fce0000000f00 */
[----:B------:R-:W-:Y:S05]  /*11f50*/  @!P0 BRA `(.L_x_244) ;  /* 0x0000000000d88947 */ /* 0x000fea0003800000 */
[----:B------:R-:W-:Y:S01]  /*11f60*/  SHF.R.U32.HI R4, RZ, 0x2, R17 ;  /* 0x00000002ff047819 */ /* 0x000fe20000011611 */
[----:B------:R-:W-:Y:S02]  /*11f70*/  IMAD.SHL.U32 R3, R18, 0x10, RZ ;  /* 0x0000001012037824 */ /* 0x000fe400078e00ff */
[----:B------:R-:W-:Y:S01]  /*11f80*/  HFMA2 R22, -RZ, RZ, 1.5048828125, 33.21875 ;  /* 0x3e055027ff167431 */ /* 0x000fe200000001ff */
[----:B------:R-:W0:Y:S01]  /*11f90*/  MUFU.RCP R26, R47 ;  /* 0x0000002f001a7308 */ /* 0x000e220000001000 */
        /* <DEDUP_REMOVED lines=44> */
.L_x_261:
[----:B------:R-:W-:Y:S05]  /*12260*/  BSYNC.RECONVERGENT B3 ;  /* 0x0000000000037941 */ /* 0x000fea0003800200 */
.L_x_260:
[----:B------:R-:W-:Y:S01]  /*12270*/  FADD R24, R24, -R3 ;  /* 0x8000000318187221 */ /* 0x000fe20000000000 */
[----:B------:R-:W-:Y:S01]  /*12280*/  IMAD.MOV.U32 R21, RZ, RZ, R18 ;  /* 0x000000ffff157224 */ /* 0x000fe200078e0012 */
[----:B------:R-:W-:Y:S01]  /*12290*/  MOV R22, R25 ;  /* 0x0000001900167202 */ /* 0x000fe20000000f00 */
[----:B------:R-:W-:Y:S01]  /*122a0*/  IMAD.MOV.U32 R23, RZ, RZ, R15 ;  /* 0x000000ffff177224 */ /* 0x000fe200078e000f */
[----:B------:R-:W-:-:S07]  /*122b0*/  MOV R31, R16 ;  /* 0x00000010001f7202 */ /* 0x000fce0000000f00 */
.L_x_244:
[----:B------:R-:W-:Y:S05]  /*122c0*/  BSYNC.RECONVERGENT B2 ;  /* 0x0000000000027941 */ /* 0x000fea0003800200 */
.L_x_243:
[----:B------:R-:W2:Y:S01]  /*122d0*/  LDC R3, c[0x3][0x5c] ;  /* 0x00c01700ff037b82 */ /* 0x000ea20000000800 */
[----:B------:R-:W4:Y:S02]  /*122e0*/  LDCU.64 UR6, c[0x3][0x60] ;  /* 0x00c00c00ff0677ac */ /* 0x000f240008000a00 */
[----:B----4-:R-:W-:Y:S01]  /*122f0*/  ISETP.NE.AND P0, PT, RZ, UR7, PT ;  /* 0x00000007ff007c0c */ /* 0x010fe2000bf05270 */
[----:B--2---:R-:W-:-:S04]  /*12300*/  FMUL R3, R3, UR6 ;  /* 0x0000000603037c20 */ /* 0x004fc80008400000 */
[----:B0-----:R-:W-:Y:S01]  /*12310*/  VIADD R12, R3, 0xf3000000 ;  /* 0xf3000000030c7836 */ /* 0x001fe20000000000 */
[----:B------:R0:W2:Y:S04]  /*12320*/  MUFU.RSQ R4, R3 ;  /* 0x0000000300047308 */ /* 0x0000a80000001400 */
[----:B------:R-:W-:-:S13]  /*12330*/  ISETP.GT.U32.AND P1, PT, R12, 0x727fffff, PT ;  /* 0x727fffff0c00780c */ /* 0x000fda0003f24070 */
[----:B0-2---:R-:W-:Y:S05]  /*12340*/  @!P1 BRA `(.L_x_262) ;  /* 0x0000000000149947 */ /* 0x005fea0003800000 */
[----:B------:R-:W-:Y:S01]  /*12350*/  BSSY.RECONVERGENT B0, `(.L_x_263) ;  /* 0x0000003000007945 */ /* 0x000fe20003800200 */
[----:B------:R-:W-:-:S07]  /*12360*/  MOV R4, 0x12380 ;  /* 0x0001238000047802 */ /* 0x000fce0000000f00 */
[----:B-1-3--:R-:W-:Y:S05]  /*12370*/  CALL.REL.NOINC `($__internal_2_$__cuda_sm20_sqrt_rn_f32_slowpath) ;  /* 0x0000000c00c87944 */ /* 0x00afea0003c00000 */
[----:B------:R-:W-:Y:S05]  /*12380*/  BSYNC.RECONVERGENT B0 ;  /* 0x0000000000007941 */ /* 0x000fea0003800200 */
.L_x_263:
[----:B------:R-:W-:Y:S05]  /*12390*/  BRA `(.L_x_264) ;  /* 0x0000000000107947 */ /* 0x000fea0003800000 */
.L_x_262:
[----:B------:R-:W-:Y:S01]  /*123a0*/  FMUL.FTZ R42, R3, R4 ;  /* 0x00000004032a7220 */ /* 0x000fe20000410000 */
[----:B------:R-:W-:-:S03]  /*123b0*/  FMUL.FTZ R4, R4, 0.5 ;  /* 0x3f00000004047820 */ /* 0x000fc60000410000 */
[----:B------:R-:W-:-:S04]  /*123c0*/  FFMA R3, -R42, R42, R3 ;  /* 0x0000002a2a037223 */ /* 0x000fc80000000103 */
[----:B------:R-:W-:-:S07]  /*123d0*/  FFMA R42, R3, R4, R42 ;  /* 0x00000004032a7223 */ /* 0x000fce000000002a */
.L_x_264:
[----:B------:R-:W-:-:S05]  /*123e0*/  @P0 FFMA R24, R42, -R6, R24 ;  /* 0x800000062a180223 */ /* 0x000fca0000000018 */
[----:B------:R-:W-:-:S07]  /*123f0*/  MOV R3, R24 ;  /* 0x0000001800037202 */ /* 0x000fce0000000f00 */
.L_x_216:
[----:B------:R-:W0:Y:S01]  /*12400*/  LDCU UR6, c[0x3][0x54] ;  /* 0x00c00a80ff0677ac */ /* 0x000e220008000800 */
[----:B------:R-:W-:Y:S01]  /*12410*/  ISETP.NE.AND P0, PT, R38, RZ, PT ;  /* 0x000000ff2600720c */ /* 0x000fe20003f05270 */
[----:B------:R-:W-:Y:S01]  /*12420*/  FFMA R3, R14, R6, R3 ;  /* 0x000000060e037223 */ /* 0x000fe20000000003 */
[----:B---3--:R-:W-:Y:S01]  /*12430*/  IMAD.MOV.U32 R17, RZ, RZ, RZ ;  /* 0x000000ffff117224 */ /* 0x008fe200078e00ff */
[----:B------:R-:W-:Y:S01]  /*12440*/  MOV R27, R20 ;  /* 0x00000014001b7202 */ /* 0x000fe20000000f00 */
[----:B------:R-:W-:Y:S01]  /*12450*/  IMAD.MOV.U32 R26, RZ, RZ, R21 ;  /* 0x000000ffff1a7224 */ /* 0x000fe200078e0015 */
[----:B------:R-:W-:Y:S01]  /*12460*/  MOV R25, R22 ;  /* 0x0000001600197202 */ /* 0x000fe20000000f00 */
[----:B------:R-:W-:Y:S02]  /*12470*/  IMAD.MOV.U32 R24, RZ, RZ, R23 ;  /* 0x000000ffff187224 */ /* 0x000fe400078e0017 */
[----:B0-----:R-:W-:-:S05]  /*12480*/  FFMA R0, R3, UR6, R0 ;  /* 0x0000000603007c23 */ /* 0x001fca0008000000 */
[----:B------:R-:W-:Y:S05]  /*12490*/  @!P0 BRA `(.L_x_265) ;  /* 0x0000000000e08947 */ /* 0x000fea0003800000 */
[----:B------:R-:W-:Y:S01]  /*124a0*/  SHF.R.U32.HI R4, RZ, 0x2, R31 ;  /* 0x00000002ff047819 */ /* 0x000fe2000001161f */
[----:B------:R-:W0:Y:S01]  /*124b0*/  LDCU UR6, c[0x3][0x58] ;  /* 0x00c00b00ff0677ac */ /* 0x000e220008000800 */
[----:B------:R-:W-:Y:S01]  /*124c0*/  SHF.L.U32 R3, R20, 0x4, RZ ;  /* 0x0000000414037819 */ /* 0x000fe200000006ff */
[----:B------:R-:W-:Y:S01]  /*124d0*/  BSSY.RECONVERGENT B0, `(.L_x_265) ;  /* 0x0000034000007945 */ /* 0x000fe20003800200 */
[----:B------:R-:W-:Y:S02]  /*124e0*/  LOP3.LUT R4, R4, R31, RZ, 0x3c, !PT ;  /* 0x0000001f04047212 */ /* 0x000fe400078e3cff */
[----:B------:R-:W-:-:S03]  /*124f0*/  IADD3 R30, PT, PT, R30, 0x587c5, RZ ;  /* 0x000587c51e1e7810 */ /* 0x000fc60007ffe0ff */
[----:B------:R-:W-:-:S05]  /*12500*/  IMAD.SHL.U32 R12, R4, 0x2, RZ ;  /* 0x00000002040c7824 */ /* 0x000fca00078e00ff */
[----:B------:R-:W-:-:S04]  /*12510*/  LOP3.LUT R3, R20, R3, R12, 0x96, !PT ;  /* 0x0000000314037212 */ /* 0x000fc800078e960c */
[----:B------:R-:W-:Y:S01]  /*12520*/  LOP3.LUT R27, R3, R4, RZ, 0x3c, !PT ;  /* 0x00000004031b7212 */ /* 0x000fe200078e3cff */
[----:B------:R-:W-:Y:S02]  /*12530*/  HFMA2 R4, -RZ, RZ, 0.1171875, 0 ;  /* 0x2f800000ff047431 */ /* 0x000fe400000001ff */
[----:B0-----:R-:W-:Y:S02]  /*12540*/  FMUL R15, R6, UR6 ;  /* 0x00000006060f7c20 */ /* 0x001fe40008400000 */
        /* <DEDUP_REMOVED lines=13> */
[----:B------:R-:W-:Y:S05]  /*12620*/  BRA `(.L_x_269) ;  /* 0x0000000000107947 */ /* 0x000fea0003800000 */
.L_x_268:
[----:B------:R-:W-:Y:S01]  /*12630*/  FMUL.FTZ R42, R15, R4 ;  /* 0x000000040f2a7220 */ /* 0x000fe20000410000 */
[----:B------:R-:W-:-:S03]  /*12640*/  FMUL.FTZ R4, R4, 0.5 ;  /* 0x3f00000004047820 */ /* 0x000fc60000410000 */
[----:B------:R-:W-:-:S04]  /*12650*/  FFMA R3, -R42, R42, R15 ;  /* 0x0000002a2a037223 */ /* 0x000fc8000000010f */
[----:B------:R-:W-:-:S07]  /*12660*/  FFMA R42, R3, R4, R42 ;  /* 0x00000004032a7223 */ /* 0x000fce000000002a */
.L_x_269:
[----:B------:R-:W-:Y:S05]  /*12670*/  BSYNC.RECONVERGENT B1 ;  /* 0x0000000000017941 */ /* 0x000fea0003800200 */
.L_x_267:
[----:B------:R-:W-:Y:S01]  /*12680*/  FADD R17, -R42, -RZ ;  /* 0x800000ff2a117221 */ /* 0x000fe20000000100 */
[----:B------:R-:W-:Y:S01]  /*12690*/  IMAD.MOV.U32 R26, RZ, RZ, R20 ;  /* 0x000000ffff1a7224 */ /* 0x000fe200078e0014 */
[----:B------:R-:W-:Y:S01]  /*126a0*/  MOV R25, R21 ;  /* 0x0000001500197202 */ /* 0x000fe20000000f00 */
[----:B------:R-:W-:Y:S01]  /*126b0*/  IMAD.MOV.U32 R24, RZ, RZ, R22 ;  /* 0x000000ffff187224 */ /* 0x000fe200078e0016 */
[----:B------:R-:W-:Y:S01]  /*126c0*/  MOV R31, R23 ;  /* 0x00000017001f7202 */ /* 0x000fe20000000f00 */
[----:B------:R-:W-:Y:S06]  /*126d0*/  BRA `(.L_x_270) ;  /* 0x00000000004c7947 */ /* 0x000fec0003800000 */
.L_x_266:
        /* <DEDUP_REMOVED lines=10> */
.L_x_272:
[----:B------:R-:W-:Y:S01]  /*12780*/  FMUL.FTZ R17, R15, R4 ;  /* 0x000000040f117220 */ /* 0x000fe20000410000 */
[----:B------:R-:W-:-:S03]  /*12790*/  FMUL.FTZ R3, R4, 0.5 ;  /* 0x3f00000004037820 */ /* 0x000fc60000410000 */
[----:B------:R-:W-:-:S04]  /*127a0*/  FFMA R4, -R17, R17, R15 ;  /* 0x0000001111047223 */ /* 0x000fc8000000010f */
[----:B------:R-:W-:-:S07]  /*127b0*/  FFMA R17, R4, R3, R17 ;  /* 0x0000000304117223 */ /* 0x000fce0000000011 */
.L_x_273:
[----:B------:R-:W-:Y:S05]  /*127c0*/  BSYNC.RECONVERGENT B1 ;  /* 0x0000000000017941 */ /* 0x000fea0003800200 */
.L_x_271:
[----:B------:R-:W-:Y:S01]  /*127d0*/  MOV R26, R20 ;  /* 0x00000014001a7202 */ /* 0x000fe20000000f00 */
[----:B------:R-:W-:Y:S01]  /*127e0*/  IMAD.MOV.U32 R25, RZ, RZ, R21 ;  /* 0x000000ffff197224 */ /* 0x000fe200078e0015 */
[----:B------:R-:W-:Y:S01]  /*127f0*/  MOV R24, R22 ;  /* 0x0000001600187202 */ /* 0x000fe20000000f00 */
[----:B------:R-:W-:-:S07]  /*12800*/  IMAD.MOV.U32 R31, RZ, RZ, R23 ;  /* 0x000000ffff1f7224 */ /* 0x000fce00078e0017 */
.L_x_270:
[----:B------:R-:W-:Y:S05]  /*12810*/  BSYNC.RECONVERGENT B0 ;  /* 0x0000000000007941 */ /* 0x000fea0003800200 */
.L_x_265:
[----:B------:R-:W0:Y:S01]  /*12820*/  LDC R15, c[0x3][0x4c] ;  /* 0x00c01300ff0f7b82 */ /* 0x000e220000000800 */
[----:B------:R-:W-:-:S07]  /*12830*/  FADD R0, R0, R17 ;  /* 0x0000001100007221 */ /* 0x000fce0000000000 */
.L_x_139:
[----:B------:R-:W-:Y:S01]  /*12840*/  FSETP.GT.AND P0, PT, |R48|, 6.2831854820251464844, PT ;  /* 0x40c90fdb3000780b */ /* 0x000fe20003f04200 */
[----:B------:R-:W-:Y:S01]  /*12850*/  BSSY.RECONVERGENT B2, `(.L_x_274) ;  /* 0x0000015000027945 */ /* 0x000fe20003800200 */
[----:B0-----:R-:W-:-:S11]  /*12860*/  FFMA R2, R15, R6, R2 ;  /* 0x000000060f027223 */ /* 0x001fd60000000002 */
[----:B------:R-:W-:Y:S05]  /*12870*/  @!P0 BRA `(.L_x_275) ;  /* 0x0000000000488947 */ /* 0x000fea0003800000 */
[----:B------:R-:W-:Y:S02]  /*12880*/  HFMA2 R4, -RZ, RZ, 1.533203125, -45152 ;  /* 0x3e22f983ff047431 */ /* 0x000fe400000001ff */
[----:B------:R-:W-:Y:S01]  /*12890*/  IMAD.MOV.U32 R3, RZ, RZ, 0x40c90fdb ;  /* 0x40c90fdbff037424 */ /* 0x000fe200078e00ff */
[----:B------:R-:W0:Y:S01]  /*128a0*/  FCHK P0, R48, 6.2831854820251464844 ;  /* 0x40c90fdb30007902 */ /* 0x000e220000000000 */
[----:B------:R-:W-:Y:S02]  /*128b0*/  BSSY.RECONVERGENT B3, `(.L_x_276) ;  /* 0x000000b000037945 */ /* 0x000fe40003800200 */
[----:B------:R-:W-:-:S04]  /*128c0*/  FFMA R3, -R3, R4, 1 ;  /* 0x3f80000003037423 */ /* 0x000fc80000000104 */
[----:B------:R-:W-:-:S04]  /*128d0*/  FFMA R3, R3, R4, 0.15915493667125701904 ;  /* 0x3e22f98303037423 */ /* 0x000fc80000000004 */
[----:B------:R-:W-:-:S04]  /*128e0*/  FFMA R4, R48, R3, RZ ;  /* 0x0000000330047223 */ /* 0x000fc800000000ff */
[----:B------:R-:W-:-:S04]  /*128f0*/  FFMA R12, R4, -6.2831854820251464844, R48 ;  /* 0xc0c90fdb040c7823 */ /* 0x000fc80000000030 */
[----:B------:R-:W-:Y:S01]  /*12900*/  FFMA R3, R3, R12, R4 ;  /* 0x0000000c03037223 */ /* 0x000fe20000000004 */
[----:B0-----:R-:W-:Y:S06]  /*12910*/  @!P0 BRA `(.L_x_277) ;  /* 0x0000000000108947 */ /* 0x001fec0003800000 */
[----:B------:R-:W-:Y:S01]  /*12920*/  MOV R3, R48 ;  /* 0x0000003000037202 */ /* 0x000fe20000000f00 */
[----:B------:R-:W-:Y:S01]  /*12930*/  IMAD.MOV.U32 R47, RZ, RZ, 0x40c90fdb ;  /* 0x40c90fdbff2f7424 */ /* 0x000fe200078e00ff */
[----:B------:R-:W-:-:S07]  /*12940*/  MOV R4, 0x12960 ;  /* 0x0001296000047802 */ /* 0x000fce0000000f00 */
[----:B-1----:R-:W-:Y:S05]  /*12950*/  CALL.REL.NOINC `($__internal_3_$__cuda_sm3x_div_rn_noftz_f32_slowpath) ;  /* 0x0000000800a87944 */ /* 0x002fea0003c00000 */
.L_x_277:
[----:B------:R-:W-:Y:S05]  /*12960*/  BSYNC.RECONVERGENT B3 ;  /* 0x0000000000037941 */ /* 0x000fea0003800200 */
.L_x_276:
[----:B------:R-:W0:Y:S02]  /*12970*/  FRND.FLOOR R3, R3 ;  /* 0x0000000300037307 */ /* 0x000e240000205000 */
[C---:B0-----:R-:W-:Y:S01]  /*12980*/  FFMA R48, R3.reuse, -6.2831854820251464844, R48 ;  /* 0xc0c90fdb03307823 */ /* 0x041fe20000000030 */
[----:B------:R-:W-:-:S07]  /*12990*/  FFMA R8, R3, 6.2831854820251464844, R8 ;  /* 0x40c90fdb03087823 */ /* 0x000fce0000000008 */
.L_x_275:
[----:B------:R-:W-:Y:S05]  /*129a0*/  BSYNC.RECONVERGENT B2 ;  /* 0x0000000000027941 */ /* 0x000fea0003800200 */
.L_x_274:
[----:B------:R-:W-:Y:S01]  /*129b0*/  FSETP.GT.AND P0, PT, |R0|, 6.2831854820251464844, PT ;  /* 0x40c90fdb0000780b */ /* 0x000fe20003f04200 */
[----:B------:R-:W-:-:S12]  /*129c0*/  BSSY.RECONVERGENT B2, `(.L_x_278) ;  /* 0x0000014000027945 */ /* 0x000fd80003800200 */
[----:B------:R-:W-:Y:S05]  /*129d0*/  @!P0 BRA `(.L_x_279) ;  /* 0x0000000000488947 */ /* 0x000fea0003800000 */
[----:B------:R-:W-:Y:S01]  /*129e0*/  MOV R3, 0x3e22f983 ;  /* 0x3e22f98300037802 */ /* 0x000fe20000000f00 */
        /* <DEDUP_REMOVED lines=13> */
.L_x_281:
[----:B------:R-:W-:Y:S05]  /*12ac0*/  BSYNC.RECONVERGENT B3 ;  /* 0x0000000000037941 */ /* 0x000fea0003800200 */
.L_x_280:
[----:B------:R-:W0:Y:S02]  /*12ad0*/  FRND.FLOOR R3, R3 ;  /* 0x0000000300037307 */ /* 0x000e240000205000 */
[C---:B0-----:R-:W-:Y:S01]  /*12ae0*/  FFMA R0, R3.reuse, -6.2831854820251464844, R0 ;  /* 0xc0c90fdb03007823 */ /* 0x041fe20000000000 */
[----:B------:R-:W-:-:S07]  /*12af0*/  FFMA R9, R3, 6.2831854820251464844, R9 ;  /* 0x40c90fdb03097823 */ /* 0x000fce0000000009 */
.L_x_279:
[----:B------:R-:W-:Y:S05]  /*12b00*/  BSYNC.RECONVERGENT B2 ;  /* 0x0000000000027941 */ /* 0x000fea0003800200 */
.L_x_278:
[----:B------:R-:W-:Y:S01]  /*12b10*/  FSETP.GT.AND P0, PT, R2, 6.2831854820251464844, PT ;  /* 0x40c90fdb0200780b */ /* 0x000fe20003f04000 */
[----:B------:R-:W-:-:S12]  /*12b20*/  BSSY.RECONVERGENT B2, `(.L_x_282) ;  /* 0x0000013000027945 */ /* 0x000fd80003800200 */
        /* <DEDUP_REMOVED lines=15> */
.L_x_285:
[----:B------:R-:W-:Y:S05]  /*12c20*/  BSYNC.RECONVERGENT B3 ;  /* 0x0000000000037941 */ /* 0x000fea0003800200 */
.L_x_284:
[----:B------:R-:W0:Y:S02]  /*12c30*/  FRND.FLOOR R3, R3 ;  /* 0x0000000300037307 */ /* 0x000e240000205000 */
[----:B0-----:R-:W-:-:S07]  /*12c40*/  FFMA R2, R3, -6.2831854820251464844, R2 ;  /* 0xc0c90fdb03027823 */ /* 0x001fce0000000002 */
.L_x_283:
[----:B------:R-:W-:Y:S05]  /*12c50*/  BSYNC.RECONVERGENT B2 ;  /* 0x0000000000027941 */ /* 0x000fea0003800200 */
.L_x_282:
[----:B------:R-:W-:Y:S01]  /*12c60*/  MOV R12, R48 ;  /* 0x00000030000c7202 */ /* 0x000fe20000000f00 */
[----:B------:R-:W-:Y:S06]  /*12c70*/  BRA.U UP0, `(.L_x_286) ;  /* 0xfffffedd00f47547 */ /* 0x000fec000b83ffff */
.L_x_8:
[----:B0-----:R-:W-:Y:S01]  /*12c80*/  FADD R3, R8, R48 ;  /* 0x0000003008037221 */ /* 0x001fe20000000000 */
[----:B------:R-:W-:-:S04]  /*12c90*/  FADD R9, R9, R0 ;  /* 0x0000000009097221 */ /* 0x000fc80000000000 */
[----:B------:R-:W-:Y:S04]  /*12ca0*/  STG.E desc[UR8][R54.64], R3 ;  /* 0x0000000336007986 */ /* 0x000fe8000c101908 */
[----:B------:R-:W-:Y:S04]  /*12cb0*/  STG.E desc[UR8][R52.64], R9 ;  /* 0x0000000934007986 */ /* 0x000fe8000c101908 */
[----:B------:R-:W-:Y:S04]  /*12cc0*/  STG.E desc[UR8][R36.64], R2 ;  /* 0x0000000224007986 */ /* 0x000fe8000c101908 */
[----:B------:R-:W-:Y:S04]  /*12cd0*/  STG.E.64 desc[UR8][R34.64], R30 ;  /* 0x0000001e22007986 */ /* 0x000fe8000c101b08 */
[----:B------:R-:W-:Y:S04]  /*12ce0*/  STG.E.64 desc[UR8][R34.64+0x8], R24 ;  /* 0x0000081822007986 */ /* 0x000fe8000c101b08 */
[----:B------:R-:W-:Y:S04]  /*12cf0*/  STG.E.64 desc[UR8][R34.64+0x10], R26 ;  /* 0x0000101a22007986 */ /* 0x000fe8000c101b08 */
[----:B------:R-:W-:Y:S04]  /*12d00*/  STG.E.64 desc[UR8][R34.64+0x18], R28 ;  /* 0x0000181c22007986 */ /* 0x000fe8000c101b08 */
[----:B------:R-:W-:Y:S04]  /*12d10*/  STG.E.64 desc[UR8][R34.64+0x28], R32 ;  /* 0x0000282022007986 */ /* 0x000fe8000c101b08 */
[----:B------:R-:W-:Y:S01]  /*12d20*/  STG.E desc[UR8][R34.64+0x20], R5 ;  /* 0x0000200522007986 */ /* 0x000fe2000c101908 */
[----:B------:R-:W-:Y:S05]  /*12d30*/  EXIT ;  /* 0x000000000000794d */ /* 0x000fea0003800000 */
        .weak           $__internal_0_$__cuda_sm20_dblrcp_rn_slowpath_v3
        .type           $__internal_0_$__cuda_sm20_dblrcp_rn_slowpath_v3,@function
        .size           $__internal_0_$__cuda_sm20_dblrcp_rn_slowpath_v3,($__internal_1_$__cuda_sm20_dsqrt_rn_f64_mediumpath_v1 - $__internal_0_$__cuda_sm20_dblrcp_rn_slowpath_v3)
$__internal_0_$__cuda_sm20_dblrcp_rn_slowpath_v3:
[----:B------:R-:W-:Y:S01]  /*12d40*/  DSETP.GTU.AND P2, PT, |R24|, +INF , PT ;  /* 0x7ff000001800742a */ /* 0x000fe20003f4c200 */
[----:B------:R-:W-:-:S13]  /*12d50*/  BSSY.RECONVERGENT B4, `(.L_x_287) ;  /* 0x0000022000047945 */ /* 0x000fda0003800200 */
[----:B------:R-:W-:Y:S05]  /*12d60*/  @P2 BRA `(.L_x_288) ;  /* 0x0000000000782947 */ /* 0x000fea0003800000 */
[----:B------:R-:W-:-:S05]  /*12d70*/  LOP3.LUT R41, R25, 0x7fffffff, RZ, 0xc0, !PT ;  /* 0x7fffffff19297812 */ /* 0x000fca00078ec0ff */
[----:B------:R-:W-:-:S05]  /*12d80*/  VIADD R26, R41, 0xffffffff ;  /* 0xffffffff291a7836 */ /* 0x000fca0000000000 */
[----:B------:R-:W-:-:S13]  /*12d90*/  ISETP.GE.U32.AND P2, PT, R26, 0x7fefffff, PT ;  /* 0x7fefffff1a00780c */ /* 0x000fda0003f46070 */
[----:B------:R-:W-:Y:S02]  /*12da0*/  @P2 LOP3.LUT R27, R25, 0x7ff00000, RZ, 0x3c, !PT ;  /* 0x7ff00000191b2812 */ /* 0x000fe400078e3cff */
[----:B------:R-:W-:Y:S01]  /*12db0*/  @P2 MOV R26, RZ ;  /* 0x000000ff001a2202 */ /* 0x000fe20000000f00 */
[----:B------:R-:W-:Y:S06]  /*12dc0*/  @P2 BRA `(.L_x_289) ;  /* 0x0000000000682947 */ /* 0x000fec0003800000 */
[----:B------:R-:W-:-:S13]  /*12dd0*/  ISETP.GE.U32.AND P2, PT, R41, 0x1000001, PT ;  /* 0x010000012900780c */ /* 0x000fda0003f46070 */
[----:B------:R-:W-:Y:S05]  /*12de0*/  @!P2 BRA `(.L_x_290) ;  /* 0x000000000034a947 */ /* 0x000fea0003800000 */
[----:B------:R-:W-:Y:S01]  /*12df0*/  VIADD R43, R25, 0xc0200000 ;  /* 0xc0200000192b7836 */ /* 0x000fe20000000000 */
[----:B------:R-:W-:-:S03]  /*12e00*/  MOV R42, R24 ;  /* 0x00000018002a7202 */ /* 0x000fc60000000f00 */
[----:B------:R-:W0:Y:S03]  /*12e10*/  MUFU.RCP64H R41, R43 ;  /* 0x0000002b00297308 */ /* 0x000e260000001800 */
[----:B0-----:R-:W-:-:S08]  /*12e20*/  DFMA R26, -R42, R40, 1 ;  /* 0x3ff000002a1a742b */ /* 0x001fd00000000128 */
[----:B------:R-:W-:-:S08]  /*12e30*/  DFMA R26, R26, R26, R26 ;  /* 0x0000001a1a1a722b */ /* 0x000fd0000000001a */
[----:B------:R-:W-:-:S08]  /*12e40*/  DFMA R26, R40, R26, R40 ;  /* 0x0000001a281a722b */ /* 0x000fd00000000028 */
[----:B------:R-:W-:-:S08]  /*12e50*/  DFMA R42, -R42, R26, 1 ;  /* 0x3ff000002a2a742b */ /* 0x000fd0000000011a */
[----:B------:R-:W-:-:S08]  /*12e60*/  DFMA R26, R26, R42, R26 ;  /* 0x0000002a1a1a722b */ /* 0x000fd0000000001a */
[----:B------:R-:W-:-:S08]  /*12e70*/  DMUL R26, R26, 2.2250738585072013831e-308 ;  /* 0x001000001a1a7828 */ /* 0x000fd00000000000 */
[----:B------:R-:W-:-:S08]  /*12e80*/  DFMA R24, -R24, R26, 1 ;  /* 0x3ff000001818742b */ /* 0x000fd0000000011a */
[----:B------:R-:W-:-:S08]  /*12e90*/  DFMA R24, R24, R24, R24 ;  /* 0x000000181818722b */ /* 0x000fd00000000018 */
[----:B------:R-:W-:Y:S01]  /*12ea0*/  DFMA R26, R26, R24, R26 ;  /* 0x000000181a1a722b */ /* 0x000fe2000000001a */
[----:B------:R-:W-:Y:S10]  /*12eb0*/  BRA `(.L_x_289) ;  /* 0x00000000002c7947 */ /* 0x000ff40003800000 */
.L_x_290:
[----:B------:R-:W-:-:S06]  /*12ec0*/  DMUL R24, R24, 8.11296384146066816958e+31 ;  /* 0x4690000018187828 */ /* 0x000fcc0000000000 */
[----:B------:R-:W0:Y:S02]  /*12ed0*/  MUFU.RCP64H R41, R25 ;  /* 0x0000001900297308 */ /* 0x000e240000001800 */
[----:B0-----:R-:W-:-:S08]  /*12ee0*/  DFMA R26, -R24, R40, 1 ;  /* 0x3ff00000181a742b */ /* 0x001fd00000000128 */
[----:B------:R-:W-:-:S08]  /*12ef0*/  DFMA R26, R26, R26, R26 ;  /* 0x0000001a1a1a722b */ /* 0x000fd0000000001a */
[----:B------:R-:W-:-:S08]  /*12f00*/  DFMA R26, R40, R26, R40 ;  /* 0x0000001a281a722b */ /* 0x000fd00000000028 */
[----:B------:R-:W-:-:S08]  /*12f10*/  DFMA R24, -R24, R26, 1 ;  /* 0x3ff000001818742b */ /* 0x000fd0000000011a */
[----:B------:R-:W-:-:S08]  /*12f20*/  DFMA R24, R26, R24, R26 ;  /* 0x000000181a18722b */ /* 0x000fd0000000001a */
[----:B------:R-:W-:Y:S01]  /*12f30*/  DMUL R26, R24, 8.11296384146066816958e+31 ;  /* 0x46900000181a7828 */ /* 0x000fe20000000000 */
[----:B------:R-:W-:Y:S10]  /*12f40*/  BRA `(.L_x_289) ;  /* 0x0000000000087947 */ /* 0x000ff40003800000 */
.L_x_288:
[----:B------:R-:W-:Y:S01]  /*12f50*/  LOP3.LUT R27, R25, 0x80000, RZ, 0xfc, !PT ;  /* 0x00080000191b7812 */ /* 0x000fe200078efcff */
[----:B------:R-:W-:-:S07]  /*12f60*/  IMAD.MOV.U32 R26, RZ, RZ, R24 ;  /* 0x000000ffff1a7224 */ /* 0x000fce00078e0018 */
.L_x_289:
[----:B------:R-:W-:Y:S05]  /*12f70*/  BSYNC.RECONVERGENT B4 ;  /* 0x0000000000047941 */ /* 0x000fea0003800200 */
.L_x_287:
[----:B------:R-:W-:Y:S01]  /*12f80*/  MOV R24, R26 ;  /* 0x0000001a00187202 */ /* 0x000fe20000000f00 */
[----:B------:R-:W-:Y:S01]  /*12f90*/  IMAD.MOV.U32 R25, RZ, RZ, R27 ;  /* 0x000000ffff197224 */ /* 0x000fe200078e001b */
[----:B------:R-:W-:Y:S01]  /*12fa0*/  MOV R26, R3 ;  /* 0x00000003001a7202 */ /* 0x000fe20000000f00 */
[----:B------:R-:W-:-:S04]  /*12fb0*/  IMAD.MOV.U32 R27, RZ, RZ, 0x0 ;  /* 0x00000000ff1b7424 */ /* 0x000fc800078e00ff */
[----:B------:R-:W-:Y:S05]  /*12fc0*/  RET.REL.NODEC R26 `(_Z8run_trajPfS_S_P17curandStateXORWOW) ;  /* 0xfffffed01a0c7950 */ /* 0x000fea0003c3ffff */
        .weak           $__internal_1_$__cuda_sm20_dsqrt_rn_f64_mediumpath_v1
        .type           $__internal_1_$__cuda_sm20_dsqrt_rn_f64_mediumpath_v1,@function
        .size           $__internal_1_$__cuda_sm20_dsqrt_rn_f64_mediumpath_v1,($__internal_2_$__cuda_sm20_sqrt_rn_f32_slowpath - $__internal_1_$__cuda_sm20_dsqrt_rn_f64_mediumpath_v1)
$__internal_1_$__cuda_sm20_dsqrt_rn_f64_mediumpath_v1:
[----:B------:R-:W-:Y:S01]  /*12fd0*/  ISETP.GE.U32.AND P2, PT, R42, -0x3400000, PT ;  /* 0xfcc000002a00780c */ /* 0x000fe20003f46070 */
[----:B------:R-:W-:Y:S01]  /*12fe0*/  BSSY.RECONVERGENT B3, `(.L_x_291) ;  /* 0x0000026000037945 */ /* 0x000fe20003800200 */
[----:B------:R-:W-:Y:S01]  /*12ff0*/  MOV R42, R44 ;  /* 0x0000002c002a7202 */ /* 0x000fe20000000f00 */
[----:B------:R-:W-:Y:S01]  /*13000*/  IMAD.MOV.U32 R50, RZ, RZ, R4 ;  /* 0x000000ffff327224 */ /* 0x000fe200078e0004 */
[----:B------:R-:W-:-:S09]  /*13010*/  MOV R51, R21 ;  /* 0x0000001500337202 */ /* 0x000fd20000000f00 */
[----:B------:R-:W-:Y:S05]  /*13020*/  @!P2 BRA `(.L_x_292) ;  /* 0x000000000020a947 */ /* 0x000fea0003800000 */
[----:B------:R-:W-:-:S10]  /*13030*/  DFMA.RM R40, R40, R22, R50 ;  /* 0x000000162828722b */ /* 0x000fd40000004032 */
[----:B------:R-:W-:-:S05]  /*13040*/  IADD3 R22, P2, PT, R40, 0x1, RZ ;  /* 0x0000000128167810 */ /* 0x000fca0007f5e0ff */
[----:B------:R-:W-:-:S06]  /*13050*/  IMAD.X R23, RZ, RZ, R41, P2 ;  /* 0x000000ffff177224 */ /* 0x000fcc00010e0629 */
[----:B------:R-:W-:-:S08]  /*13060*/  DFMA.RP R42, -R40, R22, R42 ;  /* 0x00000016282a722b */ /* 0x000fd0000000812a */
[----:B------:R-:W-:-:S06]  /*13070*/  DSETP.GT.AND P2, PT, R42, RZ, PT ;  /* 0x000000ff2a00722a */ /* 0x000fcc0003f44000 */
[----:B------:R-:W-:Y:S02]  /*13080*/  FSEL R22, R22, R40, P2 ;  /* 0x0000002816167208 */ /* 0x000fe40001000000 */
[----:B------:R-:W-:Y:S01]  /*13090*/  FSEL R23, R23, R41, P2 ;  /* 0x0000002917177208 */ /* 0x000fe20001000000 */
[----:B------:R-:W-:Y:S06]  /*130a0*/  BRA `(.L_x_293) ;  /* 0x0000000000647947 */ /* 0x000fec0003800000 */
.L_x_292:
[----:B------:R-:W-:-:S14]  /*130b0*/  DSETP.NE.AND P2, PT, R42, RZ, PT ;  /* 0x000000ff2a00722a */ /* 0x000fdc0003f45000 */
[----:B------:R-:W-:Y:S05]  /*130c0*/  @!P2 BRA `(.L_x_294) ;  /* 0x000000000058a947 */ /* 0x000fea0003800000 */
[----:B------:R-:W-:-:S13]  /*130d0*/  ISETP.GE.AND P2, PT, R43, RZ, PT ;  /* 0x000000ff2b00720c */ /* 0x000fda0003f46270 */
[----:B------:R-:W-:Y:S01]  /*130e0*/  @!P2 MOV R22, 0x0 ;  /* 0x000000000016a802 */ /* 0x000fe20000000f00 */
[----:B------:R-:W-:Y:S01]  /*130f0*/  @!P2 IMAD.MOV.U32 R23, RZ, RZ, -0x80000 ;  /* 0xfff80000ff17a424 */ /* 0x000fe200078e00ff */
[----:B------:R-:W-:Y:S06]  /*13100*/  @!P2 BRA `(.L_x_293) ;  /* 0x00000000004ca947 */ /* 0x000fec0003800000 */
[----:B------:R-:W-:-:S13]  /*13110*/  ISETP.GT.AND P2, PT, R43, 0x7fefffff, PT ;  /* 0x7fefffff2b00780c */ /* 0x000fda0003f44270 */
[----:B------:R-:W-:Y:S05]  /*13120*/  @P2 BRA `(.L_x_294) ;  /* 0x0000000000402947 */ /* 0x000fea0003800000 */
[----:B------:R-:W-:Y:S01]  /*13130*/  DMUL R50, R42, 8.11296384146066816958e+31 ;  /* 0x469000002a327828 */ /* 0x000fe20000000000 */
[----:B------:R-:W-:Y:S01]  /*13140*/  IMAD.MOV.U32 R22, RZ, RZ, 0x0 ;  /* 0x00000000ff167424 */ /* 0x000fe200078e00ff */
[----:B------:R-:W-:Y:S02]  /*13150*/  MOV R42, RZ ;  /* 0x000000ff002a7202 */ /* 0x000fe40000000f00 */
[----:B------:R-:W-:Y:S02]  /*13160*/  MOV R23, 0x3fd80000 ;  /* 0x3fd8000000177802 */ /* 0x000fe40000000f00 */
[----:B------:R-:W0:Y:S02]  /*13170*/  MUFU.RSQ64H R43, R51 ;  /* 0x00000033002b7308 */ /* 0x000e240000001c00 */
[----:B0-----:R-:W-:-:S08]  /*13180*/  DMUL R40, R42, R42 ;  /* 0x0000002a2a287228 */ /* 0x001fd00000000000 */
[----:B------:R-:W-:-:S08]  /*13190*/  DFMA R40, R50, -R40, 1 ;  /* 0x3ff000003228742b */ /* 0x000fd00000000828 */
[----:B------:R-:W-:Y:S02]  /*131a0*/  DFMA R22, R40, R22, 0.5 ;  /* 0x3fe000002816742b */ /* 0x000fe40000000016 */
[----:B------:R-:W-:-:S08]  /*131b0*/  DMUL R40, R42, R40 ;  /* 0x000000282a287228 */ /* 0x000fd00000000000 */
[----:B------:R-:W-:-:S08]  /*131c0*/  DFMA R40, R22, R40, R42 ;  /* 0x000000281628722b */ /* 0x000fd0000000002a */
[----:B------:R-:W-:Y:S02]  /*131d0*/  DMUL R22, R50, R40 ;  /* 0x0000002832167228 */ /* 0x000fe40000000000 */
[----:B------:R-:W-:-:S06]  /*131e0*/  VIADD R41, R41, 0xfff00000 ;  /* 0xfff0000029297836 */ /* 0x000fcc0000000000 */
[----:B------:R-:W-:-:S08]  /*131f0*/  DFMA R50, R22, -R22, R50 ;  /* 0x800000161632722b */ /* 0x000fd00000000032 */
[----:B------:R-:W-:-:S10]  /*13200*/  DFMA R22, R40, R50, R22 ;  /* 0x000000322816722b */ /* 0x000fd40000000016 */
[----:B------:R-:W-:Y:S01]  /*13210*/  IADD3 R23, PT, PT, R23, -0x3500000, RZ ;  /* 0xfcb0000017177810 */ /* 0x000fe20007ffe0ff */
[----:B------:R-:W-:Y:S06]  /*13220*/  BRA `(.L_x_293) ;  /* 0x0000000000047947 */ /* 0x000fec0003800000 */
.L_x_294:
[----:B------:R-:W-:-:S11]  /*13230*/  DADD R22, R42, R42 ;  /* 0x000000002a167229 */ /* 0x000fd6000000002a */
.L_x_293:
[----:B------:R-:W-:Y:S05]  /*13240*/  BSYNC.RECONVERGENT B3 ;  /* 0x0000000000037941 */ /* 0x000fea0003800200 */
.L_x_291:
[----:B------:R-:W-:Y:S01]  /*13250*/  MOV R4, R23 ;  /* 0x0000001700047202 */ /* 0x000fe20000000f00 */
[----:B------:R-:W-:Y:S02]  /*13260*/  HFMA2 R23, -RZ, RZ, 0, 0 ;  /* 0x00000000ff177431 */ /* 0x000fe400000001ff */
[----:B------:R-:W-:Y:S02]  /*13270*/  IMAD.MOV.U32 R21, RZ, RZ, R22 ;  /* 0x000000ffff157224 */ /* 0x000fe400078e0016 */
[----:B------:R-:W-:-:S04]  /*13280*/  IMAD.MOV.U32 R22, RZ, RZ, R3 ;  /* 0x000000ffff167224 */ /* 0x000fc800078e0003 */
[----:B------:R-:W-:Y:S05]  /*13290*/  RET.REL.NODEC R22 `(_Z8run_trajPfS_S_P17curandStateXORWOW) ;  /* 0xfffffecc16587950 */ /* 0x000fea0003c3ffff */
        .weak           $__internal_2_$__cuda_sm20_sqrt_rn_f32_slowpath
        .type           $__internal_2_$__cuda_sm20_sqrt_rn_f32_slowpath,@function
        .size           $__internal_2_$__cuda_sm20_sqrt_rn_f32_slowpath,($__internal_3_$__cuda_sm3x_div_rn_noftz_f32_slowpath - $__internal_2_$__cuda_sm20_sqrt_rn_f32_slowpath)
$__internal_2_$__cuda_sm20_sqrt_rn_f32_slowpath:
[----:B------:R-:W-:-:S13]  /*132a0*/  LOP3.LUT P3, RZ, R3, 0x7fffffff, RZ, 0xc0, !PT ;  /* 0x7fffffff03ff7812 */ /* 0x000fda000786c0ff */
[----:B------:R-:W-:Y:S01]  /*132b0*/  @!P3 IMAD.MOV.U32 R42, RZ, RZ, R3 ;  /* 0x000000ffff2ab224 */ /* 0x000fe200078e0003 */
[----:B------:R-:W-:Y:S06]  /*132c0*/  @!P3 BRA `(.L_x_295) ;  /* 0x000000000040b947 */ /* 0x000fec0003800000 */
[----:B------:R-:W-:-:S13]  /*132d0*/  FSETP.GEU.FTZ.AND P3, PT, R3, RZ, PT ;  /* 0x000000ff0300720b */ /* 0x000fda0003f7e000 */
[----:B------:R-:W-:Y:S01]  /*132e0*/  @!P3 MOV R42, 0x7fffffff ;  /* 0x7fffffff002ab802 */ /* 0x000fe20000000f00 */
[----:B------:R-:W-:Y:S06]  /*132f0*/  @!P3 BRA `(.L_x_295) ;  /* 0x000000000034b947 */ /* 0x000fec0003800000 */
[----:B------:R-:W-:-:S13]  /*13300*/  FSETP.GTU.FTZ.AND P3, PT, |R3|, +INF , PT ;  /* 0x7f8000000300780b */ /* 0x000fda0003f7c200 */
[----:B------:R-:W-:Y:S01]  /*13310*/  @P3 FADD.FTZ R42, R3, 1 ;  /* 0x3f800000032a3421 */ /* 0x000fe20000010000 */
[----:B------:R-:W-:Y:S06]  /*13320*/  @P3 BRA `(.L_x_295) ;  /* 0x0000000000283947 */ /* 0x000fec0003800000 */
[----:B------:R-:W-:-:S13]  /*13330*/  FSETP.NEU.FTZ.AND P3, PT, |R3|, +INF , PT ;  /* 0x7f8000000300780b */ /* 0x000fda0003f7d200 */
[----:B------:R-:W-:-:S04]  /*13340*/  @P3 FFMA R42, R3, 1.84467440737095516160e+19, RZ ;  /* 0x5f800000032a3823 */ /* 0x000fc800000000ff */
[----:B------:R-:W0:Y:S02]  /*13350*/  @P3 MUFU.RSQ R39, R42 ;  /* 0x0000002a00273308 */ /* 0x000e240000001400 */
[----:B0-----:R-:W-:Y:S01]  /*13360*/  @P3 FMUL.FTZ R41, R42, R39 ;  /* 0x000000272a293220 */ /* 0x001fe20000410000 */
[----:B------:R-:W-:-:S03]  /*13370*/  @P3 FMUL.FTZ R39, R39, 0.5 ;  /* 0x3f00000027273820 */ /* 0x000fc60000410000 */
[----:B------:R-:W-:-:S04]  /*13380*/  @P3 FADD.FTZ R40, -R41, -RZ ;  /* 0x800000ff29283221 */ /* 0x000fc80000010100 */
[----:B------:R-:W-:Y:S01]  /*13390*/  @P3 FFMA R40, R41, R40, R42 ;  /* 0x0000002829283223 */ /* 0x000fe2000000002a */
[----:B------:R-:W-:-:S03]  /*133a0*/  @!P3 IMAD.MOV.U32 R42, RZ, RZ, R3 ;  /* 0x000000ffff2ab224 */ /* 0x000fc600078e0003 */
[----:B------:R-:W-:-:S04]  /*133b0*/  @P3 FFMA R39, R40, R39, R41 ;  /* 0x0000002728273223 */ /* 0x000fc80000000029 */
[----:B------:R-:W-:-:S07]  /*133c0*/  @P3 FMUL.FTZ R42, R39, 2.3283064365386962891e-10 ;  /* 0x2f800000272a3820 */ /* 0x000fce0000410000 */
.L_x_295:
[----:B------:R-:W-:Y:S01]  /*133d0*/  MOV R40, R4 ;  /* 0x0000000400287202 */ /* 0x000fe20000000f00 */
[----:B------:R-:W-:-:S04]  /*133e0*/  IMAD.MOV.U32 R41, RZ, RZ, 0x0 ;  /* 0x00000000ff297424 */ /* 0x000fc800078e00ff */
[----:B------:R-:W-:Y:S05]  /*133f0*/  RET.REL.NODEC R40 `(_Z8run_trajPfS_S_P17curandStateXORWOW) ;  /* 0xfffffecc28007950 */ /* 0x000fea0003c3ffff */
        .weak           $__internal_3_$__cuda_sm3x_div_rn_noftz_f32_slowpath
        .type           $__internal_3_$__cuda_sm3x_div_rn_noftz_f32_slowpath,@function
        .size           $__internal_3_$__cuda_sm3x_div_rn_noftz_f32_slowpath,(.L_x_641 - $__internal_3_$__cuda_sm3x_div_rn_noftz_f32_slowpath)
$__internal_3_$__cuda_sm3x_div_rn_noftz_f32_slowpath:
[----:B------:R-:W-:Y:S01]  /*13400*/  SHF.R.U32.HI R39, RZ, 0x17, R47 ;  /* 0x00000017ff277819 */ /* 0x000fe2000001162f */
[----:B------:R-:W-:Y:S01]  /*13410*/  BSSY.RECONVERGENT B0, `(.L_x_296) ;  /* 0x0000064000007945 */ /* 0x000fe20003800200 */
[----:B------:R-:W-:Y:S02]  /*13420*/  SHF.R.U32.HI R41, RZ, 0x17, R3 ;  /* 0x00000017ff297819 */ /* 0x000fe40000011603 */
[----:B------:R-:W-:Y:S02]  /*13430*/  LOP3.LUT R39, R39, 0xff, RZ, 0xc0, !PT ;  /* 0x000000ff27277812 */ /* 0x000fe400078ec0ff */
[----:B------:R-:W-:Y:S02]  /*13440*/  LOP3.LUT R41, R41, 0xff, RZ, 0xc0, !PT ;  /* 0x000000ff29297812 */ /* 0x000fe400078ec0ff */
[----:B------:R-:W-:Y:S02]  /*13450*/  IADD3 R42, PT, PT, R39, -0x1, RZ ;  /* 0xffffffff272a7810 */ /* 0x000fe40007ffe0ff */
[----:B------:R-:W-:Y:S01]  /*13460*/  MOV R44, R47 ;  /* 0x0000002f002c7202 */ /* 0x000fe20000000f00 */
[----:B------:R-:W-:Y:S01]  /*13470*/  VIADD R43, R41, 0xffffffff ;  /* 0xffffffff292b7836 */ /* 0x000fe20000000000 */
[----:B------:R-:W-:-:S04]  /*13480*/  ISETP.GT.U32.AND P2, PT, R42, 0xfd, PT ;  /* 0x000000fd2a00780c */ /* 0x000fc80003f44070 */
[----:B------:R-:W-:-:S13]  /*13490*/  ISETP.GT.U32.OR P2, PT, R43, 0xfd, P2 ;  /* 0x000000fd2b00780c */ /* 0x000fda0001744470 */
[----:B------:R-:W-:Y:S01]  /*134a0*/  @!P2 IMAD.MOV.U32 R40, RZ, RZ, RZ ;  /* 0x000000ffff28a224 */ /* 0x000fe200078e00ff */
[----:B------:R-:W-:Y:S06]  /*134b0*/  @!P2 BRA `(.L_x_297) ;  /* 0x00000000005ca947 */ /* 0x000fec0003800000 */
[----:B------:R-:W-:Y:S02]  /*134c0*/  FSETP.GTU.FTZ.AND P2, PT, |R3|, +INF , PT ;  /* 0x7f8000000300780b */ /* 0x000fe40003f5c200 */
[----:B------:R-:W-:-:S04]  /*134d0*/  FSETP.GTU.FTZ.AND P3, PT, |R47|, +INF , PT ;  /* 0x7f8000002f00780b */ /* 0x000fc80003f7c200 */
[----:B------:R-:W-:-:S13]  /*134e0*/  PLOP3.LUT P2, PT, P2, P3, PT, 0xf8, 0x8f ;  /* 0x00000000008f781c */ /* 0x000fda0001747f70 */
[----:B------:R-:W-:Y:S05]  /*134f0*/  @P2 BRA `(.L_x_298) ;  /* 0x0000000400502947 */ /* 0x000fea0003800000 */
[----:B------:R-:W-:-:S13]  /*13500*/  LOP3.LUT P2, RZ, R44, 0x7fffffff, R3, 0xc8, !PT ;  /* 0x7fffffff2cff7812 */ /* 0x000fda000784c803 */
[----:B------:R-:W-:Y:S05]  /*13510*/  @!P2 BRA `(.L_x_299) ;  /* 0x000000040040a947 */ /* 0x000fea0003800000 */
[----:B------:R-:W-:Y:S02]  /*13520*/  FSETP.NEU.FTZ.AND P4, PT, |R3|, +INF , PT ;  /* 0x7f8000000300780b */ /* 0x000fe40003f9d200 */
[----:B------:R-:W-:Y:S02]  /*13530*/  FSETP.NEU.FTZ.AND P2, PT, |R47|, +INF , PT ;  /* 0x7f8000002f00780b */ /* 0x000fe40003f5d200 */
[----:B------:R-:W-:-:S11]  /*13540*/  FSETP.NEU.FTZ.AND P3, PT, |R3|, +INF , PT ;  /* 0x7f8000000300780b */ /* 0x000fd60003f7d200 */
[----:B------:R-:W-:Y:S05]  /*13550*/  @!P2 BRA !P4, `(.L_x_299) ;  /* 0x000000040030a947 */ /* 0x000fea0006000000 */
[----:B------:R-:W-:-:S04]  /*13560*/  LOP3.LUT P4, RZ, R3, 0x7fffffff, RZ, 0xc0, !PT ;  /* 0x7fffffff03ff7812 */ /* 0x000fc8000788c0ff */
[----:B------:R-:W-:-:S13]  /*13570*/  PLOP3.LUT P4, PT, P2, P4, PT, 0x2f, 0xf2 ;  /* 0x0000000000f2781c */ /* 0x000fda0001788577 */
[----:B------:R-:W-:Y:S05]  /*13580*/  @P4 BRA `(.L_x_300) ;  /* 0x00000004001c4947 */ /* 0x000fea0003800000 */
[----:B------:R-:W-:-:S04]  /*13590*/  LOP3.LUT P2, RZ, R44, 0x7fffffff, RZ, 0xc0, !PT ;  /* 0x7fffffff2cff7812 */ /* 0x000fc8000784c0ff */
[----:B------:R-:W-:-:S13]  /*135a0*/  PLOP3.LUT P2, PT, P3, P2, PT, 0x2f, 0xf2 ;  /* 0x0000000000f2781c */ /* 0x000fda0001f44577 */
[----:B------:R-:W-:Y:S05]  /*135b0*/  @P2 BRA `(.L_x_301) ;  /* 0x0000000400042947 */ /* 0x000fea0003800000 */
[----:B------:R-:W-:Y:S02]  /*135c0*/  ISETP.GE.AND P2, PT, R43, RZ, PT ;  /* 0x000000ff2b00720c */ /* 0x000fe40003f46270 */
[----:B------:R-:W-:-:S11]  /*135d0*/  ISETP.GE.AND P3, PT, R42, RZ, PT ;  /* 0x000000ff2a00720c */ /* 0x000fd60003f66270 */
[----:B------:R-:W-:Y:S01]  /*135e0*/  @P2 MOV R40, RZ ;  /* 0x000000ff00282202 */ /* 0x000fe20000000f00 */
[----:B------:R-:W-:Y:S02]  /*135f0*/  @!P2 IMAD.MOV.U32 R40, RZ, RZ, -0x40 ;  /* 0xffffffc0ff28a424 */ /* 0x000fe400078e00ff */
[----:B------:R-:W-:Y:S01]  /*13600*/  @!P2 FFMA R3, R3, 1.84467440737095516160e+19, RZ ;  /* 0x5f8000000303a823 */ /* 0x000fe200000000ff */
[----:B------:R-:W-:Y:S02]  /*13610*/  @!P3 FFMA R44, R47, 1.84467440737095516160e+19, RZ ;  /* 0x5f8000002f2cb823 */ /* 0x000fe400000000ff */
[----:B------:R-:W-:-:S07]  /*13620*/  @!P3 IADD3 R40, PT, PT, R40, 0x40, RZ ;  /* 0x000000402828b810 */ /* 0x000fce0007ffe0ff */
.L_x_297:
[----:B------:R-:W-:Y:S01]  /*13630*/  LEA R42, R39, 0xc0800000, 0x17 ;  /* 0xc0800000272a7811 */ /* 0x000fe200078eb8ff */
[----:B------:R-:W-:Y:S01]  /*13640*/  BSSY.RECONVERGENT B1, `(.L_x_302) ;  /* 0x0000036000017945 */ /* 0x000fe20003800200 */
[----:B------:R-:W-:-:S03]  /*13650*/  IADD3 R41, PT, PT, R41, -0x7f, RZ ;  /* 0xffffff8129297810 */ /* 0x000fc60007ffe0ff */
[----:B------:R-:W-:Y:S02]  /*13660*/  IMAD.IADD R42, R44, 0x1, -R42 ;  /* 0x000000012c2a7824 */ /* 0x000fe400078e0a2a */
[C---:B------:R-:W-:Y:S01]  /*13670*/  IMAD R3, R41.reuse, -0x800000, R3 ;  /* 0xff80000029037824 */ /* 0x040fe200078e0203 */
[----:B------:R-:W-:Y:S01]  /*13680*/  IADD3 R41, PT, PT, R41, 0x7f, -R39 ;  /* 0x0000007f29297810 */ /* 0x000fe20007ffe827 */
[----:B------:R0:W1:Y:S04]  /*13690*/  MUFU.RCP R43, R42 ;  /* 0x0000002a002b7308 */ /* 0x0000680000001000 */
[----:B------:R-:W-:Y:S02]  /*136a0*/  IMAD.IADD R40, R41, 0x1, R40 ;  /* 0x0000000129287824 */ /* 0x000fe400078e0228 */
[----:B0-----:R-:W-:-:S04]  /*136b0*/  FADD.FTZ R42, -R42, -RZ ;  /* 0x800000ff2a2a7221 */ /* 0x001fc80000010100 */
[----:B-1----:R-:W-:-:S04]  /*136c0*/  FFMA R44, R43, R42, 1 ;  /* 0x3f8000002b2c7423 */ /* 0x002fc8000000002a */
[----:B------:R-:W-:-:S04]  /*136d0*/  FFMA R44, R43, R44, R43 ;  /* 0x0000002c2b2c7223 */ /* 0x000fc8000000002b */
[----:B------:R-:W-:-:S04]  /*136e0*/  FFMA R43, R3, R44, RZ ;  /* 0x0000002c032b7223 */ /* 0x000fc800000000ff */
[----:B------:R-:W-:-:S04]  /*136f0*/  FFMA R51, R42, R43, R3 ;  /* 0x0000002b2a337223 */ /* 0x000fc80000000003 */
[----:B------:R-:W-:-:S04]  /*13700*/  FFMA R51, R44, R51, R43 ;  /* 0x000000332c337223 */ /* 0x000fc8000000002b */
[----:B------:R-:W-:-:S04]  /*13710*/  FFMA R3, R42, R51, R3 ;  /* 0x000000332a037223 */ /* 0x000fc80000000003 */
[----:B------:R-:W-:-:S05]  /*13720*/  FFMA R42, R44, R3, R51 ;  /* 0x000000032c2a7223 */ /* 0x000fca0000000033 */
[----:B------:R-:W-:-:S04]  /*13730*/  SHF.R.U32.HI R39, RZ, 0x17, R42 ;  /* 0x00000017ff277819 */ /* 0x000fc8000001162a */
[----:B------:R-:W-:-:S04]  /*13740*/  LOP3.LUT R39, R39, 0xff, RZ, 0xc0, !PT ;  /* 0x000000ff27277812 */ /* 0x000fc800078ec0ff */
[----:B------:R-:W-:-:S05]  /*13750*/  IADD3 R39, PT, PT, R39, R40, RZ ;  /* 0x0000002827277210 */ /* 0x000fca0007ffe0ff */
[----:B------:R-:W-:-:S05]  /*13760*/  VIADD R41, R39, 0xffffffff ;  /* 0xffffffff27297836 */ /* 0x000fca0000000000 */
[----:B------:R-:W-:-:S13]  /*13770*/  ISETP.GE.U32.AND P2, PT, R41, 0xfe, PT ;  /* 0x000000fe2900780c */ /* 0x000fda0003f46070 */
[----:B------:R-:W-:Y:S05]  /*13780*/  @!P2 BRA `(.L_x_303) ;  /* 0x000000000080a947 */ /* 0x000fea0003800000 */
[----:B------:R-:W-:-:S13]  /*13790*/  ISETP.GT.AND P2, PT, R39, 0xfe, PT ;  /* 0x000000fe2700780c */ /* 0x000fda0003f44270 */
[----:B------:R-:W-:Y:S05]  /*137a0*/  @P2 BRA `(.L_x_304) ;  /* 0x00000000006c2947 */ /* 0x000fea0003800000 */
[----:B------:R-:W-:-:S13]  /*137b0*/  ISETP.GE.AND P2, PT, R39, 0x1, PT ;  /* 0x000000012700780c */ /* 0x000fda0003f46270 */
[----:B------:R-:W-:Y:S05]  /*137c0*/  @P2 BRA `(.L_x_305) ;  /* 0x0000000000742947 */ /* 0x000fea0003800000 */
[----:B------:R-:W-:Y:S02]  /*137d0*/  ISETP.GE.AND P2, PT, R39, -0x18, PT ;  /* 0xffffffe82700780c */ /* 0x000fe40003f46270 */
[----:B------:R-:W-:-:S11]  /*137e0*/  LOP3.LUT R42, R42, 0x80000000, RZ, 0xc0, !PT ;  /* 0x800000002a2a7812 */ /* 0x000fd600078ec0ff */
[----:B------:R-:W-:Y:S05]  /*137f0*/  @!P2 BRA `(.L_x_305) ;  /* 0x000000000068a947 */ /* 0x000fea0003800000 */
[CCC-:B------:R-:W-:Y:S01]  /*13800*/  FFMA.RZ R40, R44.reuse, R3.reuse, R51.reuse ;  /* 0x000000032c287223 */ /* 0x1c0fe2000000c033 */
[CCC-:B------:R-:W-:Y:S01]  /*13810*/  FFMA.RP R41, R44.reuse, R3.reuse, R51.reuse ;  /* 0x000000032c297223 */ /* 0x1c0fe20000008033 */
[----:B------:R-:W-:Y:S01]  /*13820*/  FFMA.RM R44, R44, R3, R51 ;  /* 0x000000032c2c7223 */ /* 0x000fe20000004033 */
[C---:B------:R-:W-:Y:S02]  /*13830*/  IADD3 R3, PT, PT, R39.reuse, 0x20, RZ ;  /* 0x0000002027037810 */ /* 0x040fe40007ffe0ff */
[----:B------:R-:W-:Y:S02]  /*13840*/  LOP3.LUT R40, R40, 0x7fffff, RZ, 0xc0, !PT ;  /* 0x007fffff28287812 */ /* 0x000fe400078ec0ff */
[C---:B------:R-:W-:Y:S02]  /*13850*/  ISETP.NE.AND P2, PT, R39.reuse, RZ, PT ;  /* 0x000000ff2700720c */ /* 0x040fe40003f45270 */
[----:B------:R-:W-:Y:S02]  /*13860*/  LOP3.LUT R40, R40, 0x800000, RZ, 0xfc, !PT ;  /* 0x0080000028287812 */ /* 0x000fe400078efcff */
[----:B------:R-:W-:Y:S01]  /*13870*/  ISETP.NE.AND P3, PT, R39, RZ, PT ;  /* 0x000000ff2700720c */ /* 0x000fe20003f65270 */
[----:B------:R-:W-:Y:S01]  /*13880*/  IMAD.MOV R39, RZ, RZ, -R39 ;  /* 0x000000ffff277224 */ /* 0x000fe200078e0a27 */
[----:B------:R-:W-:-:S02]  /*13890*/  SHF.L.U32 R3, R40, R3, RZ ;  /* 0x0000000328037219 */ /* 0x000fc400000006ff */
[----:B------:R-:W-:Y:S02]  /*138a0*/  FSETP.NEU.FTZ.AND P4, PT, R41, R44, PT ;  /* 0x0000002c2900720b */ /* 0x000fe40003f9d000 */
[----:B------:R-:W-:Y:S02]  /*138b0*/  SEL R39, R39, RZ, P2 ;  /* 0x000000ff27277207 */ /* 0x000fe40001000000 */
[----:B------:R-:W-:Y:S02]  /*138c0*/  ISETP.NE.AND P3, PT, R3, RZ, P3 ;  /* 0x000000ff0300720c */ /* 0x000fe40001f65270 */
[----:B------:R-:W-:Y:S02]  /*138d0*/  SHF.R.U32.HI R40, RZ, R39, R40 ;  /* 0x00000027ff287219 */ /* 0x000fe40000011628 */
[----:B------:R-:W-:Y:S02]  /*138e0*/  PLOP3.LUT P3, PT, P4, P3, PT, 0xf8, 0x8f ;  /* 0x00000000008f781c */ /* 0x000fe40002767f70 */
[----:B------:R-:W-:-:S02]  /*138f0*/  SHF.R.U32.HI R39, RZ, 0x1, R40 ;  /* 0x00000001ff277819 */ /* 0x000fc40000011628 */
[----:B------:R-:W-:-:S04]  /*13900*/  SEL R3, RZ, 0x1, !P3 ;  /* 0x00000001ff037807 */ /* 0x000fc80005800000 */
[----:B------:R-:W-:-:S04]  /*13910*/  LOP3.LUT R3, R3, 0x1, R39, 0xf8, !PT ;  /* 0x0000000103037812 */ /* 0x000fc800078ef827 */
[----:B------:R-:W-:-:S04]  /*13920*/  LOP3.LUT R3, R3, R40, RZ, 0xc0, !PT ;  /* 0x0000002803037212 */ /* 0x000fc800078ec0ff */
[----:B------:R-:W-:-:S04]  /*13930*/  IADD3 R3, PT, PT, R39, R3, RZ ;  /* 0x0000000327037210 */ /* 0x000fc80007ffe0ff */
[----:B------:R-:W-:Y:S01]  /*13940*/  LOP3.LUT R42, R3, R42, RZ, 0xfc, !PT ;  /* 0x0000002a032a7212 */ /* 0x000fe200078efcff */
[----:B------:R-:W-:Y:S06]  /*13950*/  BRA `(.L_x_305) ;  /* 0x0000000000107947 */ /* 0x000fec0003800000 */
.L_x_304:
[----:B------:R-:W-:-:S04]  /*13960*/  LOP3.LUT R42, R42, 0x80000000, RZ, 0xc0, !PT ;  /* 0x800000002a2a7812 */ /* 0x000fc800078ec0ff */
[----:B------:R-:W-:Y:S01]  /*13970*/  LOP3.LUT R42, R42, 0x7f800000, RZ, 0xfc, !PT ;  /* 0x7f8000002a2a7812 */ /* 0x000fe200078efcff */
[----:B------:R-:W-:Y:S06]  /*13980*/  BRA `(.L_x_305) ;  /* 0x0000000000047947 */ /* 0x000fec0003800000 */
.L_x_303:
[----:B------:R-:W-:-:S07]  /*13990*/  IMAD R42, R40, 0x800000, R42 ;  /* 0x00800000282a7824 */ /* 0x000fce00078e022a */
.L_x_305:
[----:B------:R-:W-:Y:S05]  /*139a0*/  BSYNC.RECONVERGENT B1 ;  /* 0x0000000000017941 */ /* 0x000fea0003800200 */
.L_x_302:
[----:B------:R-:W-:Y:S01]  /*139b0*/  MOV R3, R42 ;  /* 0x0000002a00037202 */ /* 0x000fe20000000f00 */
[----:B------:R-:W-:Y:S06]  /*139c0*/  BRA `(.L_x_306) ;  /* 0x0000000000207947 */ /* 0x000fec0003800000 */
.L_x_301:
[----:B------:R-:W-:-:S04]  /*139d0*/  LOP3.LUT R3, R44, 0x80000000, R3, 0x48, !PT ;  /* 0x800000002c037812 */ /* 0x000fc800078e4803 */
[----:B------:R-:W-:Y:S01]  /*139e0*/  LOP3.LUT R3, R3, 0x7f800000, RZ, 0xfc, !PT ;  /* 0x7f80000003037812 */ /* 0x000fe200078efcff */
[----:B------:R-:W-:Y:S06]  /*139f0*/  BRA `(.L_x_306) ;  /* 0x0000000000147947 */ /* 0x000fec0003800000 */
.L_x_300:
[----:B------:R-:W-:Y:S01]  /*13a00*/  LOP3.LUT R3, R44, 0x80000000, R3, 0x48, !PT ;  /* 0x800000002c037812 */ /* 0x000fe200078e4803 */
[----:B------:R-:W-:Y:S06]  /*13a10*/  BRA `(.L_x_306) ;  /* 0x00000000000c7947 */ /* 0x000fec0003800000 */
.L_x_299:
[----:B------:R-:W0:Y:S01]  /*13a20*/  MUFU.RSQ R3, -QNAN ;  /* 0xffc0000000037908 */ /* 0x000e220000001400 */
[----:B------:R-:W-:Y:S05]  /*13a30*/  BRA `(.L_x_306) ;  /* 0x0000000000047947 */ /* 0x000fea0003800000 */
.L_x_298:
[----:B------:R-:W-:-:S07]  /*13a40*/  FADD.FTZ R3, R3, R47 ;  /* 0x0000002f03037221 */ /* 0x000fce0000010000 */
.L_x_306:
[----:B------:R-:W-:Y:S05]  /*13a50*/  BSYNC.RECONVERGENT B0 ;  /* 0x0000000000007941 */ /* 0x000fea0003800200 */
.L_x_296:
[----:B------:R-:W-:Y:S02]  /*13a60*/  HFMA2 R41, -RZ, RZ, 0, 0 ;  /* 0x00000000ff297431 */ /* 0x000fe400000001ff */
[----:B------:R-:W-:-:S04]  /*13a70*/  IMAD.MOV.U32 R40, RZ, RZ, R4 ;  /* 0x000000ffff287224 */ /* 0x000fc800078e0004 */
[----:B0-----:R-:W-:Y:S05]  /*13a80*/  RET.REL.NODEC R40 `(_Z8run_trajPfS_S_P17curandStateXORWOW) ;  /* 0xfffffec4285c7950 */ /* 0x001fea0003c3ffff */
.L_x_307:
[----:B------:R-:W-:-:S00]  /*13a90*/  BRA `(.L_x_307) ;  /* 0xfffffffc00fc7947 */ /* 0x000fc0000383ffff */
[----:B------:R-:W-:-:S00]  /*13aa0*/  NOP ;  /* 0x0000000000007918 */ /* 0x000fc00000000000 */
        /* <DEDUP_REMOVED lines=13> */
.L_x_641:


//--------------------- .text._Z11run_momentsPfS_S_S_S_S_P17curandStateXORWOW --------------------------
	.section	.text._Z11run_momentsPfS_S_S_S_S_P17curandStateXORWOW,"ax",@progbits
	.align	128
        .global         _Z11run_momentsPfS_S_S_S_S_P17curandStateXORWOW
        .type           _Z11run_momentsPfS_S_S_S_S_P17curandStateXORWOW,@function
        .size           _Z11run_momentsPfS_S_S_S_S_P17curandStateXORWOW,(.L_x_647 - _Z11run_momentsPfS_S_S_S_S_P17curandStateXORWOW)
        .other          _Z11run_momentsPfS_S_S_S_S_P17curandStateXORWOW,@"STO_CUDA_ENTRY STV_DEFAULT"
_Z11run_momentsPfS_S_S_S_S_P17curandStateXORWOW:
.text._Z11run_momentsPfS_S_S_S_S_P17curandStateXORWOW:
        /* <DEDUP_REMOVED lines=9> */
[----:B-1----:R-:W-:Y:S01]  /*0090*/  IMAD R3, R3, UR4, R0 ;  /* 0x0000000403037c24 */ /* 0x002fe2000f8e0200 */
[----:B------:R-:W1:Y:S06]  /*00a0*/  LDCU UR4, c[0x3][0x74] ;  /* 0x00c00e80ff0477ac */ /* 0x000e6c0008000800 */
[----:B------:R-:W1:Y:S01]  /*00b0*/  LDC.64 R10, c[0x0][0x3a0] ;  /* 0x0000e800ff0a7b82 */ /* 0x000e620000000a00 */
[----:B0-----:R-:W-:-:S05]  /*00c0*/  IMAD.WIDE.U32 R4, R3, 0x4, R4 ;  /* 0x0000000403047825 */ /* 0x001fca00078e0004 */
[----:B--2---:R0:W5:Y:S02]  /*00d0*/  LDG.E R55, desc[UR8][R4.64] ;  /* 0x0000000804377981 */ /* 0x004164000c1e1900 */
[----:B------:R-:W2:Y:S01]  /*00e0*/  LDC.64 R12, c[0x0][0x3b0] ;  /* 0x0000ec00ff0c7b82 */ /* 0x000ea20000000a00 */
[----:B---3--:R-:W-:-:S05]  /*00f0*/  IMAD.WIDE.U32 R6, R3, 0x4, R6 ;  /* 0x0000000403067825 */ /* 0x008fca00078e0006 */
[----:B------:R0:W5:Y:S02]  /*0100*/  LDG.E R2, desc[UR8][R6.64] ;  /* 0x0000000806027981 */ /* 0x000164000c1e1900 */
[----:B------:R-:W3:Y:S01]  /*0110*/  LDC.64 R40, c[0x0][0x398] ;  /* 0x0000e600ff287b82 */ /* 0x000ee20000000a00 */
[----:B----4-:R-:W-:-:S05]  /*0120*/  IMAD.WIDE.U32 R8, R3, 0x4, R8 ;  /* 0x0000000403087825 */ /* 0x010fca00078e0008 */
[----:B------:R0:W5:Y:S01]  /*0130*/  LDG.E R0, desc[UR8][R8.64] ;  /* 0x0000000808007981 */ /* 0x000162000c1e1900 */
[----:B-1----:R-:W-:-:S05]  /*0140*/  IMAD.WIDE.U32 R10, R3, 0x4, R10 ;  /* 0x00000004030a7825 */ /* 0x002fca00078e000a */
[----:B------:R0:W5:Y:S01]  /*0150*/  LDG.E R42, desc[UR8][R10.64] ;  /* 0x000000080a2a7981 */ /* 0x000162000c1e1900 */
[----:B--2---:R-:W-:-:S05]  /*0160*/  IMAD.WIDE.U32 R12, R3, 0x30, R12 ;  /* 0x00000030030c7825 */ /* 0x004fca00078e000c */
[----:B------:R0:W5:Y:S01]  /*0170*/  LDG.E R14, desc[UR8][R12.64+0x20] ;  /* 0x000020080c0e7981 */ /* 0x000162000c1e1900 */
[----:B---3--:R-:W-:-:S03]  /*0180*/  IMAD.WIDE.U32 R40, R3, 0x4, R40 ;  /* 0x0000000403287825 */ /* 0x008fc600078e0028 */
[----:B------:R0:W5:Y:S04]  /*0190*/  LDG.E.64 R38, desc[UR8][R12.64+0x28] ;  /* 0x000028080c267981 */ /* 0x000168000c1e1b00 */
[----:B------:R0:W5:Y:S04]  /*01a0*/  LDG.E R43, desc[UR8][R40.64] ;  /* 0x00000008282b7981 */ /* 0x000168000c1e1900 */
[----:B------:R0:W5:Y:S04]  /*01b0*/  LDG.E.64 R36, desc[UR8][R12.64] ;  /* 0x000000080c247981 */ /* 0x000168000c1e1b00 */
[----:B------:R0:W5:Y:S04]  /*01c0*/  LDG.E.64 R18, desc[UR8][R12.64+0x8] ;  /* 0x000008080c127981 */ /* 0x000168000c1e1b00 */
[----:B------:R0:W5:Y:S04]  /*01d0*/  LDG.E.64 R20, desc[UR8][R12.64+0x10] ;  /* 0x000010080c147981 */ /* 0x000168000c1e1b00 */
[----:B------:R0:W5:Y:S01]  /*01e0*/  LDG.E.64 R34, desc[UR8][R12.64+0x18] ;  /* 0x000018080c227981 */ /* 0x000162000c1e1b00 */
[----:B------:R-:W-:-:S09]  /*01f0*/  UISETP.NE.U32.AND UP0, UPT, UR4, URZ, UPT ;  /* 0x000000ff0400728c */ /* 0x000fd2000bf05070 */
[----:B0-----:R-:W-:Y:S05]  /*0200*/  BRA.U UP0, `(.L_x_308) ;  /* 0x0000000100547547 */ /* 0x001fea000b800000 */
[----:B------:R-:W0:Y:S02]  /*0210*/  LDCU UR4, c[0x3][0x70] ;  /* 0x00c00e00ff0477ac */ /* 0x000e240008000800 */
[----:B0-----:R-:W0:Y:S01]  /*0220*/  I2F.U32.RP R6, UR4 ;  /* 0x0000000400067d06 */ /* 0x001e220008209000 */
[----:B------:R-:W-:-:S07]  /*0230*/  ISETP.NE.U32.AND P2, PT, RZ, UR4, PT ;  /* 0x00000004ff007c0c */ /* 0x000fce000bf45070 */
[----:B0-----:R-:W0:Y:S02]  /*0240*/  MUFU.RCP R6, R6 ;  /* 0x0000000600067308 */ /* 0x001e240000001000 */
[----:B0-----:R-:W-:-:S06]  /*0250*/  VIADD R4, R6, 0xffffffe ;  /* 0x0ffffffe06047836 */ /* 0x001fcc0000000000 */
[----:B------:R0:W1:Y:S02]  /*0260*/  F2I.FTZ.U32.TRUNC.NTZ R5, R4 ;  /* 0x0000000400057305 */ /* 0x000064000021f000 */
[----:B0-----:R-:W-:Y:S01]  /*0270*/  IMAD.MOV.U32 R4, RZ, RZ, RZ ;  /* 0x000000ffff047224 */ /* 0x001fe200078e00ff */
[----:B-1----:R-:W-:-:S05]  /*0280*/  IADD3 R7, PT, PT, RZ, -R5, RZ ;  /* 0x80000005ff077210 */ /* 0x002fca0007ffe0ff */
[----:B------:R-:W-:-:S04]  /*0290*/  IMAD R7, R7, UR4, RZ ;  /* 0x0000000407077c24 */ /* 0x000fc8000f8e02ff */
[----:B------:R-:W-:-:S04]  /*02a0*/  IMAD.HI.U32 R8, R5, R7, R4 ;  /* 0x0000000705087227 */ /* 0x000fc800078e0004 */
[----:B------:R-:W-:Y:S02]  /*02b0*/  HFMA2 R5, -RZ, RZ, 0, 0 ;  /* 0x00000000ff057431 */ /* 0x000fe400000001ff */
[----:B------:R-:W-:-:S04]  /*02c0*/  IMAD.HI.U32 R4, R8, R3, RZ ;  /* 0x0000000308047227 */ /* 0x000fc800078e00ff */
[----:B------:R-:W-:-:S04]  /*02d0*/  IMAD.MOV R8, RZ, RZ, -R4 ;  /* 0x000000ffff087224 */ /* 0x000fc800078e0a04 */
[----:B------:R-:W-:-:S05]  /*02e0*/  IMAD R3, R8, UR4, R3 ;  /* 0x0000000408037c24 */ /* 0x000fca000f8e0203 */
[----:B------:R-:W-:-:S13]  /*02f0*/  ISETP.GE.U32.AND P0, PT, R3, UR4, PT ;  /* 0x0000000403007c0c */ /* 0x000fda000bf06070 */
[----:B------:R-:W-:Y:S01]  /*0300*/  @P0 IADD3 R3, PT, PT, R3, -UR4, RZ ;  /* 0x8000000403030c10 */ /* 0x000fe2000fffe0ff */
[----:B------:R-:W-:-:S03]  /*0310*/  @P0 VIADD R4, R4, 0x1 ;  /* 0x0000000104040836 */ /* 0x000fc60000000000 */
[----:B------:R-:W-:-:S13]  /*0320*/  ISETP.GE.U32.AND P1, PT, R3, UR4, PT ;  /* 0x0000000403007c0c */ /* 0x000fda000bf26070 */
[----:B------:R-:W-:Y:S01]  /*0330*/  @P1 VIADD R4, R4, 0x1 ;  /* 0x0000000104041836 */ /* 0x000fe20000000000 */
[----:B------:R-:W-:Y:S01]  /*0340*/  @!P2 LOP3.LUT R4, RZ, UR4, RZ, 0x33, !PT ;  /* 0x00000004ff04ac12 */ /* 0x000fe2000f8e33ff */
[----:B------:R-:W-:Y:S06]  /*0350*/  BRA `(.L_x_309) ;  /* 0x0000000000087947 */ /* 0x000fec0003800000 */
.L_x_308:
[----:B------:R-:W-:-:S07]  /*0360*/  MOV R6, 0x380 ;  /* 0x0000038000067802 */ /* 0x000fce0000000f00 */
[----:B-----5:R-:W-:Y:S05]  /*0370*/  CALL.REL.NOINC `($__internal_5_$__cuda_sm20_div_s64) ;  /* 0x0000013400687944 */ /* 0x020fea0003c00000 */
.L_x_309:
[----:B------:R-:W0:Y:S01]  /*0380*/  LDCU UR7, c[0x3][0x8c] ;  /* 0x00c01180ff0777ac */ /* 0x000e220008000800 */
[----:B------:R-:W-:Y:S01]  /*0390*/  BSSY.RECONVERGENT B0, `(.L_x_310) ;  /* 0x000001e000007945 */ /* 0x000fe20003800200 */
[----:B0-----:R-:W-:-:S06]  /*03a0*/  USHF.R.S32.HI UR6, URZ, 0x1f, UR7 ;  /* 0x0000001fff067899 */ /* 0x001fcc0008011407 */
[----:B------:R-:W-:-:S04]  /*03b0*/  LOP3.LUT R3, R5, UR6, RZ, 0xfc, !PT ;  /* 0x0000000605037c12 */ /* 0x000fc8000f8efcff */
[----:B------:R-:W-:-:S13]  /*03c0*/  ISETP.NE.U32.AND P0, PT, R3, RZ, PT ;  /* 0x000000ff0300720c */ /* 0x000fda0003f05070 */
[----:B------:R-:W-:Y:S05]  /*03d0*/  @P0 BRA `(.L_x_311) ;  /* 0x00000000004c0947 */ /* 0x000fea0003800000 */
[----:B------:R-:W0:Y:S01]  /*03e0*/  I2F.U32.RP R3, UR7 ;  /* 0x0000000700037d06 */ /* 0x000e220008209000 */
[----:B------:R-:W-:-:S07]  /*03f0*/  ISETP.NE.U32.AND P1, PT, RZ, UR7, PT ;  /* 0x00000007ff007c0c */ /* 0x000fce000bf25070 */
[----:B0-----:R-:W0:Y:S02]  /*0400*/  MUFU.RCP R3, R3 ;  /* 0x0000000300037308 */ /* 0x001e240000001000 */
[----:B0-----:R-:W-:-:S06]  /*0410*/  VIADD R6, R3, 0xffffffe ;  /* 0x0ffffffe03067836 */ /* 0x001fcc0000000000 */
[----:B------:R0:W1:Y:S02]  /*0420*/  F2I.FTZ.U32.TRUNC.NTZ R7, R6 ;  /* 0x0000000600077305 */ /* 0x000064000021f000 */
[----:B0-----:R-:W-:Y:S01]  /*0430*/  MOV R6, RZ ;  /* 0x000000ff00067202 */ /* 0x001fe20000000f00 */
[----:B-1----:R-:W-:-:S04]  /*0440*/  IMAD.MOV R5, RZ, RZ, -R7 ;  /* 0x000000ffff057224 */ /* 0x002fc800078e0a07 */
[----:B------:R-:W-:-:S04]  /*0450*/  IMAD R5, R5, UR7, RZ ;  /* 0x0000000705057c24 */ /* 0x000fc8000f8e02ff */
[----:B------:R-:W-:-:S04]  /*0460*/  IMAD.HI.U32 R7, R7, R5, R6 ;  /* 0x0000000507077227 */ /* 0x000fc800078e0006 */
[----:B------:R-:W-:Y:S02]  /*0470*/  IMAD.MOV.U32 R5, RZ, RZ, RZ ;  /* 0x000000ffff057224 */ /* 0x000fe400078e00ff */
[----:B------:R-:W-:-:S04]  /*0480*/  IMAD.HI.U32 R7, R7, R4, RZ ;  /* 0x0000000407077227 */ /* 0x000fc800078e00ff */
[----:B------:R-:W-:-:S04]  /*0490*/  IMAD.MOV R7, RZ, RZ, -R7 ;  /* 0x000000ffff077224 */ /* 0x000fc800078e0a07 */
[----:B------:R-:W-:-:S05]  /*04a0*/  IMAD R4, R7, UR7, R4 ;  /* 0x0000000707047c24 */ /* 0x000fca000f8e0204 */
[----:B------:R-:W-:-:S13]  /*04b0*/  ISETP.GE.U32.AND P0, PT, R4, UR7, PT ;  /* 0x0000000704007c0c */ /* 0x000fda000bf06070 */
[----:B------:R-:W-:-:S05]  /*04c0*/  @P0 VIADD R4, R4, -UR7 ;  /* 0x8000000704040c36 */ /* 0x000fca0008000000 */
[----:B------:R-:W-:-:S13]  /*04d0*/  ISETP.GE.U32.AND P0, PT, R4, UR7, PT ;  /* 0x0000000704007c0c */ /* 0x000fda000bf06070 */
[----:B------:R-:W-:Y:S02]  /*04e0*/  @P0 IADD3 R4, PT, PT, R4, -UR7, RZ ;  /* 0x8000000704040c10 */ /* 0x000fe4000fffe0ff */
[----:B------:R-:W-:Y:S01]  /*04f0*/  @!P1 LOP3.LUT R4, RZ, UR7, RZ, 0x33, !PT ;  /* 0x00000007ff049c12 */ /* 0x000fe2000f8e33ff */
[----:B------:R-:W-:Y:S06]  /*0500*/  BRA `(.L_x_312) ;  /* 0x0000000000187947 */ /* 0x000fec0003800000 */
.L_x_311:
[----:B------:R-:W-:Y:S01]  /*0510*/  IMAD.MOV.U32 R10, RZ, RZ, R4 ;  /* 0x000000ffff0a7224 */ /* 0x000fe200078e0004 */
[----:B------:R-:W-:Y:S02]  /*0520*/  MOV R11, R5 ;  /* 0x00000005000b7202 */ /* 0x000fe40000000f00 */
[----:B------:R-:W-:-:S07]  /*0530*/  MOV R4, 0x550 ;  /* 0x0000055000047802 */ /* 0x000fce0000000f00 */
[----:B-----5:R-:W-:Y:S05]  /*0540*/  CALL.REL.NOINC `($__internal_7_$__cuda_sm20_rem_s64) ;  /* 0x0000013800c47944 */ /* 0x020fea0003c00000 */
[----:B------:R-:W-:Y:S02]  /*0550*/  IMAD.MOV.U32 R4, RZ, RZ, R3 ;  /* 0x000000ffff047224 */ /* 0x000fe400078e0003 */
[----:B------:R-:W-:-:S07]  /*0560*/  IMAD.MOV.U32 R5, RZ, RZ, R6 ;  /* 0x000000ffff057224 */ /* 0x000fce00078e0006 */
.L_x_312:
[----:B------:R-:W-:Y:S05]  /*0570*/  BSYNC.RECONVERGENT B0 ;  /* 0x0000000000007941 */ /* 0x000fea0003800200 */
.L_x_310:
[----:B------:R-:W0:Y:S01]  /*0580*/  LDCU.64 UR4, c[0x0][0x3a8] ;  /* 0x00007500ff0477ac */ /* 0x000e220008000a00 */
[----:B------:R-:W1:Y:S01]  /*0590*/  LDCU.64 UR6, c[0x3][0x48] ;  /* 0x00c00900ff0677ac */ /* 0x000e620008000a00 */
[----:B------:R-:W2:Y:S01]  /*05a0*/  LDCU.64 UR10, c[0x3][0x50] ;  /* 0x00c00a00ff0a77ac */ /* 0x000ea20008000a00 */
[----:B------:R-:W3:Y:S01]  /*05b0*/  LDCU.64 UR12, c[0x3][0x58] ;  /* 0x00c00b00ff0c77ac */ /* 0x000ee20008000a00 */
[C---:B0-----:R-:W-:Y:S01]  /*05c0*/  LEA R6, P0, R4.reuse, UR4, 0x2 ;  /* 0x0000000404067c11 */ /* 0x041fe2000f8010ff */
[----:B------:R-:W0:Y:S03]  /*05d0*/  LDCU.U8 UR4, c[0x3][0x88] ;  /* 0x00c01100ff0477ac */ /* 0x000e260008000000 */
[----:B------:R-:W-:-:S06]  /*05e0*/  LEA.HI.X R7, R4, UR5, R5, 0x2, P0 ;  /* 0x0000000504077c11 */ /* 0x000fcc00080f1405 */
[----:B------:R4:W5:Y:S01]  /*05f0*/  LDG.E R7, desc[UR8][R6.64] ;  /* 0x0000000806077981 */ /* 0x000962000c1e1900 */
[----:B------:R-:W1:Y:S01]  /*0600*/  LDCU UR5, c[0x3][0x60] ;  /* 0x00c00c00ff0577ac */ /* 0x000e620008000800 */
[----:B0-----:R-:W-:-:S04]  /*0610*/  UPRMT UR4, UR4, 0x9910, URZ ;  /* 0x0000991004047896 */ /* 0x001fc800080000ff */
[----:B------:R-:W-:-:S09]  /*0620*/  UISETP.GT.AND UP0, UPT, UR4, 0x66, UPT ;  /* 0x000000660400788c */ /* 0x000fd2000bf04270 */
[----:B-1234-:R-:W-:Y:S05]  /*0630*/  BRA.U UP0, `(.L_x_313) ;  /* 0x0000000100707547 */ /* 0x01efea000b800000 */
[----:B------:R-:W-:Y:S01]  /*0640*/  UISETP.NE.AND UP0, UPT, UR4, 0x44, UPT ;  /* 0x000000440400788c */ /* 0x000fe2000bf05270 */
[----:B------:R-:W-:Y:S01]  /*0650*/  MOV R13, UR6 ;  /* 0x00000006000d7c02 */ /* 0x000fe20008000f00 */
[----:B------:R-:W-:Y:S01]  /*0660*/  IMAD.U32 R12, RZ, RZ, UR7 ;  /* 0x00000007ff0c7e24 */ /* 0x000fe2000f8e00ff */
[----:B------:R-:W-:Y:S01]  /*0670*/  MOV R10, UR11 ;  /* 0x0000000b000a7c02 */ /* 0x000fe20008000f00 */
[----:B------:R-:W-:Y:S01]  /*0680*/  IMAD.U32 R11, RZ, RZ, UR10 ;  /* 0x0000000aff0b7e24 */ /* 0x000fe2000f8e00ff */
[----:B------:R-:W-:Y:S01]  /*0690*/  MOV R6, UR5 ;  /* 0x0000000500067c02 */ /* 0x000fe20008000f00 */
[----:B-----5:R-:W-:Y:S02]  /*06a0*/  IMAD.MOV.U32 R8, RZ, RZ, R7 ;  /* 0x000000ffff087224 */ /* 0x020fe400078e0007 */
[----:B------:R-:W-:Y:S01]  /*06b0*/  IMAD.U32 R9, RZ, RZ, UR13 ;  /* 0x0000000dff097e24 */ /* 0x000fe2000f8e00ff */
[----:B------:R-:W-:Y:S06]  /*06c0*/  BRA.U !UP0, `(.L_x_314) ;  /* 0x0000000508047547 */ /* 0x000fec000b800000 */
[----:B------:R-:W-:Y:S01]  /*06d0*/  UISETP.NE.AND UP0, UPT, UR4, 0x61, UPT ;  /* 0x000000610400788c */ /* 0x000fe2000bf05270 */
[----:B------:R-:W-:Y:S01]  /*06e0*/  IMAD.MOV.U32 R13, RZ, RZ, R7 ;  /* 0x000000ffff0d7224 */ /* 0x000fe200078e0007 */
[----:B------:R-:W-:Y:S01]  /*06f0*/  MOV R11, UR10 ;  /* 0x0000000a000b7c02 */ /* 0x000fe20008000f00 */
[----:B------:R-:W-:Y:S01]  /*0700*/  IMAD.U32 R12, RZ, RZ, UR7 ;  /* 0x00000007ff0c7e24 */ /* 0x000fe2000f8e00ff */
[----:B------:R-:W-:Y:S01]  /*0710*/  MOV R9, UR13 ;  /* 0x0000000d00097c02 */ /* 0x000fe20008000f00 */
[----:B------:R-:W-:Y:S02]  /*0720*/  IMAD.U32 R10, RZ, RZ, UR11 ;  /* 0x0000000bff0a7e24 */ /* 0x000fe4000f8e00ff */
[----:B------:R-:W-:Y:S02]  /*0730*/  IMAD.U32 R8, RZ, RZ, UR12 ;  /* 0x0000000cff087e24 */ /* 0x000fe4000f8e00ff */
        /* <DEDUP_REMOVED lines=11> */
[----:B------:R-:W-:Y:S05]  /*07f0*/  BRA `(.L_x_315) ;  /* 0x00000000009c7947 */ /* 0x000fea0003800000 */
.L_x_313:
[----:B------:R-:W-:-:S09]  /*0800*/  UISETP.GT.AND UP0, UPT, UR4, 0x6f, UPT ;  /* 0x0000006f0400788c */ /* 0x000fd2000bf04270 */
[----:B------:R-:W-:Y:S05]  /*0810*/  BRA.U UP0, `(.L_x_316) ;  /* 0x00000001004c7547 */ /* 0x000fea000b800000 */
[----:B------:R-:W-:Y:S01]  /*0820*/  UISETP.NE.AND UP0, UPT, UR4, 0x67, UPT ;  /* 0x000000670400788c */ /* 0x000fe2000bf05270 */
[----:B------:R-:W-:Y:S01]  /*0830*/  MOV R13, UR6 ;  /* 0x00000006000d7c02 */ /* 0x000fe20008000f00 */
[----:B------:R-:W-:Y:S01]  /*0840*/  IMAD.U32 R12, RZ, RZ, UR7 ;  /* 0x00000007ff0c7e24 */ /* 0x000fe2000f8e00ff */
[----:B-----5:R-:W-:Y:S01]  /*0850*/  MOV R10, R7 ;  /* 0x00000007000a7202 */ /* 0x020fe20000000f00 */
[----:B------:R-:W-:Y:S01]  /*0860*/  IMAD.U32 R11, RZ, RZ, UR10 ;  /* 0x0000000aff0b7e24 */ /* 0x000fe2000f8e00ff */
[----:B------:R-:W-:Y:S01]  /*0870*/  MOV R6, UR5 ;  /* 0x0000000500067c02 */ /* 0x000fe20008000f00 */
        /* <DEDUP_REMOVED lines=13> */
.L_x_316:
[----:B------:R-:W-:Y:S01]  /*0950*/  UISETP.NE.AND UP0, UPT, UR4, 0x70, UPT ;  /* 0x000000700400788c */ /* 0x000fe2000bf05270 */
[----:B------:R-:W-:Y:S01]  /*0960*/  IMAD.U32 R13, RZ, RZ, UR6 ;  /* 0x00000006ff0d7e24 */ /* 0x000fe2000f8e00ff */
[----:B------:R-:W-:Y:S01]  /*0970*/  MOV R12, UR7 ;  /* 0x00000007000c7c02 */ /* 0x000fe20008000f00 */
[----:B------:R-:W-:Y:S01]  /*0980*/  IMAD.U32 R11, RZ, RZ, UR10 ;  /* 0x0000000aff0b7e24 */ /* 0x000fe2000f8e00ff */
[----:B------:R-:W-:Y:S01]  /*0990*/  MOV R8, UR12 ;  /* 0x0000000c00087c02 */ /* 0x000fe20008000f00 */
[----:B------:R-:W-:Y:S02]  /*09a0*/  IMAD.U32 R10, RZ, RZ, UR11 ;  /* 0x0000000bff0a7e24 */ /* 0x000fe4000f8e00ff */
[----:B-----5:R-:W-:Y:S02]  /*09b0*/  IMAD.MOV.U32 R9, RZ, RZ, R7 ;  /* 0x000000ffff097224 */ /* 0x020fe400078e0007 */
[----:B------:R-:W-:Y:S01]  /*09c0*/  IMAD.U32 R6, RZ, RZ, UR5 ;  /* 0x00000005ff067e24 */ /* 0x000fe2000f8e00ff */
[----:B------:R-:W-:Y:S06]  /*09d0*/  BRA.U !UP0, `(.L_x_314) ;  /* 0x0000000108407547 */ /* 0x000fec000b800000 */
[----:B------:R-:W-:Y:S01]  /*09e0*/  UISETP.NE.AND UP0, UPT, UR4, 0x77, UPT ;  /* 0x000000770400788c */ /* 0x000fe2000bf05270 */
[----:B------:R-:W-:Y:S01]  /*09f0*/  MOV R12, R7 ;  /* 0x00000007000c7202 */ /* 0x000fe20000000f00 */
[----:B------:R-:W-:Y:S01]  /*0a00*/  IMAD.U32 R13, RZ, RZ, UR6 ;  /* 0x00000006ff0d7e24 */ /* 0x000fe2000f8e00ff */
[----:B------:R-:W-:Y:S01]  /*0a10*/  MOV R10, UR11 ;  /* 0x0000000b000a7c02 */ /* 0x000fe20008000f00 */
[----:B------:R-:W-:Y:S01]  /*0a20*/  IMAD.U32 R11, RZ, RZ, UR10 ;  /* 0x0000000aff0b7e24 */ /* 0x000fe2000f8e00ff */
[----:B------:R-:W-:Y:S01]  /*0a30*/  MOV R6, UR5 ;  /* 0x0000000500067c02 */ /* 0x000fe20008000f00 */
[----:B------:R-:W-:Y:S02]  /*0a40*/  IMAD.U32 R8, RZ, RZ, UR12 ;  /* 0x0000000cff087e24 */ /* 0x000fe4000f8e00ff */
[----:B------:R-:W-:Y:S01]  /*0a50*/  IMAD.U32 R9, RZ, RZ, UR13 ;  /* 0x0000000dff097e24 */ /* 0x000fe2000f8e00ff */
[----:B------:R-:W-:Y:S06]  /*0a60*/  BRA.U !UP0, `(.L_x_314) ;  /* 0x00000001081c7547 */ /* 0x000fec000b800000 */
.L_x_315:
[----:B------:R-:W-:Y:S01]  /*0a70*/  IMAD.U32 R13, RZ, RZ, UR6 ;  /* 0x00000006ff0d7e24 */ /* 0x000fe2000f8e00ff */
[----:B------:R-:W-:Y:S01]  /*0a80*/  MOV R11, UR10 ;  /* 0x0000000a000b7c02 */ /* 0x000fe20008000f00 */
[----:B------:R-:W-:Y:S01]  /*0a90*/  IMAD.U32 R12, RZ, RZ, UR7 ;  /* 0x00000007ff0c7e24 */ /* 0x000fe2000f8e00ff */
[----:B------:R-:W-:Y:S01]  /*0aa0*/  MOV R9, UR13 ;  /* 0x0000000d00097c02 */ /* 0x000fe20008000f00 */
[----:B------:R-:W-:Y:S02]  /*0ab0*/  IMAD.U32 R10, RZ, RZ, UR11 ;  /* 0x0000000bff0a7e24 */ /* 0x000fe4000f8e00ff */
[----:B------:R-:W-:Y:S02]  /*0ac0*/  IMAD.U32 R8, RZ, RZ, UR12 ;  /* 0x0000000cff087e24 */ /* 0x000fe4000f8e00ff */
[----:B------:R-:W-:-:S07]  /*0ad0*/  IMAD.U32 R6, RZ, RZ, UR5 ;  /* 0x00000005ff067e24 */ /* 0x000fce000f8e00ff */
.L_x_314:
[----:B------:R-:W0:Y:S01]  /*0ae0*/  MUFU.RCP R3, R12 ;  /* 0x0000000c00037308 */ /* 0x000e220000001000 */
[----:B------:R-:W-:Y:S01]  /*0af0*/  UMOV UR4, 0x40c90fdb ;  /* 0x40c90fdb00047882 */ /* 0x000fe20000000000 */
[----:B------:R-:W-:Y:S01]  /*0b00*/  BSSY.RECONVERGENT B2, `(.L_x_317) ;  /* 0x000000d000027945 */ /* 0x000fe20003800200 */
[----:B------:R-:W-:-:S05]  /*0b10*/  IMAD.U32 R7, RZ, RZ, UR4 ;  /* 0x00000004ff077e24 */ /* 0x000fca000f8e00ff */
[----:B------:R-:W1:Y:S01]  /*0b20*/  FCHK P0, R7, R12 ;  /* 0x0000000c07007302 */ /* 0x000e620000000000 */
[----:B0-----:R-:W-:-:S04]  /*0b30*/  FFMA R4, R3, -R12, 1 ;  /* 0x3f80000003047423 */ /* 0x001fc8000000080c */
[----:B------:R-:W-:-:S04]  /*0b40*/  FFMA R3, R3, R4, R3 ;  /* 0x0000000403037223 */ /* 0x000fc80000000003 */
[----:B------:R-:W-:-:S04]  /*0b50*/  FFMA R4, R3, 6.2831854820251464844, RZ ;  /* 0x40c90fdb03047823 */ /* 0x000fc800000000ff */
[----:B------:R-:W-:-:S04]  /*0b60*/  FFMA R5, R4, -R12, 6.2831854820251464844 ;  /* 0x40c90fdb04057423 */ /* 0x000fc8000000080c */
[----:B------:R-:W-:Y:S01]  /*0b70*/  FFMA R3, R3, R5, R4 ;  /* 0x0000000503037223 */ /* 0x000fe20000000004 */
[----:B-1----:R-:W-:Y:S06]  /*0b80*/  @!P0 BRA `(.L_x_318) ;  /* 0x0000000000108947 */ /* 0x002fec0003800000 */
[----:B------:R-:W-:Y:S02]  /*0b90*/  HFMA2 R3, -RZ, RZ, 2.392578125, 0.0004794597625732421875 ;  /* 0x40c90fdbff037431 */ /* 0x000fe400000001ff */
[----:B------:R-:W-:Y:S01]  /*0ba0*/  IMAD.MOV.U32 R4, RZ, RZ, R12 ;  /* 0x000000ffff047224 */ /* 0x000fe200078e000c */
[----:B------:R-:W-:-:S07]  /*0bb0*/  MOV R16, 0xbd0 ;  /* 0x00000bd000107802 */ /* 0x000fce0000000f00 */
[----:B------:R-:W-:Y:S05]  /*0bc0*/  CALL.REL.NOINC `($__internal_9_$__cuda_sm3x_div_rn_noftz_f32_slowpath) ;  /* 0x0000013800b07944 */ /* 0x000fea0003c00000 */
.L_x_318:
[----:B------:R-:W-:Y:S05]  /*0bd0*/  BSYNC.RECONVERGENT B2 ;  /* 0x0000000000027941 */ /* 0x000fea0003800200 */
.L_x_317:
        /* <DEDUP_REMOVED lines=12> */
[----:B------:R-:W-:Y:S05]  /*0ca0*/  CALL.REL.NOINC `($__internal_9_$__cuda_sm3x_div_rn_noftz_f32_slowpath) ;  /* 0x0000013800787944 */ /* 0x000fea0003c00000 */
[----:B------:R-:W-:-:S07]  /*0cb0*/  IMAD.MOV.U32 R7, RZ, RZ, R3 ;  /* 0x000000ffff077224 */ /* 0x000fce00078e0003 */
.L_x_320:
[----:B------:R-:W-:Y:S05]  /*0cc0*/  BSYNC.RECONVERGENT B2 ;  /* 0x0000000000027941 */ /* 0x000fea0003800200 */
.L_x_319:
[----:B------:R-:W0:Y:S01]  /*0cd0*/  LDCU UR4, c[0x3][0x6c] ;  /* 0x00c00d80ff0477ac */ /* 0x000e220008000800 */
[----:B------:R-:W-:Y:S01]  /*0ce0*/  MOV R33, R21 ;  /* 0x0000001500217202 */ /* 0x000fe20000000f00 */
        /* <DEDUP_REMOVED lines=10> */
[----:B------:R-:W0:Y:S01]  /*0d90*/  MUFU.RCP R17, R6 ;  /* 0x0000000600117308 */ /* 0x000e220000001000 */
[----:B------:R-:W-:Y:S03]  /*0da0*/  BSSY.RECONVERGENT B2, `(.L_x_322) ;  /* 0x000002c000027945 */ /* 0x000fe60003800200 */
        /* <DEDUP_REMOVED lines=41> */
[----:B------:R-:W-:Y:S05]  /*1040*/  CALL.REL.NOINC `($__internal_9_$__cuda_sm3x_div_rn_noftz_f32_slowpath) ;  /* 0x0000013400907944 */ /* 0x000fea0003c00000 */
[----:B------:R-:W-:-:S07]  /*1050*/  IMAD.MOV.U32 R4, RZ, RZ, R3 ;  /* 0x000000ffff047224 */ /* 0x000fce00078e0003 */
.L_x_323:
[----:B------:R-:W-:Y:S05]  /*1060*/  BSYNC.RECONVERGENT B2 ;  /* 0x0000000000027941 */ /* 0x000fea0003800200 */
.L_x_322:
        /* <DEDUP_REMOVED lines=12> */
[----:B------:R-:W-:Y:S05]  /*1130*/  CALL.REL.NOINC `($__internal_9_$__cuda_sm3x_div_rn_noftz_f32_slowpath) ;  /* 0x0000013400547944 */ /* 0x000fea0003c00000 */
.L_x_325:
[----:B------:R-:W-:Y:S05]  /*1140*/  BSYNC.RECONVERGENT B2 ;  /* 0x0000000000027941 */ /* 0x000fea0003800200 */
.L_x_324:
[----:B------:R-:W-:Y:S01]  /*1150*/  FADD R3, R3, 0.5 ;  /* 0x3f00000003037421 */ /* 0x000fe20000000000 */
[----:B------:R-:W-:Y:S01]  /*1160*/  IMAD.MOV.U32 R32, RZ, RZ, R21 ;  /* 0x000000ffff207224 */ /* 0x000fe200078e0015 */
[----:B------:R-:W-:Y:S01]  /*1170*/  MOV R31, R20 ;  /* 0x00000014001f7202 */ /* 0x000fe20000000f00 */
[----:B------:R-:W-:Y:S01]  /*1180*/  IMAD.MOV.U32 R30, RZ, RZ, R19 ;  /* 0x000000ffff1e7224 */ /* 0x000fe200078e0013 */
[----:B------:R0:W1:Y:S01]  /*1190*/  F2I.FLOOR.NTZ R5, R3 ;  /* 0x0000000300057305 */ /* 0x0000620000207100 */
[----:B------:R-:W-:-:S07]  /*11a0*/  IMAD.MOV.U32 R37, RZ, RZ, R18 ;  /* 0x000000ffff257224 */ /* 0x000fce00078e0012 */
.L_x_321:
[----:B------:R-:W2:Y:S01]  /*11b0*/  LDCU.64 UR4, c[0x3][0x78] ;  /* 0x00c00f00ff0477ac */ /* 0x000ea20008000a00 */
[----:B------:R-:W-:Y:S01]  /*11c0*/  CS2R R48, SRZ ;  /* 0x0000000000307805 */ /* 0x000fe2000001ff00 */
[----:B--2---:R-:W-:-:S04]  /*11d0*/  UISETP.GE.U32.AND UP0, UPT, UR4, 0x1, UPT ;  /* 0x000000010400788c */ /* 0x004fc8000bf06070 */
[----:B------:R-:W-:-:S09]  /*11e0*/  UISETP.GE.AND.EX UP0, UPT, UR5, URZ, UPT, UP0 ;  /* 0x000000ff0500728c */ /* 0x000fd2000bf06300 */
[----:B------:R-:W-:Y:S05]  /*11f0*/  BRA.U !UP0, `(.L_x_326) ;  /* 0x0000012108b47547 */ /* 0x000fea000b800000 */
[----:B------:R-:W2:Y:S01]  /*1200*/  MUFU.RCP R4, R9 ;  /* 0x0000000900047308 */ /* 0x000ea20000001000 */
[----:B------:R-:W-:Y:S07]  /*1210*/  BSSY.RECONVERGENT B2, `(.L_x_327) ;  /* 0x000000d000027945 */ /* 0x000fee0003800200 */
[----:B------:R-:W3:Y:S01]  /*1220*/  FCHK P0, R6, R9 ;  /* 0x0000000906007302 */ /* 0x000ee20000000000 */
[----:B--2---:R-:W-:-:S04]  /*1230*/  FFMA R47, R4, -R9, 1 ;  /* 0x3f800000042f7423 */ /* 0x004fc80000000809 */
[----:B------:R-:W-:-:S04]  /*1240*/  FFMA R47, R4, R47, R4 ;  /* 0x0000002f042f7223 */ /* 0x000fc80000000004 */
[----:B0-----:R-:W-:-:S04]  /*1250*/  FFMA R3, R47, R6, RZ ;  /* 0x000000062f037223 */ /* 0x001fc800000000ff */
[----:B------:R-:W-:-:S04]  /*1260*/  FFMA R4, R3, -R9, R6 ;  /* 0x8000000903047223 */ /* 0x000fc80000000006 */
[----:B------:R-:W-:Y:S01]  /*1270*/  FFMA R47, R47, R4, R3 ;  /* 0x000000042f2f7223 */ /* 0x000fe20000000003 */
[----:B---3--:R-:W-:Y:S06]  /*1280*/  @!P0 BRA `(.L_x_328) ;  /* 0x0000000000148947 */ /* 0x008fec0003800000 */
[----:B------:R-:W-:Y:S01]  /*1290*/  MOV R3, R6 ;  /* 0x0000000600037202 */ /* 0x000fe20000000f00 */
[----:B------:R-:W-:Y:S01]  /*12a0*/  IMAD.MOV.U32 R4, RZ, RZ, R9 ;  /* 0x000000ffff047224 */ /* 0x000fe200078e0009 */
[----:B------:R-:W-:-:S07]  /*12b0*/  MOV R16, 0x12d0 ;  /* 0x000012d000107802 */ /* 0x000fce0000000f00 */
[----:B-1----:R-:W-:Y:S05]  /*12c0*/  CALL.REL.NOINC `($__internal_9_$__cuda_sm3x_div_rn_noftz_f32_slowpath) ;  /* 0x0000013000f07944 */ /* 0x002fea0003c00000 */
[----:B------:R-:W-:-:S07]  /*12d0*/  IMAD.MOV.U32 R47, RZ, RZ, R3 ;  /* 0x000000ffff2f7224 */ /* 0x000fce00078e0003 */
.L_x_328:
[----:B------:R-:W-:Y:S05]  /*12e0*/  BSYNC.RECONVERGENT B2 ;  /* 0x0000000000027941 */ /* 0x000fea0003800200 */
.L_x_327:
[----:B------:R-:W-:Y:S01]  /*12f0*/  FMUL R45, R7, R6 ;  /* 0x00000006072d7220 */ /* 0x000fe20000400000 */
[----:B------:R-:W-:Y:S01]  /*1300*/  IMAD.MOV.U32 R18, RZ, RZ, 0x0 ;  /* 0x00000000ff127424 */ /* 0x000fe200078e00ff */
[----:B------:R-:W-:Y:S01]  /*1310*/  BSSY.RECONVERGENT B0, `(.L_x_329) ;  /* 0x0000017000007945 */ /* 0x000fe20003800200 */
[----:B------:R-:W-:Y:S01]  /*1320*/  IMAD.MOV.U32 R19, RZ, RZ, 0x3fd80000 ;  /* 0x3fd80000ff137424 */ /* 0x000fe200078e00ff */
[----:B------:R-:W0:Y:S08]  /*1330*/  F2F.F64.F32 R56, R45 ;  /* 0x0000002d00387310 */ /* 0x000e300000201800 */
[----:B0-----:R-:W0:Y:S01]  /*1340*/  MUFU.RSQ64H R53, R57 ;  /* 0x0000003900357308 */ /* 0x001e220000001c00 */
[----:B------:R-:W-:-:S04]  /*1350*/  IADD3 R52, PT, PT, R57, -0x3500000, RZ ;  /* 0xfcb0000039347810 */ /* 0x000fc80007ffe0ff */
[----:B------:R-:W-:Y:S02]  /*1360*/  ISETP.GE.U32.AND P0, PT, R52, 0x7ca00000, PT ;  /* 0x7ca000003400780c */ /* 0x000fe40003f06070 */
[----:B0-----:R-:W-:-:S08]  /*1370*/  DMUL R16, R52, R52 ;  /* 0x0000003434107228 */ /* 0x001fd00000000000 */
[----:B------:R-:W-:-:S08]  /*1380*/  DFMA R16, R56, -R16, 1 ;  /* 0x3ff000003810742b */ /* 0x000fd00000000810 */
[----:B------:R-:W-:Y:S02]  /*1390*/  DFMA R18, R16, R18, 0.5 ;  /* 0x3fe000001012742b */ /* 0x000fe40000000012 */
[----:B------:R-:W-:-:S08]  /*13a0*/  DMUL R16, R52, R16 ;  /* 0x0000001034107228 */ /* 0x000fd00000000000 */
[----:B------:R-:W-:-:S08]  /*13b0*/  DFMA R20, R18, R16, R52 ;  /* 0x000000101214722b */ /* 0x000fd00000000034 */
[----:B------:R-:W-:Y:S02]  /*13c0*/  DMUL R16, R56, R20 ;  /* 0x0000001438107228 */ /* 0x000fe40000000000 */
[----:B------:R-:W-:Y:S01]  /*13d0*/  IADD3 R19, PT, PT, R21, -0x100000, RZ ;  /* 0xfff0000015137810 */ /* 0x000fe20007ffe0ff */
[----:B------:R-:W-:-:S05]  /*13e0*/  IMAD.MOV.U32 R18, RZ, RZ, R20 ;  /* 0x000000ffff127224 */ /* 0x000fca00078e0014 */
[----:B------:R-:W-:-:S08]  /*13f0*/  DFMA R50, R16, -R16, R56 ;  /* 0x800000101032722b */ /* 0x000fd00000000038 */
[----:B------:R-:W-:Y:S01]  /*1400*/  DFMA R28, R50, R18, R16 ;  /* 0x00000012321c722b */ /* 0x000fe20000000010 */
[----:B------:R-:W-:Y:S10]  /*1410*/  @!P0 BRA `(.L_x_330) ;  /* 0x0000000000188947 */ /* 0x000ff40003800000 */
[----:B------:R-:W-:Y:S01]  /*1420*/  IMAD.MOV.U32 R18, RZ, RZ, R20 ;  /* 0x000000ffff127224 */ /* 0x000fe200078e0014 */
[----:B------:R-:W-:Y:S02]  /*1430*/  MOV R53, R57 ;  /* 0x0000003900357202 */ /* 0x000fe40000000f00 */
[----:B------:R-:W-:-:S07]  /*1440*/  MOV R4, 0x1460 ;  /* 0x0000146000047802 */ /* 0x000fce0000000f00 */
[----:B-1----:R-:W-:Y:S05]  /*1450*/  CALL.REL.NOINC `($__internal_6_$__cuda_sm20_dsqrt_rn_f64_mediumpath_v1) ;  /* 0x00000128005c7944 */ /* 0x002fea0003c00000 */
[----:B------:R-:W-:Y:S02]  /*1460*/  IMAD.MOV.U32 R28, RZ, RZ, R16 ;  /* 0x000000ffff1c7224 */ /* 0x000fe400078e0010 */
[----:B------:R-:W-:-:S07]  /*1470*/  IMAD.MOV.U32 R29, RZ, RZ, R17 ;  /* 0x000000ffff1d7224 */ /* 0x000fce00078e0011 */
.L_x_330:
[----:B------:R-:W-:Y:S05]  /*1480*/  BSYNC.RECONVERGENT B0 ;  /* 0x0000000000007941 */ /* 0x000fea0003800200 */
.L_x_329:
[----:B------:R-:W-:Y:S01]  /*1490*/  MOV R4, 0x3bbb989d ;  /* 0x3bbb989d00047802 */ /* 0x000fe20000000f00 */
[----:B------:R-:W-:Y:S01]  /*14a0*/  IMAD.MOV.U32 R16, RZ, RZ, 0x437c0000 ;  /* 0x437c0000ff107424 */ /* 0x000fe200078e00ff */
[----:B------:R-:W-:Y:S01]  /*14b0*/  CS2R R48, SRZ ;  /* 0x0000000000307805 */ /* 0x000fe2000001ff00 */
[----:B------:R-:W-:Y:S01]  /*14c0*/  IMAD.MOV.U32 R46, RZ, RZ, R55 ;  /* 0x000000ffff2e7224 */ /* 0x000fe200078e0037 */
[----:B------:R-:W-:Y:S01]  /*14d0*/  UMOV UR4, URZ ;  /* 0x000000ff00047c82 */ /* 0x000fe20008000000 */
[----:B------:R-:W-:Y:S01]  /*14e0*/  FFMA.SAT R3, R45, R4, 0.5 ;  /* 0x3f0000002d037423 */ /* 0x000fe20000002004 */
[----:B------:R-:W-:-:S03]  /*14f0*/  UMOV UR5, URZ ;  /* 0x000000ff00057c82 */ /* 0x000fc60008000000 */
[----:B------:R-:W-:-:S04]  /*1500*/  FFMA.RM R3, R3, R16, 12582913 ;  /* 0x4b40000103037423 */ /* 0x000fc80000004010 */
[----:B------:R-:W-:-:S04]  /*1510*/  FADD R4, R3, -12583039 ;  /* 0xcb40007f03047421 */ /* 0x000fc80000000000 */
[----:B------:R-:W-:-:S04]  /*1520*/  FFMA R4, R45, 1.4426950216293334961, -R4 ;  /* 0x3fb8aa3b2d047823 */ /* 0x000fc80000000804 */
[----:B------:R-:W-:-:S07]  /*1530*/  FFMA R44, R45, 1.925963033500011079e-08, R4 ;  /* 0x32a570602d2c7823 */ /* 0x000fce0000000004 */
.L_x_607:
[----:B------:R-:W0:Y:S02]  /*1540*/  LDCU UR6, c[0x3][0x6c] ;  /* 0x00c00d80ff0677ac */ /* 0x000e240008000800 */
[----:B0-----:R-:W-:-:S09]  /*1550*/  UISETP.NE.AND UP0, UPT, UR6, URZ, UPT ;  /* 0x000000ff0600728c */ /* 0x001fd2000bf05270 */
[----:B------:R-:W-:Y:S05]  /*1560*/  BRA.U !UP0, `(.L_x_331) ;  /* 0x0000007d08507547 */ /* 0x000fea000b800000 */
[C---:B------:R-:W-:Y:S01]  /*1570*/  FMUL R15, R46.reuse, 0.63661974668502807617 ;  /* 0x3f22f9832e0f7820 */ /* 0x040fe20000400000 */
[----:B------:R-:W-:Y:S01]  /*1580*/  FSETP.GE.AND P0, PT, |R46|, 105615, PT ;  /* 0x47ce47802e00780b */ /* 0x000fe20003f06200 */
[----:B------:R-:W-:Y:S02]  /*1590*/  BSSY.RECONVERGENT B0, `(.L_x_332) ;  /* 0x0000040000007945 */ /* 0x000fe40003800200 */
[----:B------:R-:W0:Y:S02]  /*15a0*/  F2I.NTZ R17, R15 ;  /* 0x0000000f00117305 */ /* 0x000e240000203100 */
[----:B0-----:R-:W-:-:S05]  /*15b0*/  I2FP.F32.S32 R3, R17 ;  /* 0x0000001100037245 */ /* 0x001fca0000201400 */
[----:B------:R-:W-:-:S04]  /*15c0*/  FFMA R4, R3, -1.5707962512969970703, R46 ;  /* 0xbfc90fda03047823 */ /* 0x000fc8000000002e */
[----:B------:R-:W-:-:S04]  /*15d0*/  FFMA R4, R3, -7.5497894158615963534e-08, R4 ;  /* 0xb3a2216803047823 */ /* 0x000fc80000000004 */
[----:B------:R-:W-:Y:S01]  /*15e0*/  FFMA R3, R3, -5.3903029534742383927e-15, R4 ;  /* 0xa7c234c503037823 */ /* 0x000fe20000000004 */
[----:B------:R-:W-:-:S03]  /*15f0*/  MOV R4, R17 ;  /* 0x0000001100047202 */ /* 0x000fc60000000f00 */
        /* <DEDUP_REMOVED lines=8> */
[----:B------:R-:W0:Y:S01]  /*1680*/  LDCU.64 UR10, c[0x4][0x40] ;  /* 0x01000800ff0a77ac */ /* 0x000e220008000a00 */
[----:B------:R-:W-:Y:S01]  /*1690*/  IMAD.MOV.U32 R15, RZ, RZ, R1 ;  /* 0x000000ffff0f7224 */ /* 0x000fe200078e0001 */
[----:B------:R-:W-:Y:S01]  /*16a0*/  LOP3.LUT R21, R16, 0x80000000, RZ, 0xfc, !PT ;  /* 0x8000000010157812 */ /* 0x000fe200078efcff */
[----:B------:R-:W-:Y:S01]  /*16b0*/  UMOV UR7, URZ ;  /* 0x000000ff00077c82 */ /* 0x000fe20008000000 */
[----:B------:R-:W-:-:S05]  /*16c0*/  UMOV UR6, URZ ;  /* 0x000000ff00067c82 */ /* 0x000fca0008000000 */
.L_x_334:
[----:B0-----:R-:W-:Y:S01]  /*16d0*/  MOV R18, UR10 ;  /* 0x0000000a00127c02 */ /* 0x001fe20008000f00 */
[----:B------:R-:W-:-:S05]  /*16e0*/  IMAD.U32 R19, RZ, RZ, UR11 ;  /* 0x0000000bff137e24 */ /* 0x000fca000f8e00ff */
        /* <DEDUP_REMOVED lines=40> */
[----:B------:R-:W2:Y:S02]  /*1970*/  F2F.F32.F64 R18, R18 ;  /* 0x0000001200127310 */ /* 0x000ea40000301000 */
[----:B0-2---:R-:W-:-:S07]  /*1980*/  FSEL R16, -R18, R18, !P2 ;  /* 0x0000001212107208 */ /* 0x005fce0005000100 */
.L_x_333:
[----:B------:R-:W-:Y:S05]  /*1990*/  BSYNC.RECONVERGENT B0 ;  /* 0x0000000000007941 */ /* 0x000fea0003800200 */
.L_x_332:
[----:B------:R-:W-:Y:S01]  /*19a0*/  FMUL R22, R0, 0.63661974668502807617 ;  /* 0x3f22f98300167820 */ /* 0x000fe20000400000 */
[----:B------:R-:W-:Y:S01]  /*19b0*/  LOP3.LUT R18, R17, 0x1, RZ, 0xc0, !PT ;  /* 0x0000000111127812 */ /* 0x000fe200078ec0ff */
[----:B------:R-:W-:Y:S02]  /*19c0*/  IMAD.MOV.U32 R15, RZ, RZ, 0x37cbac00 ;  /* 0x37cbac00ff0f7424 */ /* 0x000fe400078e00ff */
[----:B------:R-:W-:Y:S01]  /*19d0*/  FMUL R20, R16, R16 ;  /* 0x0000001010147220 */ /* 0x000fe20000400000 */
[----:B------:R-:W0:Y:S01]  /*19e0*/  F2I.NTZ R24, R22 ;  /* 0x0000001600187305 */ /* 0x000e220000203100 */
[----:B------:R-:W-:Y:S01]  /*19f0*/  ISETP.NE.U32.AND P1, PT, R18, 0x1, PT ;  /* 0x000000011200780c */ /* 0x000fe20003f25070 */
[----:B------:R-:W-:Y:S02]  /*1a00*/  IMAD.MOV.U32 R18, RZ, RZ, 0x3d2aaabb ;  /* 0x3d2aaabbff127424 */ /* 0x000fe400078e00ff */
[----:B------:R-:W-:Y:S01]  /*1a10*/  FFMA R21, R20, R15, -0.0013887860113754868507 ;  /* 0xbab607ed14157423 */ /* 0x000fe2000000000f */
[----:B------:R-:W-:Y:S01]  /*1a20*/  MOV R19, 0x3effffff ;  /* 0x3effffff00137802 */ /* 0x000fe20000000f00 */
[----:B------:R-:W-:Y:S01]  /*1a30*/  BSSY.RECONVERGENT B0, `(.L_x_335) ;  /* 0x0000046000007945 */ /* 0x000fe20003800200 */
[----:B------:R-:W-:-:S02]  /*1a40*/  FSEL R16, R16, 1, P1 ;  /* 0x3f80000010107808 */ /* 0x000fc40000800000 */
[----:B------:R-:W-:Y:S02]  /*1a50*/  FSEL R21, R21, -0.00019574658654164522886, !P1 ;  /* 0xb94d415315157808 */ /* 0x000fe40004800000 */
[----:B------:R-:W-:Y:S02]  /*1a60*/  FSEL R23, R18, 0.0083327032625675201416, !P1 ;  /* 0x3c0885e412177808 */ /* 0x000fe40004800000 */
[----:B------:R-:W-:Y:S02]  /*1a70*/  FSEL R25, -R19, -0.16666662693023681641, !P1 ;  /* 0xbe2aaaa813197808 */ /* 0x000fe40004800100 */
[----:B------:R-:W-:Y:S01]  /*1a80*/  FSETP.GE.AND P1, PT, |R0|, 105615, PT ;  /* 0x47ce47800000780b */ /* 0x000fe20003f26200 */
[C---:B------:R-:W-:Y:S01]  /*1a90*/  FFMA R21, R20.reuse, R21, R23 ;  /* 0x0000001514157223 */ /* 0x040fe20000000017 */
[----:B0-----:R-:W-:Y:S01]  /*1aa0*/  I2FP.F32.S32 R27, R24 ;  /* 0x00000018001b7245 */ /* 0x001fe20000201400 */
[----:B------:R-:W-:Y:S01]  /*1ab0*/  IMAD.MOV.U32 R23, RZ, RZ, R24 ;  /* 0x000000ffff177224 */ /* 0x000fe200078e0018 */
[----:B------:R-:W-:Y:S01]  /*1ac0*/  LOP3.LUT P2, RZ, R17, 0x2, RZ, 0xc0, !PT ;  /* 0x0000000211ff7812 */ /* 0x000fe2000784c0ff */
[C---:B------:R-:W-:Y:S01]  /*1ad0*/  FFMA R21, R20.reuse, R21, R25 ;  /* 0x0000001514157223 */ /* 0x040fe20000000019 */
[----:B------:R-:W-:Y:S01]  /*1ae0*/  FFMA R17, R20, R16, RZ ;  /* 0x0000001014117223 */ /* 0x000fe200000000ff */
[----:B------:R-:W-:-:S03]  /*1af0*/  FFMA R22, R27, -1.5707962512969970703, R0 ;  /* 0xbfc90fda1b167823 */ /* 0x000fc60000000000 */
[----:B------:R-:W-:Y:S01]  /*1b00*/  FFMA R52, R17, R21, R16 ;  /* 0x0000001511347223 */ /* 0x000fe20000000010 */
[----:B------:R-:W-:-:S04]  /*1b10*/  FFMA R22, R27, -7.5497894158615963534e-08, R22 ;  /* 0xb3a221681b167823 */ /* 0x000fc80000000016 */
[----:B------:R-:W-:Y:S02]  /*1b20*/  FFMA R22, R27, -5.3903029534742383927e-15, R22 ;  /* 0xa7c234c51b167823 */ /* 0x000fe40000000016 */
[----:B------:R-:W-:Y:S02]  /*1b30*/  @P2 FADD R52, RZ, -R52 ;  /* 0x80000034ff342221 */ /* 0x000fe40000000000 */
        /* <DEDUP_REMOVED lines=11> */
.L_x_337:
        /* <DEDUP_REMOVED lines=34> */
[----:B--2---:R-:W-:Y:S01]  /*1e10*/  LOP3.LUT R26, R25, R0, RZ, 0x3c, !PT ;  /* 0x00000000191a7212 */ /* 0x004fe200078e3cff */
[----:B------:R-:W-:-:S03]  /*1e20*/  IMAD.MOV R25, RZ, RZ, -R24 ;  /* 0x000000ffff197224 */ /* 0x000fc600078e0a18 */
[----:B------:R-:W0:Y:S01]  /*1e30*/  I2F.F64.S64 R16, R16 ;  /* 0x0000001000107312 */ /* 0x000e220000301c00 */
[----:B------:R-:W-:Y:S02]  /*1e40*/  ISETP.GE.AND P3, PT, R26, RZ, PT ;  /* 0x000000ff1a00720c */ /* 0x000fe40003f66270 */
[----:B------:R-:W-:Y:S01]  /*1e50*/  @!P2 MOV R24, R25 ;  /* 0x000000190018a202 */ /* 0x000fe20000000f00 */
[----:B0-----:R-:W-:-:S10]  /*1e60*/  DMUL R20, R16, UR6 ;  /* 0x0000000610147c28 */ /* 0x001fd40008000000 */
[----:B------:R-:W0:Y:S02]  /*1e70*/  F2F.F32.F64 R20, R20 ;  /* 0x0000001400147310 */ /* 0x000e240000301000 */
[----:B0-----:R-:W-:-:S07]  /*1e80*/  FSEL R16, -R20, R20, !P3 ;  /* 0x0000001414107208 */ /* 0x001fce0005800100 */
.L_x_336:
[----:B------:R-:W-:Y:S05]  /*1e90*/  BSYNC.RECONVERGENT B0 ;  /* 0x0000000000007941 */ /* 0x000fea0003800200 */
.L_x_335:
[----:B------:R-:W-:Y:S01]  /*1ea0*/  FMUL R25, R2, 0.63661974668502807617 ;  /* 0x3f22f98302197820 */ /* 0x000fe20000400000 */
[----:B------:R-:W-:Y:S01]  /*1eb0*/  FMUL R20, R16, R16 ;  /* 0x0000001010147220 */ /* 0x000fe20000400000 */
[----:B------:R-:W-:Y:S01]  /*1ec0*/  LOP3.LUT R17, R24, 0x1, RZ, 0xc0, !PT ;  /* 0x0000000118117812 */ /* 0x000fe200078ec0ff */
[----:B------:R-:W-:Y:S02]  /*1ed0*/  BSSY.RECONVERGENT B0, `(.L_x_338) ;  /* 0x000004b000007945 */ /* 0x000fe40003800200 */
[----:B------:R-:W-:Y:S01]  /*1ee0*/  FFMA R21, R20, R15, -0.0013887860113754868507 ;  /* 0xbab607ed14157423 */ /* 0x000fe2000000000f */
[----:B------:R-:W0:Y:S01]  /*1ef0*/  F2I.NTZ R25, R25 ;  /* 0x0000001900197305 */ /* 0x000e220000203100 */
        /* <DEDUP_REMOVED lines=8> */
[----:B0-----:R-:W-:Y:S01]  /*1f80*/  I2FP.F32.S32 R27, R25 ;  /* 0x00000019001b7245 */ /* 0x001fe20000201400 */
[----:B------:R-:W-:Y:S01]  /*1f90*/  FFMA R21, R20, R21, R17 ;  /* 0x0000001514157223 */ /* 0x000fe20000000011 */
[----:B------:R-:W-:Y:S01]  /*1fa0*/  FSETP.GE.AND P2, PT, |R2|, 105615, PT ;  /* 0x47ce47800200780b */ /* 0x000fe20003f46200 */
[----:B------:R-:W-:Y:S01]  /*1fb0*/  FFMA R17, R20, R16, RZ ;  /* 0x0000001014117223 */ /* 0x000fe200000000ff */
[----:B------:R-:W-:-:S02]  /*1fc0*/  IMAD.MOV.U32 R51, RZ, RZ, R25 ;  /* 0x000000ffff337224 */ /* 0x000fc400078e0019 */
[----:B------:R-:W-:Y:S01]  /*1fd0*/  FFMA R20, R27, -1.5707962512969970703, R2 ;  /* 0xbfc90fda1b147823 */ /* 0x000fe20000000002 */
[----:B------:R-:W-:-:S03]  /*1fe0*/  FFMA R17, R17, R21, R16 ;  /* 0x0000001511117223 */ /* 0x000fc60000000010 */
[----:B------:R-:W-:Y:S01]  /*1ff0*/  FFMA R20, R27, -7.5497894158615963534e-08, R20 ;  /* 0xb3a221681b147823 */ /* 0x000fe20000000014 */
[----:B------:R-:W-:-:S03]  /*2000*/  @P3 FADD R17, RZ, -R17 ;  /* 0x80000011ff113221 */ /* 0x000fc60000000000 */
[----:B------:R-:W-:Y:S01]  /*2010*/  FFMA R50, R27, -5.3903029534742383927e-15, R20 ;  /* 0xa7c234c51b327823 */ /* 0x000fe20000000014 */
[----:B------:R-:W-:-:S04]  /*2020*/  FFMA R52, R17, R13, -R52 ;  /* 0x0000000d11347223 */ /* 0x000fc80000000834 */
        /* <DEDUP_REMOVED lines=11> */
.L_x_340:
        /* <DEDUP_REMOVED lines=31> */
[C---:B--2---:R-:W-:Y:S02]  /*22d0*/  LOP3.LUT R26, R25.reuse, R2, RZ, 0x3c, !PT ;  /* 0x00000002191a7212 */ /* 0x044fe400078e3cff */
[C---:B------:R-:W-:Y:S02]  /*22e0*/  LOP3.LUT R16, R20.reuse, R17, RZ, 0x3c, !PT ;  /* 0x0000001114107212 */ /* 0x040fe400078e3cff */
[----:B------:R-:W-:Y:S02]  /*22f0*/  LOP3.LUT R17, R20, R25, RZ, 0x3c, !PT ;  /* 0x0000001914117212 */ /* 0x000fe400078e3cff */
[----:B------:R-:W-:Y:S02]  /*2300*/  LEA.HI R25, R25, R24, RZ, 0x1 ;  /* 0x0000001819197211 */ /* 0x000fe400078f08ff */
[----:B------:R-:W-:Y:S02]  /*2310*/  ISETP.GE.AND P4, PT, R26, RZ, PT ;  /* 0x000000ff1a00720c */ /* 0x000fe40003f86270 */
[----:B------:R-:W0:Y:S01]  /*2320*/  I2F.F64.S64 R16, R16 ;  /* 0x0000001000107312 */ /* 0x000e220000301c00 */
[----:B------:R-:W-:-:S05]  /*2330*/  IADD3 R24, PT, PT, -R25, RZ, RZ ;  /* 0x000000ff19187210 */ /* 0x000fca0007ffe1ff */
[----:B------:R-:W-:Y:S01]  /*2340*/  @!P3 IMAD.MOV.U32 R25, RZ, RZ, R24 ;  /* 0x000000ffff19b224 */ /* 0x000fe200078e0018 */
[----:B0-----:R-:W-:-:S10]  /*2350*/  DMUL R20, R16, UR6 ;  /* 0x0000000610147c28 */ /* 0x001fd40008000000 */
[----:B------:R-:W0:Y:S02]  /*2360*/  F2F.F32.F64 R20, R20 ;  /* 0x0000001400147310 */ /* 0x000e240000301000 */
[----:B0-----:R-:W-:-:S07]  /*2370*/  FSEL R16, -R20, R20, !P4 ;  /* 0x0000001414107208 */ /* 0x001fce0006000100 */
.L_x_339:
[----:B------:R-:W-:Y:S05]  /*2380*/  BSYNC.RECONVERGENT B0 ;  /* 0x0000000000007941 */ /* 0x000fea0003800200 */
.L_x_338:
[----:B------:R-:W-:Y:S01]  /*2390*/  FMUL R17, R16, R16 ;  /* 0x0000001010117220 */ /* 0x000fe20000400000 */
[C---:B------:R-:W-:Y:S01]  /*23a0*/  LOP3.LUT R21, R25.reuse, 0x1, RZ, 0xc0, !PT ;  /* 0x0000000119157812 */ /* 0x040fe200078ec0ff */
[----:B------:R-:W-:Y:S01]  /*23b0*/  FADD R52, R52, R11 ;  /* 0x0000000b34347221 */ /* 0x000fe20000000000 */
[----:B------:R-:W-:Y:S01]  /*23c0*/  LOP3.LUT P4, RZ, R25, 0x2, RZ, 0xc0, !PT ;  /* 0x0000000219ff7812 */ /* 0x000fe2000788c0ff */
[----:B------:R-:W-:Y:S01]  /*23d0*/  FFMA R20, R17, R15, -0.0013887860113754868507 ;  /* 0xbab607ed11147423 */ /* 0x000fe2000000000f */
[----:B------:R-:W-:Y:S01]  /*23e0*/  ISETP.NE.U32.AND P3, PT, R21, 0x1, PT ;  /* 0x000000011500780c */ /* 0x000fe20003f65070 */
[----:B------:R-:W-:Y:S03]  /*23f0*/  BSSY.RECONVERGENT B0, `(.L_x_341) ;  /* 0x000003f000007945 */ /* 0x000fe60003800200 */
[----:B------:R-:W-:Y:S02]  /*2400*/  FSEL R20, R20, -0.00019574658654164522886, !P3 ;  /* 0xb94d415314147808 */ /* 0x000fe40005800000 */
[----:B------:R-:W-:-:S02]  /*2410*/  FSEL R24, R18, 0.0083327032625675201416, !P3 ;  /* 0x3c0885e412187808 */ /* 0x000fc40005800000 */
        /* <DEDUP_REMOVED lines=18> */
.L_x_343:
        /* <DEDUP_REMOVED lines=33> */
[C---:B------:R-:W-:Y:S02]  /*2750*/  LEA.HI R51, R25.reuse, R24, RZ, 0x1 ;  /* 0x0000001819337211 */ /* 0x040fe400078f08ff */
[----:B0-----:R-:W-:Y:S02]  /*2760*/  LOP3.LUT R26, R25, R2, RZ, 0x3c, !PT ;  /* 0x00000002191a7212 */ /* 0x001fe400078e3cff */
[----:B------:R-:W0:Y:S01]  /*2770*/  I2F.F64.S64 R16, R16 ;  /* 0x0000001000107312 */ /* 0x000e220000301c00 */
[----:B------:R-:W-:Y:S01]  /*2780*/  IMAD.MOV R24, RZ, RZ, -R51 ;  /* 0x000000ffff187224 */ /* 0x000fe200078e0a33 */
[----:B------:R-:W-:-:S03]  /*2790*/  ISETP.GE.AND P2, PT, R26, RZ, PT ;  /* 0x000000ff1a00720c */ /* 0x000fc60003f46270 */
[----:B------:R-:W-:Y:S01]  /*27a0*/  @!P3 IMAD.MOV.U32 R51, RZ, RZ, R24 ;  /* 0x000000ffff33b224 */ /* 0x000fe200078e0018 */
[----:B0-----:R-:W-:-:S10]  /*27b0*/  DMUL R20, R16, UR6 ;  /* 0x0000000610147c28 */ /* 0x001fd40008000000 */
[----:B------:R-:W0:Y:S02]  /*27c0*/  F2F.F32.F64 R20, R20 ;  /* 0x0000001400147310 */ /* 0x000e240000301000 */
[----:B0-----:R-:W-:-:S07]  /*27d0*/  FSEL R50, -R20, R20, !P2 ;  /* 0x0000001414327208 */ /* 0x001fce0005000100 */
.L_x_342:
[----:B------:R-:W-:Y:S05]  /*27e0*/  BSYNC.RECONVERGENT B0 ;  /* 0x0000000000007941 */ /* 0x000fea0003800200 */
.L_x_341:
        /* <DEDUP_REMOVED lines=25> */
.L_x_346:
        /* <DEDUP_REMOVED lines=42> */
.L_x_345:
[----:B------:R-:W-:Y:S05]  /*2c20*/  BSYNC.RECONVERGENT B0 ;  /* 0x0000000000007941 */ /* 0x000fea0003800200 */
.L_x_344:
        /* <DEDUP_REMOVED lines=25> */
.L_x_349:
        /* <DEDUP_REMOVED lines=42> */
.L_x_348:
[----:B------:R-:W-:Y:S05]  /*3060*/  BSYNC.RECONVERGENT B0 ;  /* 0x0000000000007941 */ /* 0x000fea0003800200 */
.L_x_347:
[----:B------:R-:W-:Y:S01]  /*3070*/  FMUL R3, R22, R22 ;  /* 0x0000001616037220 */ /* 0x000fe20000400000 */
[C---:B------:R-:W-:Y:S01]  /*3080*/  LOP3.LUT R4, R23.reuse, 0x1, RZ, 0xc0, !PT ;  /* 0x0000000117047812 */ /* 0x040fe200078ec0ff */
[----:B------:R-:W-:Y:S01]  /*3090*/  VIADD R23, R23, 0x1 ;  /* 0x0000000117177836 */ /* 0x000fe20000000000 */
[----:B------:R-:W-:Y:S01]  /*30a0*/  BSSY.RECONVERGENT B0, `(.L_x_350) ;  /* 0x0000053000007945 */ /* 0x000fe20003800200 */
[----:B------:R-:W-:Y:S01]  /*30b0*/  FFMA R15, R3, R15, -0.0013887860113754868507 ;  /* 0xbab607ed030f7423 */ /* 0x000fe2000000000f */
[----:B------:R-:W-:Y:S01]  /*30c0*/  ISETP.NE.U32.AND P0, PT, R4, 0x1, PT ;  /* 0x000000010400780c */ /* 0x000fe20003f05070 */
[----:B------:R-:W-:Y:S01]  /*30d0*/  IMAD.MOV.U32 R25, RZ, RZ, R33 ;  /* 0x000000ffff197224 */ /* 0x000fe200078e0021 */
[----:B------:R-:W-:Y:S01]  /*30e0*/  LOP3.LUT P1, RZ, R23, 0x2, RZ, 0xc0, !PT ;  /* 0x0000000217ff7812 */ /* 0x000fe2000782c0ff */
[----:B------:R-:W-:Y:S01]  /*30f0*/  IMAD.MOV.U32 R53, RZ, RZ, R30 ;  /* 0x000000ffff357224 */ /* 0x000fe200078e001e */
[----:B------:R-:W-:Y:S02]  /*3100*/  FSEL R18, R18, 0.0083327032625675201416, P0 ;  /* 0x3c0885e412127808 */ /* 0x000fe40000000000 */
[----:B------:R-:W-:-:S02]  /*3110*/  FSEL R4, R15, -0.00019574658654164522886, P0 ;  /* 0xb94d41530f047808 */ /* 0x000fc40000000000 */
[----:B------:R-:W-:Y:S02]  /*3120*/  FSEL R22, R22, 1, !P0 ;  /* 0x3f80000016167808 */ /* 0x000fe40004000000 */
[----:B------:R-:W-:Y:S01]  /*3130*/  FSEL R19, -R19, -0.16666662693023681641, P0 ;  /* 0xbe2aaaa813137808 */ /* 0x000fe20000000100 */
[C---:B------:R-:W-:Y:S01]  /*3140*/  FFMA R4, R3.reuse, R4, R18 ;  /* 0x0000000403047223 */ /* 0x040fe20000000012 */
[----:B------:R-:W-:Y:S01]  /*3150*/  FSETP.NEU.AND P0, PT, R8, RZ, PT ;  /* 0x000000ff0800720b */ /* 0x000fe20003f0d000 */
[----:B------:R-:W-:Y:S01]  /*3160*/  FFMA R15, R3, R22, RZ ;  /* 0x00000016030f7223 */ /* 0x000fe200000000ff */
[----:B------:R-:W-:Y:S01]  /*3170*/  FFMA R18, R27, R7, R46 ;  /* 0x000000071b127223 */ /* 0x000fe2000000002e */
[----:B------:R-:W-:Y:S01]  /*3180*/  FFMA R4, R3, R4, R19 ;  /* 0x0000000403047223 */ /* 0x000fe20000000013 */
[----:B------:R-:W-:-:S03]  /*3190*/  MOV R26, R31 ;  /* 0x0000001f001a7202 */ /* 0x000fc60000000f00 */
[----:B------:R-:W-:Y:S01]  /*31a0*/  FFMA R15, R15, R4, R22 ;  /* 0x000000040f0f7223 */ /* 0x000fe20000000016 */
[----:B------:R-:W-:-:S03]  /*31b0*/  FMUL R4, R8, 3 ;  /* 0x4040000008047820 */ /* 0x000fc60000400000 */
[----:B------:R-:W-:Y:S01]  /*31c0*/  @P1 FADD R15, RZ, -R15 ;  /* 0x8000000fff0f1221 */ /* 0x000fe20000000000 */
[----:B------:R-:W-:-:S03]  /*31d0*/  FMUL R3, R4, R7 ;  /* 0x0000000704037220 */ /* 0x000fc60000400000 */
[----:B------:R-:W-:Y:S01]  /*31e0*/  FFMA R24, R15, R13, -R24 ;  /* 0x0000000d0f187223 */ /* 0x000fe20000000818 */
[----:B------:R-:W-:-:S03]  /*31f0*/  MOV R15, RZ ;  /* 0x000000ff000f7202 */ /* 0x000fc60000000f00 */
[----:B------:R-:W-:-:S04]  /*3200*/  FADD R24, R24, R11 ;  /* 0x0000000b18187221 */ /* 0x000fc80000000000 */
[----:B------:R-:W-:Y:S01]  /*3210*/  FFMA R19, R24, R10, -R51 ;  /* 0x0000000a18137223 */ /* 0x000fe20000000833 */
[----:B------:R-:W-:Y:S01]  /*3220*/  IMAD.MOV.U32 R24, RZ, RZ, R32 ;  /* 0x000000ffff187224 */ /* 0x000fe200078e0020 */
[----:B------:R-:W-:Y:S06]  /*3230*/  @!P0 BRA `(.L_x_351) ;  /* 0x0000000000e48947 */ /* 0x000fec0003800000 */
[----:B------:R-:W-:Y:S01]  /*3240*/  SHF.R.U32.HI R4, RZ, 0x2, R37 ;  /* 0x00000002ff047819 */ /* 0x000fe20000011625 */
[----:B------:R-:W-:Y:S02]  /*3250*/  VIADD R36, R36, 0x587c5 ;  /* 0x000587c524247836 */ /* 0x000fe40000000000 */
[----:B------:R-:W-:Y:S01]  /*3260*/  HFMA2 R17, -RZ, RZ, 0.1171875, 0 ;  /* 0x2f800000ff117431 */ /* 0x000fe200000001ff */
[----:B------:R-:W-:Y:S01]  /*3270*/  LOP3.LUT R25, R4, R37, RZ, 0x3c, !PT ;  /* 0x0000002504197212 */ /* 0x000fe200078e3cff */
[----:B------:R-:W-:-:S03]  /*3280*/  IMAD.SHL.U32 R4, R33, 0x10, RZ ;  /* 0x0000001021047824 */ /* 0x000fc600078e00ff */
[----:B------:R-:W-:-:S04]  /*3290*/  SHF.L.U32 R16, R25, 0x1, RZ ;  /* 0x0000000119107819 */ /* 0x000fc800000006ff */
[----:B------:R-:W-:-:S04]  /*32a0*/  LOP3.LUT R4, R33, R4, R16, 0x96, !PT ;  /* 0x0000000421047212 */ /* 0x000fc800078e9610 */
[----:B------:R-:W-:-:S05]  /*32b0*/  LOP3.LUT R25, R4, R25, RZ, 0x3c, !PT ;  /* 0x0000001904197212 */ /* 0x000fca00078e3cff */
        /* <DEDUP_REMOVED lines=10> */
[----:B------:R-:W-:-:S07]  /*3360*/  MOV R16, 0x3380 ;  /* 0x0000338000107802 */ /* 0x000fce0000000f00 */
[----:B-1----:R-:W-:Y:S05]  /*3370*/  CALL.REL.NOINC `($__internal_8_$__cuda_sm20_sqrt_rn_f32_slowpath) ;  /* 0x0000011000707944 */ /* 0x002fea0003c00000 */
[----:B------:R-:W-:Y:S05]  /*3380*/  BRA `(.L_x_355) ;  /* 0x0000000000107947 */ /* 0x000fea0003800000 */
.L_x_354:
[----:B------:R-:W-:Y:S01]  /*3390*/  FMUL.FTZ R50, R3, R4 ;  /* 0x0000000403327220 */ /* 0x000fe20000410000 */
[----:B------:R-:W-:-:S03]  /*33a0*/  FMUL.FTZ R4, R4, 0.5 ;  /* 0x3f00000004047820 */ /* 0x000fc60000410000 */
[----:B------:R-:W-:-:S04]  /*33b0*/  FFMA R15, -R50, R50, R3 ;  /* 0x00000032320f7223 */ /* 0x000fc80000000103 */
[----:B------:R-:W-:-:S07]  /*33c0*/  FFMA R50, R15, R4, R50 ;  /* 0x000000040f327223 */ /* 0x000fce0000000032 */
.L_x_355:
[----:B------:R-:W-:Y:S05]  /*33d0*/  BSYNC.RECONVERGENT B1 ;  /* 0x0000000000017941 */ /* 0x000fea0003800200 */
.L_x_353:
[----:B------:R-:W-:Y:S01]  /*33e0*/  IMAD.MOV.U32 R24, RZ, RZ, R33 ;  /* 0x000000ffff187224 */ /* 0x000fe200078e0021 */
[----:B------:R-:W-:Y:S01]  /*33f0*/  MOV R26, R32 ;  /* 0x00000020001a7202 */ /* 0x000fe20000000f00 */
[----:B------:R-:W-:Y:S01]  /*3400*/  FADD R15, -R50, -RZ ;  /* 0x800000ff320f7221 */ /* 0x000fe20000000100 */
[----:B------:R-:W-:Y:S02]  /*3410*/  IMAD.MOV.U32 R53, RZ, RZ, R31 ;  /* 0x000000ffff357224 */ /* 0x000fe400078e001f */
[----:B------:R-:W-:Y:S01]  /*3420*/  IMAD.MOV.U32 R37, RZ, RZ, R30 ;  /* 0x000000ffff257224 */ /* 0x000fe200078e001e */
[----:B------:R-:W-:Y:S06]  /*3430*/  BRA `(.L_x_351) ;  /* 0x0000000000647947 */ /* 0x000fec0003800000 */
.L_x_352:
        /* <DEDUP_REMOVED lines=14> */
[----:B------:R-:W-:Y:S01]  /*3520*/  IMAD.MOV.U32 R15, RZ, RZ, R50 ;  /* 0x000000ffff0f7224 */ /* 0x000fe200078e0032 */
[----:B------:R-:W-:Y:S06]  /*3530*/  BRA `(.L_x_358) ;  /* 0x0000000000107947 */ /* 0x000fec0003800000 */
.L_x_357:
[----:B------:R-:W-:Y:S01]  /*3540*/  FMUL.FTZ R4, R3, R16 ;  /* 0x0000001003047220 */ /* 0x000fe20000410000 */
[----:B------:R-:W-:-:S03]  /*3550*/  FMUL.FTZ R16, R16, 0.5 ;  /* 0x3f00000010107820 */ /* 0x000fc60000410000 */
[----:B------:R-:W-:-:S04]  /*3560*/  FFMA R15, -R4, R4, R3 ;  /* 0x00000004040f7223 */ /* 0x000fc80000000103 */
[----:B------:R-:W-:-:S07]  /*3570*/  FFMA R15, R15, R16, R4 ;  /* 0x000000100f0f7223 */ /* 0x000fce0000000004 */
.L_x_358:
[----:B------:R-:W-:Y:S05]  /*3580*/  BSYNC.RECONVERGENT B1 ;  /* 0x0000000000017941 */ /* 0x000fea0003800200 */
.L_x_356:
[----:B------:R-:W-:Y:S01]  /*3590*/  MOV R24, R33 ;  /* 0x0000002100187202 */ /* 0x000fe20000000f00 */
[----:B------:R-:W-:Y:S01]  /*35a0*/  IMAD.MOV.U32 R26, RZ, RZ, R32 ;  /* 0x000000ffff1a7224 */ /* 0x000fe200078e0020 */
[----:B------:R-:W-:Y:S01]  /*35b0*/  MOV R37, R30 ;  /* 0x0000001e00257202 */ /* 0x000fe20000000f00 */
[----:B------:R-:W-:-:S07]  /*35c0*/  IMAD.MOV.U32 R53, RZ, RZ, R31 ;  /* 0x000000ffff357224 */ /* 0x000fce00078e001f */
.L_x_351:
[----:B------:R-:W-:Y:S05]  /*35d0*/  BSYNC.RECONVERGENT B0 ;  /* 0x0000000000007941 */ /* 0x000fea0003800200 */
.L_x_350:
[----:B------:R-:W-:Y:S01]  /*35e0*/  BSSY.RECONVERGENT B0, `(.L_x_359) ;  /* 0x0000042000007945 */ /* 0x000fe20003800200 */
[----:B------:R-:W-:Y:S01]  /*35f0*/  FADD R18, R18, R15 ;  /* 0x0000000f12127221 */ /* 0x000fe20000000000 */
[----:B------:R-:W-:Y:S01]  /*3600*/  FFMA R30, R19, R7, R2 ;  /* 0x00000007131e7223 */ /* 0x000fe20000000002 */
[----:B------:R-:W-:Y:S01]  /*3610*/  IMAD.MOV.U32 R15, RZ, RZ, RZ ;  /* 0x000000ffff0f7224 */ /* 0x000fe200078e00ff */
[----:B------:R-:W-:Y:S01]  /*3620*/  MOV R20, R24 ;  /* 0x0000001800147202 */ /* 0x000fe20000000f00 */
[----:B------:R-:W-:Y:S02]  /*3630*/  IMAD.MOV.U32 R21, RZ, RZ, R25 ;  /* 0x000000ffff157224 */ /* 0x000fe400078e0019 */
[----:B------:R-:W-:Y:S02]  /*3640*/  IMAD.MOV.U32 R22, RZ, RZ, R26 ;  /* 0x000000ffff167224 */ /* 0x000fe400078e001a */
[----:B------:R-:W-:Y:S01]  /*3650*/  IMAD.MOV.U32 R23, RZ, RZ, R53 ;  /* 0x000000ffff177224 */ /* 0x000fe200078e0035 */
[----:B------:R-:W-:Y:S06]  /*3660*/  @!P0 BRA `(.L_x_360) ;  /* 0x0000000000e48947 */ /* 0x000fec0003800000 */
[----:B------:R-:W-:Y:S01]  /*3670*/  SHF.R.U32.HI R4, RZ, 0x2, R37 ;  /* 0x00000002ff047819 */ /* 0x000fe20000011625 */
[----:B------:R-:W-:Y:S02]  /*3680*/  VIADD R36, R36, 0x587c5 ;  /* 0x000587c524247836 */ /* 0x000fe40000000000 */
[----:B------:R-:W-:Y:S01]  /*3690*/  IMAD.MOV.U32 R17, RZ, RZ, 0x2f800000 ;  /* 0x2f800000ff117424 */ /* 0x000fe200078e00ff */
[----:B------:R-:W-:Y:S02]  /*36a0*/  LOP3.LUT R21, R4, R37, RZ, 0x3c, !PT ;  /* 0x0000002504157212 */ /* 0x000fe400078e3cff */
[----:B------:R-:W-:-:S03]  /*36b0*/  SHF.L.U32 R4, R25, 0x4, RZ ;  /* 0x0000000419047819 */ /* 0x000fc600000006ff */
[----:B------:R-:W-:-:S05]  /*36c0*/  IMAD.SHL.U32 R16, R21, 0x2, RZ ;  /* 0x0000000215107824 */ /* 0x000fca00078e00ff */
[----:B------:R-:W-:-:S04]  /*36d0*/  LOP3.LUT R4, R25, R4, R16, 0x96, !PT ;  /* 0x0000000419047212 */ /* 0x000fc800078e9610 */
[----:B------:R-:W-:-:S04]  /*36e0*/  LOP3.LUT R21, R4, R21, RZ, 0x3c, !PT ;  /* 0x0000001504157212 */ /* 0x000fc800078e3cff */
[----:B------:R-:W-:-:S04]  /*36f0*/  IADD3 R4, PT, PT, R36, R21, RZ ;  /* 0x0000001524047210 */ /* 0x000fc80007ffe0ff */
        /* <DEDUP_REMOVED lines=12> */
.L_x_363:
[----:B------:R-:W-:Y:S01]  /*37c0*/  FMUL.FTZ R50, R3, R4 ;  /* 0x0000000403327220 */ /* 0x000fe20000410000 */
[----:B------:R-:W-:-:S03]  /*37d0*/  FMUL.FTZ R4, R4, 0.5 ;  /* 0x3f00000004047820 */ /* 0x000fc60000410000 */
[----:B------:R-:W-:-:S04]  /*37e0*/  FFMA R3, -R50, R50, R3 ;  /* 0x0000003232037223 */ /* 0x000fc80000000103 */
[----:B------:R-:W-:-:S07]  /*37f0*/  FFMA R50, R3, R4, R50 ;  /* 0x0000000403327223 */ /* 0x000fce0000000032 */
.L_x_364:
[----:B------:R-:W-:Y:S05]  /*3800*/  BSYNC.RECONVERGENT B1 ;  /* 0x0000000000017941 */ /* 0x000fea0003800200 */
.L_x_362:
[----:B------:R-:W-:Y:S01]  /*3810*/  FADD R15, -R50, -RZ ;  /* 0x800000ff320f7221 */ /* 0x000fe20000000100 */
[----:B------:R-:W-:Y:S01]  /*3820*/  MOV R20, R25 ;  /* 0x0000001900147202 */ /* 0x000fe20000000f00 */
[----:B------:R-:W-:Y:S01]  /*3830*/  IMAD.MOV.U32 R22, RZ, RZ, R24 ;  /* 0x000000ffff167224 */ /* 0x000fe200078e0018 */
[----:B------:R-:W-:Y:S01]  /*3840*/  MOV R37, R53 ;  /* 0x0000003500257202 */ /* 0x000fe20000000f00 */
[----:B------:R-:W-:Y:S01]  /*3850*/  IMAD.MOV.U32 R23, RZ, RZ, R26 ;  /* 0x000000ffff177224 */ /* 0x000fe200078e001a */
[----:B------:R-:W-:Y:S06]  /*3860*/  BRA `(.L_x_360) ;  /* 0x0000000000647947 */ /* 0x000fec0003800000 */
.L_x_361:
        /* <DEDUP_REMOVED lines=14> */
[----:B------:R-:W-:Y:S01]  /*3950*/  MOV R15, R50 ;  /* 0x00000032000f7202 */ /* 0x000fe20000000f00 */
[----:B------:R-:W-:Y:S06]  /*3960*/  BRA `(.L_x_367) ;  /* 0x0000000000107947 */ /* 0x000fec0003800000 */
.L_x_366:
[----:B------:R-:W-:Y:S01]  /*3970*/  FMUL.FTZ R4, R3, R16 ;  /* 0x0000001003047220 */ /* 0x000fe20000410000 */
[----:B------:R-:W-:-:S03]  /*3980*/  FMUL.FTZ R15, R16, 0.5 ;  /* 0x3f000000100f7820 */ /* 0x000fc60000410000 */
[----:B------:R-:W-:-:S04]  /*3990*/  FFMA R3, -R4, R4, R3 ;  /* 0x0000000404037223 */ /* 0x000fc80000000103 */
[----:B------:R-:W-:-:S07]  /*39a0*/  FFMA R15, R3, R15, R4 ;  /* 0x0000000f030f7223 */ /* 0x000fce0000000004 */
.L_x_367:
[----:B------:R-:W-:Y:S05]  /*39b0*/  BSYNC.RECONVERGENT B1 ;  /* 0x0000000000017941 */ /* 0x000fea0003800200 */
.L_x_365:
[----:B------:R-:W-:Y:S01]  /*39c0*/  IMAD.MOV.U32 R20, RZ, RZ, R25 ;  /* 0x000000ffff147224 */ /* 0x000fe200078e0019 */
[----:B------:R-:W-:Y:S01]  /*39d0*/  MOV R23, R26 ;  /* 0x0000001a00177202 */ /* 0x000fe20000000f00 */
[----:B------:R-:W-:Y:S02]  /*39e0*/  IMAD.MOV.U32 R22, RZ, RZ, R24 ;  /* 0x000000ffff167224 */ /* 0x000fe400078e0018 */
[----:B------:R-:W-:-:S07]  /*39f0*/  IMAD.MOV.U32 R37, RZ, RZ, R53 ;  /* 0x000000ffff257224 */ /* 0x000fce00078e0035 */
.L_x_360:
[----:B------:R-:W-:Y:S05]  /*3a00*/  BSYNC.RECONVERGENT B0 ;  /* 0x0000000000007941 */ /* 0x000fea0003800200 */
.L_x_359:
        /* <DEDUP_REMOVED lines=21> */
.L_x_370:
        /* <DEDUP_REMOVED lines=34> */
[----:B--2---:R-:W-:Y:S02]  /*3d80*/  LOP3.LUT R30, R31, R18, RZ, 0x3c, !PT ;  /* 0x000000121f1e7212 */ /* 0x004fe400078e3cff */
[----:B------:R-:W-:Y:S02]  /*3d90*/  IADD3 R26, PT, PT, -R33, RZ, RZ ;  /* 0x000000ff211a7210 */ /* 0x000fe40007ffe1ff */
[----:B------:R-:W0:Y:S01]  /*3da0*/  I2F.F64.S64 R16, R16 ;  /* 0x0000001000107312 */ /* 0x000e220000301c00 */
[----:B------:R-:W-:-:S02]  /*3db0*/  ISETP.GE.AND P3, PT, R30, RZ, PT ;  /* 0x000000ff1e00720c */ /* 0x000fc40003f66270 */
[----:B------:R-:W-:Y:S01]  /*3dc0*/  @!P2 IMAD.MOV.U32 R33, RZ, RZ, R26 ;  /* 0x000000ffff21a224 */ /* 0x000fe200078e001a */
[----:B0-----:R-:W-:-:S10]  /*3dd0*/  DMUL R24, R16, UR6 ;  /* 0x0000000610187c28 */ /* 0x001fd40008000000 */
[----:B------:R-:W0:Y:S02]  /*3de0*/  F2F.F32.F64 R24, R24 ;  /* 0x0000001800187310 */ /* 0x000e240000301000 */
[----:B0-----:R-:W-:-:S07]  /*3df0*/  FSEL R17, -R24, R24, !P3 ;  /* 0x0000001818117208 */ /* 0x001fce0005800100 */
.L_x_369:
[----:B------:R-:W-:Y:S05]  /*3e00*/  BSYNC.RECONVERGENT B0 ;  /* 0x0000000000007941 */ /* 0x000fea0003800200 */
.L_x_368:
[----:B------:R-:W-:Y:S01]  /*3e10*/  FFMA R26, R7, R12, R0 ;  /* 0x0000000c071a7223 */ /* 0x000fe20000000000 */
[----:B------:R-:W-:Y:S02]  /*3e20*/  IMAD.MOV.U32 R30, RZ, RZ, 0x37cbac00 ;  /* 0x37cbac00ff1e7424 */ /* 0x000fe400078e00ff */
[----:B------:R-:W-:Y:S01]  /*3e30*/  FMUL R25, R17, R17 ;  /* 0x0000001111197220 */ /* 0x000fe20000400000 */
[----:B------:R-:W-:Y:S01]  /*3e40*/  LOP3.LUT R16, R33, 0x1, RZ, 0xc0, !PT ;  /* 0x0000000121107812 */ /* 0x000fe200078ec0ff */
[----:B------:R-:W-:Y:S01]  /*3e50*/  FMUL R53, R26, 0.63661974668502807617 ;  /* 0x3f22f9831a357820 */ /* 0x000fe20000400000 */
[----:B------:R-:W-:Y:S01]  /*3e60*/  MOV R31, 0x3d2aaabb ;  /* 0x3d2aaabb001f7802 */ /* 0x000fe20000000f00 */
[----:B------:R-:W-:Y:S01]  /*3e70*/  FFMA R24, R25, R30, -0.0013887860113754868507 ;  /* 0xbab607ed19187423 */ /* 0x000fe2000000001e */
[----:B------:R-:W-:Y:S01]  /*3e80*/  ISETP.NE.U32.AND P2, PT, R16, 0x1, PT ;  /* 0x000000011000780c */ /* 0x000fe20003f45070 */
[----:B------:R-:W-:Y:S01]  /*3e90*/  IMAD.MOV.U32 R32, RZ, RZ, 0x3effffff ;  /* 0x3effffffff207424 */ /* 0x000fe200078e00ff */
[----:B------:R-:W-:Y:S01]  /*3ea0*/  LOP3.LUT P3, RZ, R33, 0x2, RZ, 0xc0, !PT ;  /* 0x0000000221ff7812 */ /* 0x000fe2000786c0ff */
[----:B------:R-:W0:Y:S01]  /*3eb0*/  F2I.NTZ R53, R53 ;  /* 0x0000003500357305 */ /* 0x000e220000203100 */
[----:B------:R-:W-:Y:S01]  /*3ec0*/  FSEL R24, R24, -0.00019574658654164522886, !P2 ;  /* 0xb94d415318187808 */ /* 0x000fe20005000000 */
[----:B------:R-:W-:Y:S01]  /*3ed0*/  BSSY.RECONVERGENT B0, `(.L_x_371) ;  /* 0x0000044000007945 */ /* 0x000fe20003800200 */
[----:B------:R-:W-:-:S02]  /*3ee0*/  FSEL R16, R31, 0.0083327032625675201416, !P2 ;  /* 0x3c0885e41f107808 */ /* 0x000fc40005000000 */
[----:B------:R-:W-:-:S03]  /*3ef0*/  FSEL R50, -R32, -0.16666662693023681641, !P2 ;  /* 0xbe2aaaa820327808 */ /* 0x000fc60005000100 */
[----:B------:R-:W-:Y:S01]  /*3f00*/  FFMA R24, R25, R24, R16 ;  /* 0x0000001819187223 */ /* 0x000fe20000000010 */
[----:B------:R-:W-:Y:S02]  /*3f10*/  FSEL R16, R17, 1, P2 ;  /* 0x3f80000011107808 */ /* 0x000fe40001000000 */
[----:B------:R-:W-:Y:S01]  /*3f20*/  FSETP.GE.AND P2, PT, |R26|, 105615, PT ;  /* 0x47ce47801a00780b */ /* 0x000fe20003f46200 */
[C---:B------:R-:W-:Y:S02]  /*3f30*/  FFMA R24, R25.reuse, R24, R50 ;  /* 0x0000001819187223 */ /* 0x040fe40000000032 */
[----:B------:R-:W-:Y:S01]  /*3f40*/  FFMA R25, R25, R16, RZ ;  /* 0x0000001019197223 */ /* 0x000fe200000000ff */
[----:B0-----:R-:W-:Y:S01]  /*3f50*/  I2FP.F32.S32 R51, R53 ;  /* 0x0000003500337245 */ /* 0x001fe20000201400 */
[----:B------:R-:W-:Y:S02]  /*3f60*/  IMAD.MOV.U32 R50, RZ, RZ, R53 ;  /* 0x000000ffff327224 */ /* 0x000fe400078e0035 */
[----:B------:R-:W-:-:S02]  /*3f70*/  FFMA R56, R25, R24, R16 ;  /* 0x0000001819387223 */ /* 0x000fc40000000010 */
[C---:B------:R-:W-:Y:S02]  /*3f80*/  FFMA R52, R51.reuse, -1.5707962512969970703, R26 ;  /* 0xbfc90fda33347823 */ /* 0x040fe4000000001a */
[----:B------:R-:W-:Y:S02]  /*3f90*/  @P3 FADD R56, RZ, -R56 ;  /* 0x80000038ff383221 */ /* 0x000fe40000000000 */
        /* <DEDUP_REMOVED lines=13> */
.L_x_373:
        /* <DEDUP_REMOVED lines=42> */
.L_x_372:
[----:B------:R-:W-:Y:S05]  /*4310*/  BSYNC.RECONVERGENT B0 ;  /* 0x0000000000007941 */ /* 0x000fea0003800200 */
.L_x_371:
        /* <DEDUP_REMOVED lines=14> */
[----:B0-----:R-:W-:-:S02]  /*4400*/  I2FP.F32.S32 R17, R51 ;  /* 0x0000003300117245 */ /* 0x001fc40000201400 */
[----:B------:R-:W-:Y:S01]  /*4410*/  FSETP.GE.AND P3, PT, |R4|, 105615, PT ;  /* 0x47ce47800400780b */ /* 0x000fe20003f66200 */
[C---:B------:R-:W-:Y:S01]  /*4420*/  FFMA R24, R25.reuse, R24, R52 ;  /* 0x0000001819187223 */ /* 0x040fe20000000034 */
[----:B------:R-:W-:Y:S01]  /*4430*/  FFMA R25, R25, R16, RZ ;  /* 0x0000001019197223 */ /* 0x000fe200000000ff */
[----:B------:R-:W-:Y:S01]  /*4440*/  FFMA R52, R17, -1.5707962512969970703, R4 ;  /* 0xbfc90fda11347823 */ /* 0x000fe20000000004 */
[----:B------:R-:W-:Y:S02]  /*4450*/  MOV R55, R51 ;  /* 0x0000003300377202 */ /* 0x000fe40000000f00 */
[----:B------:R-:W-:Y:S01]  /*4460*/  FFMA R25, R25, R24, R16 ;  /* 0x0000001819197223 */ /* 0x000fe20000000010 */
[----:B------:R-:W-:-:S03]  /*4470*/  FFMA R52, R17, -7.5497894158615963534e-08, R52 ;  /* 0xb3a2216811347823 */ /* 0x000fc60000000034 */
[----:B------:R-:W-:Y:S01]  /*4480*/  @P4 FADD R25, RZ, -R25 ;  /* 0x80000019ff194221 */ /* 0x000fe20000000000 */
[----:B------:R-:W-:-:S03]  /*4490*/  FFMA R54, R17, -5.3903029534742383927e-15, R52 ;  /* 0xa7c234c511367823 */ /* 0x000fc60000000034 */
[----:B------:R-:W-:Y:S01]  /*44a0*/  FFMA R52, R25, R13, -R56 ;  /* 0x0000000d19347223 */ /* 0x000fe20000000838 */
        /* <DEDUP_REMOVED lines=11> */
.L_x_376:
        /* <DEDUP_REMOVED lines=29> */
[----:B------:R-:W-:-:S02]  /*4730*/  SHF.R.S32.HI R17, RZ, 0x1f, R53 ;  /* 0x0000001fff117819 */ /* 0x000fc40000011435 */
[----:B--2---:R-:W-:Y:S02]  /*4740*/  SHF.R.U32.HI R56, RZ, 0x1e, R51 ;  /* 0x0000001eff387819 */ /* 0x004fe40000011633 */
[C---:B------:R-:W-:Y:S02]  /*4750*/  LOP3.LUT R16, R17.reuse, R16, RZ, 0x3c, !PT ;  /* 0x0000001011107212 */ /* 0x040fe400078e3cff */
[----:B------:R-:W-:Y:S02]  /*4760*/  LOP3.LUT R17, R17, R53, RZ, 0x3c, !PT ;  /* 0x0000003511117212 */ /* 0x000fe400078e3cff */
[C---:B------:R-:W-:Y:S02]  /*4770*/  LEA.HI R51, R53.reuse, R56, RZ, 0x1 ;  /* 0x0000003835337211 */ /* 0x040fe400078f08ff */
[----:B------:R-:W-:Y:S02]  /*4780*/  LOP3.LUT R57, R53, R4, RZ, 0x3c, !PT ;  /* 0x0000000435397212 */ /* 0x000fe400078e3cff */
[----:B------:R-:W0:Y:S01]  /*4790*/  I2F.F64.S64 R16, R16 ;  /* 0x0000001000107312 */ /* 0x000e220000301c00 */
[----:B------:R-:W-:Y:S01]  /*47a0*/  IMAD.MOV R53, RZ, RZ, -R51 ;  /* 0x000000ffff357224 */ /* 0x000fe200078e0a33 */
[----:B------:R-:W-:-:S03]  /*47b0*/  ISETP.GE.AND P5, PT, R57, RZ, PT ;  /* 0x000000ff3900720c */ /* 0x000fc60003fa6270 */
[----:B------:R-:W-:Y:S01]  /*47c0*/  @!P4 IMAD.MOV.U32 R51, RZ, RZ, R53 ;  /* 0x000000ffff33c224 */ /* 0x000fe200078e0035 */
[----:B0-----:R-:W-:-:S10]  /*47d0*/  DMUL R24, R16, UR6 ;  /* 0x0000000610187c28 */ /* 0x001fd40008000000 */
[----:B------:R-:W0:Y:S02]  /*47e0*/  F2F.F32.F64 R24, R24 ;  /* 0x0000001800187310 */ /* 0x000e240000301000 */
[----:B0-----:R-:W-:-:S07]  /*47f0*/  FSEL R16, -R24, R24, !P5 ;  /* 0x0000001818107208 */ /* 0x001fce0006800100 */
.L_x_375:
[----:B------:R-:W-:Y:S05]  /*4800*/  BSYNC.RECONVERGENT B0 ;  /* 0x0000000000007941 */ /* 0x000fea0003800200 */
.L_x_374:
        /* <DEDUP_REMOVED lines=27> */
.L_x_379:
        /* <DEDUP_REMOVED lines=27> */
[--C-:B--2---:R-:W-:Y:S02]  /*4b70*/  SHF.R.U32.HI R54, RZ, 0x1e, R51.reuse ;  /* 0x0000001eff367819 */ /* 0x104fe40000011633 */
        /* <DEDUP_REMOVED lines=13> */
[----:B0-----:R-:W-:-:S07]  /*4c50*/  FSEL R54, -R24, R24, !P3 ;  /* 0x0000001818367208 */ /* 0x001fce0005800100 */
.L_x_378:
[----:B------:R-:W-:Y:S05]  /*4c60*/  BSYNC.RECONVERGENT B0 ;  /* 0x0000000000007941 */ /* 0x000fea0003800200 */
.L_x_377:
        /* <DEDUP_REMOVED lines=25> */
.L_x_382:
        /* <DEDUP_REMOVED lines=29> */
[----:B------:R-:W-:Y:S02]  /*4fd0*/  SHF.R.S32.HI R17, RZ, 0x1f, R15 ;  /* 0x0000001fff117819 */ /* 0x000fe4000001140f */
[----:B------:R-:W-:Y:S02]  /*4fe0*/  LOP3.LUT R18, R15, R18, RZ, 0x3c, !PT ;  /* 0x000000120f127212 */ /* 0x000fe400078e3cff */
[C---:B------:R-:W-:Y:S02]  /*4ff0*/  LOP3.LUT R16, R17.reuse, R4, RZ, 0x3c, !PT ;  /* 0x0000000411107212 */ /* 0x040fe400078e3cff */
[----:B------:R-:W-:Y:S02]  /*5000*/  LOP3.LUT R17, R17, R15, RZ, 0x3c, !PT ;  /* 0x0000000f11117212 */ /* 0x000fe400078e3cff */
[----:B------:R-:W-:Y:S02]  /*5010*/  SHF.R.U32.HI R4, RZ, 0x1e, R3 ;  /* 0x0000001eff047819 */ /* 0x000fe40000011603 */
[----:B------:R-:W-:-:S02]  /*5020*/  ISETP.GE.AND P1, PT, R18, RZ, PT ;  /* 0x000000ff1200720c */ /* 0x000fc40003f26270 */
[----:B------:R-:W0:Y:S01]  /*5030*/  I2F.F64.S64 R16, R16 ;  /* 0x0000001000107312 */ /* 0x000e220000301c00 */
[----:B------:R-:W-:-:S04]  /*5040*/  LEA.HI R15, R15, R4, RZ, 0x1 ;  /* 0x000000040f0f7211 */ /* 0x000fc800078f08ff */
[----:B------:R-:W-:-:S05]  /*5050*/  IADD3 R3, PT, PT, -R15, RZ, RZ ;  /* 0x000000ff0f037210 */ /* 0x000fca0007ffe1ff */
[----:B------:R-:W-:Y:S01]  /*5060*/  @!P3 IMAD.MOV.U32 R15, RZ, RZ, R3 ;  /* 0x000000ffff0fb224 */ /* 0x000fe200078e0003 */
[----:B0-----:R-:W-:-:S10]  /*5070*/  DMUL R24, R16, UR6 ;  /* 0x0000000610187c28 */ /* 0x001fd40008000000 */
[----:B------:R-:W0:Y:S02]  /*5080*/  F2F.F32.F64 R24, R24 ;  /* 0x0000001800187310 */ /* 0x000e240000301000 */
[----:B0-2---:R-:W-:-:S07]  /*5090*/  FSEL R3, -R24, R24, !P1 ;  /* 0x0000001818037208 */ /* 0x005fce0004800100 */
.L_x_381:
[----:B------:R-:W-:Y:S05]  /*50a0*/  BSYNC.RECONVERGENT B0 ;  /* 0x0000000000007941 */ /* 0x000fea0003800200 */
.L_x_380:
        /* <DEDUP_REMOVED lines=26> */
.L_x_385:
        /* <DEDUP_REMOVED lines=30> */
[----:B------:R-:W-:Y:S02]  /*5430*/  SHF.R.U32.HI R3, RZ, 0x1e, R3 ;  /* 0x0000001eff037819 */ /* 0x000fe40000011603 */
[C---:B------:R-:W-:Y:S02]  /*5440*/  LOP3.LUT R16, R15.reuse, R4, RZ, 0x3c, !PT ;  /* 0x000000040f107212 */ /* 0x040fe400078e3cff */
[----:B------:R-:W-:Y:S02]  /*5450*/  LOP3.LUT R17, R15, R50, RZ, 0x3c, !PT ;  /* 0x000000320f117212 */ /* 0x000fe400078e3cff */
[C---:B------:R-:W-:Y:S02]  /*5460*/  LOP3.LUT R53, R50.reuse, R53, RZ, 0x3c, !PT ;  /* 0x0000003532357212 */ /* 0x040fe400078e3cff */
[----:B------:R-:W-:Y:S02]  /*5470*/  LEA.HI R50, R50, R3, RZ, 0x1 ;  /* 0x0000000332327211 */ /* 0x000fe400078f08ff */
[----:B------:R-:W0:Y:S01]  /*5480*/  I2F.F64.S64 R16, R16 ;  /* 0x0000001000107312 */ /* 0x000e220000301c00 */
[----:B------:R-:W-:-:S02]  /*5490*/  ISETP.GE.AND P2, PT, R53, RZ, PT ;  /* 0x000000ff3500720c */ /* 0x000fc40003f46270 */
[----:B------:R-:W-:-:S04]  /*54a0*/  IMAD.MOV R3, RZ, RZ, -R50 ;  /* 0x000000ffff037224 */ /* 0x000fc800078e0a32 */
[----:B------:R-:W-:Y:S01]  /*54b0*/  @!P1 IMAD.MOV.U32 R50, RZ, RZ, R3 ;  /* 0x000000ffff329224 */ /* 0x000fe200078e0003 */
[----:B0-----:R-:W-:-:S10]  /*54c0*/  DMUL R24, R16, UR6 ;  /* 0x0000000610187c28 */ /* 0x001fd40008000000 */
[----:B------:R-:W0:Y:S02]  /*54d0*/  F2F.F32.F64 R24, R24 ;  /* 0x0000001800187310 */ /* 0x000e240000301000 */
[----:B0-2---:R-:W-:-:S07]  /*54e0*/  FSEL R33, -R24, R24, !P2 ;  /* 0x0000001818217208 */ /* 0x005fce0005000100 */
.L_x_384:
[----:B------:R-:W-:Y:S05]  /*54f0*/  BSYNC.RECONVERGENT B0 ;  /* 0x0000000000007941 */ /* 0x000fea0003800200 */
.L_x_383:
[----:B------:R-:W-:Y:S01]  /*5500*/  FMUL R3, R33, R33 ;  /* 0x0000002121037220 */ /* 0x000fe20000400000 */
[C---:B------:R-:W-:Y:S01]  /*5510*/  LOP3.LUT R4, R50.reuse, 0x1, RZ, 0xc0, !PT ;  /* 0x0000000132047812 */ /* 0x040fe200078ec0ff */
[----:B------:R-:W-:Y:S01]  /*5520*/  FADD R52, R27, R52 ;  /* 0x000000341b347221 */ /* 0x000fe20000000000 */
[----:B------:R-:W-:Y:S01]  /*5530*/  IADD3 R50, PT, PT, R50, 0x1, RZ ;  /* 0x0000000132327810 */ /* 0x000fe20007ffe0ff */
[----:B------:R-:W-:Y:S01]  /*5540*/  FFMA R30, R3, R30, -0.0013887860113754868507 ;  /* 0xbab607ed031e7423 */ /* 0x000fe2000000001e */
[----:B------:R-:W-:Y:S01]  /*5550*/  ISETP.NE.U32.AND P1, PT, R4, 0x1, PT ;  /* 0x000000010400780c */ /* 0x000fe20003f25070 */
[----:B------:R-:W-:Y:S01]  /*5560*/  BSSY.RECONVERGENT B0, `(.L_x_386) ;  /* 0x0000051000007945 */ /* 0x000fe20003800200 */
[----:B------:R-:W-:Y:S01]  /*5570*/  LOP3.LUT P2, RZ, R50, 0x2, RZ, 0xc0, !PT ;  /* 0x0000000232ff7812 */ /* 0x000fe2000784c0ff */
[----:B------:R-:W-:Y:S01]  /*5580*/  IMAD.MOV.U32 R17, RZ, RZ, RZ ;  /* 0x000000ffff117224 */ /* 0x000fe200078e00ff */
        /* <DEDUP_REMOVED lines=8> */
[----:B------:R-:W-:Y:S02]  /*5610*/  IMAD.MOV.U32 R32, RZ, RZ, R23 ;  /* 0x000000ffff207224 */ /* 0x000fe400078e0017 */
[----:B------:R-:W-:Y:S01]  /*5620*/  FFMA R15, R3, R30, R15 ;  /* 0x0000001e030f7223 */ /* 0x000fe2000000000f */
[----:B------:R-:W-:-:S03]  /*5630*/  IMAD.MOV.U32 R30, RZ, RZ, R22 ;  /* 0x000000ffff1e7224 */ /* 0x000fc600078e0016 */
[----:B------:R-:W-:Y:S01]  /*5640*/  FFMA R15, R4, R15, R33 ;  /* 0x0000000f040f7223 */ /* 0x000fe20000000021 */
[----:B------:R-:W-:-:S03]  /*5650*/  FMUL R4, R8, 3 ;  /* 0x4040000008047820 */ /* 0x000fc60000400000 */
[----:B------:R-:W-:Y:S01]  /*5660*/  @P2 FADD R15, RZ, -R15 ;  /* 0x8000000fff0f2221 */ /* 0x000fe20000000000 */
[----:B------:R-:W-:-:S03]  /*5670*/  FMUL R3, R4, R7 ;  /* 0x0000000704037220 */ /* 0x000fc60000400000 */
[----:B------:R-:W-:Y:S01]  /*5680*/  FFMA R54, R15, R13, -R54 ;  /* 0x0000000d0f367223 */ /* 0x000fe20000000836 */
[----:B------:R-:W-:-:S03]  /*5690*/  FMUL R15, R52, 0.5 ;  /* 0x3f000000340f7820 */ /* 0x000fc60000400000 */
[----:B------:R-:W-:Y:S01]  /*56a0*/  FADD R18, R54, R11 ;  /* 0x0000000b36127221 */ /* 0x000fe20000000000 */
[----:B------:R-:W-:-:S03]  /*56b0*/  FFMA R24, R15, R7, R46 ;  /* 0x000000070f187223 */ /* 0x000fc6000000002e */
[----:B------:R-:W-:Y:S01]  /*56c0*/  FFMA R18, R18, R10, -R51 ;  /* 0x0000000a12127223 */ /* 0x000fe20000000833 */
[----:B------:R-:W-:Y:S06]  /*56d0*/  @!P0 BRA `(.L_x_387) ;  /* 0x0000000000e48947 */ /* 0x000fec0003800000 */
[----:B------:R-:W-:Y:S01]  /*56e0*/  SHF.R.U32.HI R4, RZ, 0x2, R37 ;  /* 0x00000002ff047819 */ /* 0x000fe20000011625 */
[----:B------:R-:W-:-:S03]  /*56f0*/  VIADD R36, R36, 0x587c5 ;  /* 0x000587c524247836 */ /* 0x000fc60000000000 */
[----:B------:R-:W-:Y:S02]  /*5700*/  LOP3.LUT R31, R4, R37, RZ, 0x3c, !PT ;  /* 0x00000025041f7212 */ /* 0x000fe400078e3cff */
[----:B------:R-:W-:-:S03]  /*5710*/  SHF.L.U32 R4, R21, 0x4, RZ ;  /* 0x0000000415047819 */ /* 0x000fc600000006ff */
[----:B------:R-:W-:-:S05]  /*5720*/  IMAD.SHL.U32 R15, R31, 0x2, RZ ;  /* 0x000000021f0f7824 */ /* 0x000fca00078e00ff */
[----:B------:R-:W-:Y:S01]  /*5730*/  LOP3.LUT R4, R21, R4, R15, 0x96, !PT ;  /* 0x0000000415047212 */ /* 0x000fe200078e960f */
[----:B------:R-:W-:-:S03]  /*5740*/  IMAD.MOV.U32 R15, RZ, RZ, 0x2f800000 ;  /* 0x2f800000ff0f7424 */ /* 0x000fc600078e00ff */
        /* <DEDUP_REMOVED lines=14> */
.L_x_390:
[----:B------:R-:W-:Y:S01]  /*5830*/  FMUL.FTZ R50, R3, R4 ;  /* 0x0000000403327220 */ /* 0x000fe20000410000 */
[----:B------:R-:W-:-:S03]  /*5840*/  FMUL.FTZ R4, R4, 0.5 ;  /* 0x3f00000004047820 */ /* 0x000fc60000410000 */
[----:B------:R-:W-:-:S04]  /*5850*/  FFMA R15, -R50, R50, R3 ;  /* 0x00000032320f7223 */ /* 0x000fc80000000103 */
[----:B------:R-:W-:-:S07]  /*5860*/  FFMA R50, R15, R4, R50 ;  /* 0x000000040f327223 */ /* 0x000fce0000000032 */
.L_x_391:
[----:B------:R-:W-:Y:S05]  /*5870*/  BSYNC.RECONVERGENT B1 ;  /* 0x0000000000017941 */ /* 0x000fea0003800200 */
.L_x_389:
[----:B------:R-:W-:Y:S01]  /*5880*/  FADD R17, -R50, -RZ ;  /* 0x800000ff32117221 */ /* 0x000fe20000000100 */
[----:B------:R-:W-:Y:S01]  /*5890*/  MOV R26, R21 ;  /* 0x00000015001a7202 */ /* 0x000fe20000000f00 */
[----:B------:R-:W-:Y:S01]  /*58a0*/  IMAD.MOV.U32 R30, RZ, RZ, R20 ;  /* 0x000000ffff1e7224 */ /* 0x000fe200078e0014 */
[----:B------:R-:W-:Y:S01]  /*58b0*/  MOV R37, R23 ;  /* 0x0000001700257202 */ /* 0x000fe20000000f00 */
[----:B------:R-:W-:Y:S01]  /*58c0*/  IMAD.MOV.U32 R32, RZ, RZ, R22 ;  /* 0x000000ffff207224 */ /* 0x000fe200078e0016 */
[----:B------:R-:W-:Y:S06]  /*58d0*/  BRA `(.L_x_387) ;  /* 0x0000000000647947 */ /* 0x000fec0003800000 */
.L_x_388:
        /* <DEDUP_REMOVED lines=16> */
.L_x_393:
[----:B------:R-:W-:Y:S01]  /*59e0*/  FMUL.FTZ R4, R3, R16 ;  /* 0x0000001003047220 */ /* 0x000fe20000410000 */
[----:B------:R-:W-:-:S03]  /*59f0*/  FMUL.FTZ R15, R16, 0.5 ;  /* 0x3f000000100f7820 */ /* 0x000fc60000410000 */
[----:B------:R-:W-:-:S04]  /*5a00*/  FFMA R17, -R4, R4, R3 ;  /* 0x0000000404117223 */ /* 0x000fc80000000103 */
[----:B------:R-:W-:-:S07]  /*5a10*/  FFMA R17, R17, R15, R4 ;  /* 0x0000000f11117223 */ /* 0x000fce0000000004 */
.L_x_394:
[----:B------:R-:W-:Y:S05]  /*5a20*/  BSYNC.RECONVERGENT B1 ;  /* 0x0000000000017941 */ /* 0x000fea0003800200 */
.L_x_392:
[----:B------:R-:W-:Y:S01]  /*5a30*/  IMAD.MOV.U32 R26, RZ, RZ, R21 ;  /* 0x000000ffff1a7224 */ /* 0x000fe200078e0015 */
[----:B------:R-:W-:Y:S01]  /*5a40*/  MOV R32, R22 ;  /* 0x0000001600207202 */ /* 0x000fe20000000f00 */
[----:B------:R-:W-:Y:S02]  /*5a50*/  IMAD.MOV.U32 R30, RZ, RZ, R20 ;  /* 0x000000ffff1e7224 */ /* 0x000fe400078e0014 */
[----:B------:R-:W-:-:S07]  /*5a60*/  IMAD.MOV.U32 R37, RZ, RZ, R23 ;  /* 0x000000ffff257224 */ /* 0x000fce00078e0017 */
.L_x_387:
[----:B------:R-:W-:Y:S05]  /*5a70*/  BSYNC.RECONVERGENT B0 ;  /* 0x0000000000007941 */ /* 0x000fea0003800200 */
.L_x_386:
[----:B------:R-:W-:Y:S01]  /*5a80*/  FADD R4, R19, R18 ;  /* 0x0000001213047221 */ /* 0x000fe20000000000 */
[----:B------:R-:W-:Y:S01]  /*5a90*/  BSSY.RECONVERGENT B0, `(.L_x_395) ;  /* 0x0000043000007945 */ /* 0x000fe20003800200 */
[----:B------:R-:W-:Y:S01]  /*5aa0*/  FADD R18, R24, R17 ;  /* 0x0000001118127221 */ /* 0x000fe20000000000 */
[----:B------:R-:W-:Y:S02]  /*5ab0*/  IMAD.MOV.U32 R17, RZ, RZ, RZ ;  /* 0x000000ffff117224 */ /* 0x000fe400078e00ff */
[----:B------:R-:W-:Y:S01]  /*5ac0*/  FMUL R15, R4, 0.5 ;  /* 0x3f000000040f7820 */ /* 0x000fe20000400000 */
[----:B------:R-:W-:Y:S01]  /*5ad0*/  MOV R21, R31 ;  /* 0x0000001f00157202 */ /* 0x000fe20000000f00 */
[----:B------:R-:W-:Y:S01]  /*5ae0*/  IMAD.MOV.U32 R22, RZ, RZ, R26 ;  /* 0x000000ffff167224 */ /* 0x000fe200078e001a */
[----:B------:R-:W-:Y:S01]  /*5af0*/  MOV R25, R32 ;  /* 0x0000002000197202 */ /* 0x000fe20000000f00 */
[----:B------:R-:W-:Y:S02]  /*5b00*/  IMAD.MOV.U32 R23, RZ, RZ, R30 ;  /* 0x000000ffff177224 */ /* 0x000fe400078e001e */
[----:B------:R-:W-:Y:S01]  /*5b10*/  FFMA R20, R15, R7, R2 ;  /* 0x000000070f147223 */ /* 0x000fe20000000002 */
[----:B------:R-:W-:Y:S06]  /*5b20*/  @!P0 BRA `(.L_x_396) ;  /* 0x0000000000e48947 */ /* 0x000fec0003800000 */
[----:B------:R-:W-:Y:S02]  /*5b30*/  SHF.R.U32.HI R4, RZ, 0x2, R37 ;  /* 0x00000002ff047819 */ /* 0x000fe40000011625 */
[----:B------:R-:W-:Y:S02]  /*5b40*/  IADD3 R36, PT, PT, R36, 0x587c5, RZ ;  /* 0x000587c524247810 */ /* 0x000fe40007ffe0ff */
[----:B------:R-:W-:Y:S01]  /*5b50*/  LOP3.LUT R21, R4, R37, RZ, 0x3c, !PT ;  /* 0x0000002504157212 */ /* 0x000fe200078e3cff */
[----:B------:R-:W-:-:S04]  /*5b60*/  IMAD.SHL.U32 R4, R31, 0x10, RZ ;  /* 0x000000101f047824 */ /* 0x000fc800078e00ff */
[----:B------:R-:W-:-:S05]  /*5b70*/  IMAD.SHL.U32 R15, R21, 0x2, RZ ;  /* 0x00000002150f7824 */ /* 0x000fca00078e00ff */
[----:B------:R-:W-:Y:S01]  /*5b80*/  LOP3.LUT R4, R31, R4, R15, 0x96, !PT ;  /* 0x000000041f047212 */ /* 0x000fe200078e960f */
[----:B------:R-:W-:-:S03]  /*5b90*/  IMAD.MOV.U32 R15, RZ, RZ, 0x2f800000 ;  /* 0x2f800000ff0f7424 */ /* 0x000fc600078e00ff */
        /* <DEDUP_REMOVED lines=11> */
[----:B------:R-:W-:-:S07]  /*5c50*/  MOV R16, 0x5c70 ;  /* 0x00005c7000107802 */ /* 0x000fce0000000f00 */
[----:B-12---:R-:W-:Y:S05]  /*5c60*/  CALL.REL.NOINC `($__internal_8_$__cuda_sm20_sqrt_rn_f32_slowpath) ;  /* 0x000000e800347944 */ /* 0x006fea0003c00000 */
[----:B------:R-:W-:Y:S05]  /*5c70*/  BRA `(.L_x_400) ;  /* 0x0000000000107947 */ /* 0x000fea0003800000 */
.L_x_399:
[----:B--2---:R-:W-:Y:S01]  /*5c80*/  FMUL.FTZ R50, R3, R4 ;  /* 0x0000000403327220 */ /* 0x004fe20000410000 */
[----:B------:R-:W-:-:S03]  /*5c90*/  FMUL.FTZ R4, R4, 0.5 ;  /* 0x3f00000004047820 */ /* 0x000fc60000410000 */
[----:B------:R-:W-:-:S04]  /*5ca0*/  FFMA R3, -R50, R50, R3 ;  /* 0x0000003232037223 */ /* 0x000fc80000000103 */
[----:B------:R-:W-:-:S07]  /*5cb0*/  FFMA R50, R3, R4, R50 ;  /* 0x0000000403327223 */ /* 0x000fce0000000032 */
.L_x_400:
[----:B------:R-:W-:Y:S05]  /*5cc0*/  BSYNC.RECONVERGENT B1 ;  /* 0x0000000000017941 */ /* 0x000fea0003800200 */
.L_x_398:
[----:B------:R-:W-:Y:S01]  /*5cd0*/  FADD R17, -R50, -RZ ;  /* 0x800000ff32117221 */ /* 0x000fe20000000100 */
[----:B------:R-:W-:Y:S01]  /*5ce0*/  IMAD.MOV.U32 R22, RZ, RZ, R31 ;  /* 0x000000ffff167224 */ /* 0x000fe200078e001f */
[----:B------:R-:W-:Y:S01]  /*5cf0*/  MOV R25, R30 ;  /* 0x0000001e00197202 */ /* 0x000fe20000000f00 */
[----:B------:R-:W-:Y:S02]  /*5d00*/  IMAD.MOV.U32 R23, RZ, RZ, R26 ;  /* 0x000000ffff177224 */ /* 0x000fe400078e001a */
[----:B------:R-:W-:Y:S01]  /*5d10*/  IMAD.MOV.U32 R37, RZ, RZ, R32 ;  /* 0x000000ffff257224 */ /* 0x000fe200078e0020 */
[----:B------:R-:W-:Y:S06]  /*5d20*/  BRA `(.L_x_396) ;  /* 0x0000000000647947 */ /* 0x000fec0003800000 */
.L_x_397:
[C---:B------:R-:W-:Y:S01]  /*5d30*/  FSETP.GTU.AND P1, PT, R4.reuse, 0.3333333432674407959, PT ;  /* 0x3eaaaaab0400780b */ /* 0x040fe20003f2c000 */
[----:B------:R-:W-:Y:S01]  /*5d40*/  IMAD.MOV.U32 R22, RZ, RZ, R31 ;  /* 0x000000ffff167224 */ /* 0x000fe200078e001f */
[----:B------:R-:W-:Y:S01]  /*5d50*/  MOV R23, R26 ;  /* 0x0000001a00177202 */ /* 0x000fe20000000f00 */
[----:B------:R-:W-:Y:S01]  /*5d60*/  IMAD.MOV.U32 R25, RZ, RZ, R30 ;  /* 0x000000ffff197224 */ /* 0x000fe200078e001e */
[----:B------:R-:W-:Y:S01]  /*5d70*/  FSETP.LEU.OR P1, PT, R4, 0.16666667163372039795, P1 ;  /* 0x3e2aaaab0400780b */ /* 0x000fe20000f2b400 */
[----:B------:R-:W-:-:S12]  /*5d80*/  IMAD.MOV.U32 R37, RZ, RZ, R32 ;  /* 0x000000ffff257224 */ /* 0x000fd800078e0020 */
[----:B------:R-:W-:Y:S05]  /*5d90*/  @P1 BRA `(.L_x_396) ;  /* 0x0000000000481947 */ /* 0x000fea0003800000 */
[----:B------:R-:W-:Y:S01]  /*5da0*/  IADD3 R4, PT, PT, R3, -0xd000000, RZ ;  /* 0xf300000003047810 */ /* 0x000fe20007ffe0ff */
[----:B------:R0:W2:Y:S01]  /*5db0*/  MUFU.RSQ R16, R3 ;  /* 0x0000000300107308 */ /* 0x0000a20000001400 */
[----:B------:R-:W-:Y:S02]  /*5dc0*/  BSSY.RECONVERGENT B1, `(.L_x_401) ;  /* 0x000000b000017945 */ /* 0x000fe40003800200 */
[----:B------:R-:W-:-:S13]  /*5dd0*/  ISETP.GT.U32.AND P1, PT, R4, 0x727fffff, PT ;  /* 0x727fffff0400780c */ /* 0x000fda0003f24070 */
[----:B0-----:R-:W-:Y:S05]  /*5de0*/  @!P1 BRA `(.L_x_402) ;  /* 0x0000000000109947 */ /* 0x001fea0003800000 */
[----:B--2---:R-:W-:-:S07]  /*5df0*/  MOV R16, 0x5e10 ;  /* 0x00005e1000107802 */ /* 0x004fce0000000f00 */
[----:B-1----:R-:W-:Y:S05]  /*5e00*/  CALL.REL.NOINC `($__internal_8_$__cuda_sm20_sqrt_rn_f32_slowpath) ;  /* 0x000000e400cc7944 */ /* 0x002fea0003c00000 */
[----:B------:R-:W-:Y:S01]  /*5e10*/  IMAD.MOV.U32 R17, RZ, RZ, R50 ;  /* 0x000000ffff117224 */ /* 0x000fe200078e0032 */
[----:B------:R-:W-:Y:S06]  /*5e20*/  BRA `(.L_x_403) ;  /* 0x0000000000107947 */ /* 0x000fec0003800000 */
.L_x_402:
[----:B--2---:R-:W-:Y:S01]  /*5e30*/  FMUL.FTZ R4, R3, R16 ;  /* 0x0000001003047220 */ /* 0x004fe20000410000 */
[----:B------:R-:W-:-:S03]  /*5e40*/  FMUL.FTZ R17, R16, 0.5 ;  /* 0x3f00000010117820 */ /* 0x000fc60000410000 */
[----:B------:R-:W-:-:S04]  /*5e50*/  FFMA R3, -R4, R4, R3 ;  /* 0x0000000404037223 */ /* 0x000fc80000000103 */
[----:B------:R-:W-:-:S07]  /*5e60*/  FFMA R17, R3, R17, R4 ;  /* 0x0000001103117223 */ /* 0x000fce0000000004 */
.L_x_403:
[----:B------:R-:W-:Y:S05]  /*5e70*/  BSYNC.RECONVERGENT B1 ;  /* 0x0000000000017941 */ /* 0x000fea0003800200 */
.L_x_401:
[----:B------:R-:W-:Y:S01]  /*5e80*/  IMAD.MOV.U32 R22, RZ, RZ, R31 ;  /* 0x000000ffff167224 */ /* 0x000fe200078e001f */
[----:B------:R-:W-:Y:S01]  /*5e90*/  MOV R23, R26 ;  /* 0x0000001a00177202 */ /* 0x000fe20000000f00 */
[----:B------:R-:W-:Y:S02]  /*5ea0*/  IMAD.MOV.U32 R25, RZ, RZ, R30 ;  /* 0x000000ffff197224 */ /* 0x000fe400078e001e */
[----:B------:R-:W-:-:S07]  /*5eb0*/  IMAD.MOV.U32 R37, RZ, RZ, R32 ;  /* 0x000000ffff257224 */ /* 0x000fce00078e0020 */
.L_x_396:
[----:B------:R-:W-:Y:S05]  /*5ec0*/  BSYNC.RECONVERGENT B0 ;  /* 0x0000000000007941 */ /* 0x000fea0003800200 */
.L_x_395:
[C---:B------:R-:W-:Y:S01]  /*5ed0*/  FMUL R16, R18.reuse, 0.63661974668502807617 ;  /* 0x3f22f98312107820 */ /* 0x040fe20000400000 */
[----:B------:R-:W-:Y:S01]  /*5ee0*/  FSETP.GE.AND P1, PT, |R18|, 105615, PT ;  /* 0x47ce47801200780b */ /* 0x000fe20003f26200 */
[----:B------:R-:W-:Y:S02]  /*5ef0*/  BSSY.RECONVERGENT B0, `(.L_x_404) ;  /* 0x000003d000007945 */ /* 0x000fe40003800200 */
[----:B------:R-:W0:Y:S02]  /*5f00*/  F2I.NTZ R33, R16 ;  /* 0x0000001000217305 */ /* 0x000e240000203100 */
[-C--:B0-----:R-:W-:Y:S02]  /*5f10*/  I2FP.F32.S32 R3, R33.reuse ;  /* 0x0000002100037245 */ /* 0x081fe40000201400 */
[----:B------:R-:W-:-:S03]  /*5f20*/  MOV R15, R33 ;  /* 0x00000021000f7202 */ /* 0x000fc60000000f00 */
[----:B------:R-:W-:-:S04]  /*5f30*/  FFMA R4, R3, -1.5707962512969970703, R18 ;  /* 0xbfc90fda03047823 */ /* 0x000fc80000000012 */
[----:B------:R-:W-:-:S04]  /*5f40*/  FFMA R4, R3, -7.5497894158615963534e-08, R4 ;  /* 0xb3a2216803047823 */ /* 0x000fc80000000004 */
[----:B------:R-:W-:Y:S01]  /*5f50*/  FFMA R3, R3, -5.3903029534742383927e-15, R4 ;  /* 0xa7c234c503037823 */ /* 0x000fe20000000004 */
[----:B------:R-:W-:-:S03]  /*5f60*/  FADD R4, R20, R17 ;  /* 0x0000001114047221 */ /* 0x000fc60000000000 */
        /* <DEDUP_REMOVED lines=11> */
.L_x_406:
        /* <DEDUP_REMOVED lines=35> */
[----:B------:R-:W2:Y:S01]  /*6250*/  I2F.F64.S64 R16, R16 ;  /* 0x0000001000107312 */ /* 0x000ea20000301c00 */
[----:B------:R-:W-:-:S02]  /*6260*/  ISETP.GE.AND P3, PT, R24, RZ, PT ;  /* 0x000000ff1800720c */ /* 0x000fc40003f66270 */
[----:B------:R-:W-:-:S04]  /*6270*/  IMAD.MOV R20, RZ, RZ, -R33 ;  /* 0x000000ffff147224 */ /* 0x000fc800078e0a21 */
[----:B------:R-:W-:Y:S01]  /*6280*/  @!P2 IMAD.MOV.U32 R33, RZ, RZ, R20 ;  /* 0x000000ffff21a224 */ /* 0x000fe200078e0014 */
[----:B--2---:R-:W-:-:S10]  /*6290*/  DMUL R30, R16, UR6 ;  /* 0x00000006101e7c28 */ /* 0x004fd40008000000 */
[----:B------:R-:W2:Y:S02]  /*62a0*/  F2F.F32.F64 R30, R30 ;  /* 0x0000001e001e7310 */ /* 0x000ea40000301000 */
[----:B0-2---:R-:W-:-:S07]  /*62b0*/  FSEL R17, -R30, R30, !P3 ;  /* 0x0000001e1e117208 */ /* 0x005fce0005800100 */
.L_x_405:
[----:B------:R-:W-:Y:S05]  /*62c0*/  BSYNC.RECONVERGENT B0 ;  /* 0x0000000000007941 */ /* 0x000fea0003800200 */
.L_x_404:
[----:B------:R-:W-:Y:S01]  /*62d0*/  FADD R16, R12, R12 ;  /* 0x0000000c0c107221 */ /* 0x000fe20000000000 */
[----:B------:R-:W-:Y:S01]  /*62e0*/  MOV R24, 0x37cbac00 ;  /* 0x37cbac0000187802 */ /* 0x000fe20000000f00 */
[----:B------:R-:W-:Y:S01]  /*62f0*/  IMAD.MOV.U32 R26, RZ, RZ, 0x3d2aaabb ;  /* 0x3d2aaabbff1a7424 */ /* 0x000fe200078e00ff */
[C---:B------:R-:W-:Y:S01]  /*6300*/  LOP3.LUT P3, RZ, R33.reuse, 0x2, RZ, 0xc0, !PT ;  /* 0x0000000221ff7812 */ /* 0x040fe2000786c0ff */
[----:B------:R-:W-:Y:S01]  /*6310*/  FMUL R31, R16, 0.5 ;  /* 0x3f000000101f7820 */ /* 0x000fe20000400000 */
[----:B------:R-:W-:Y:S01]  /*6320*/  LOP3.LUT R16, R33, 0x1, RZ, 0xc0, !PT ;  /* 0x0000000121107812 */ /* 0x000fe200078ec0ff */
[----:B------:R-:W-:Y:S01]  /*6330*/  IMAD.MOV.U32 R32, RZ, RZ, 0x3effffff ;  /* 0x3effffffff207424 */ /* 0x000fe200078e00ff */
[----:B------:R-:W-:Y:S01]  /*6340*/  BSSY.RECONVERGENT B0, `(.L_x_407) ;  /* 0x000004b000007945 */ /* 0x000fe20003800200 */
[----:B------:R-:W-:Y:S01]  /*6350*/  FFMA R20, R31, R7, R0 ;  /* 0x000000071f147223 */ /* 0x000fe20000000000 */
[----:B------:R-:W-:Y:S01]  /*6360*/  FMUL R31, R17, R17 ;  /* 0x00000011111f7220 */ /* 0x000fe20000400000 */
[----:B------:R-:W-:-:S02]  /*6370*/  ISETP.NE.U32.AND P2, PT, R16, 0x1, PT ;  /* 0x000000011000780c */ /* 0x000fc40003f45070 */
[----:B------:R-:W-:Y:S01]  /*6380*/  FMUL R53, R20, 0.63661974668502807617 ;  /* 0x3f22f98314357820 */ /* 0x000fe20000400000 */
[----:B------:R-:W-:Y:S01]  /*6390*/  FFMA R30, R31, R24, -0.0013887860113754868507 ;  /* 0xbab607ed1f1e7423 */ /* 0x000fe20000000018 */
[----:B------:R-:W-:Y:S02]  /*63a0*/  FSEL R16, R26, 0.0083327032625675201416, !P2 ;  /* 0x3c0885e41a107808 */ /* 0x000fe40005000000 */
[----:B------:R-:W-:Y:S02]  /*63b0*/  FSEL R50, -R32, -0.16666662693023681641, !P2 ;  /* 0xbe2aaaa820327808 */ /* 0x000fe40005000100 */
[----:B------:R-:W0:Y:S01]  /*63c0*/  F2I.NTZ R53, R53 ;  /* 0x0000003500357305 */ /* 0x000e220000203100 */
[----:B------:R-:W-:-:S05]  /*63d0*/  FSEL R30, R30, -0.00019574658654164522886, !P2 ;  /* 0xb94d41531e1e7808 */ /* 0x000fca0005000000 */
[----:B------:R-:W-:Y:S01]  /*63e0*/  FFMA R30, R31, R30, R16 ;  /* 0x0000001e1f1e7223 */ /* 0x000fe20000000010 */
[----:B------:R-:W-:Y:S02]  /*63f0*/  FSEL R16, R17, 1, P2 ;  /* 0x3f80000011107808 */ /* 0x000fe40001000000 */
[----:B------:R-:W-:Y:S01]  /*6400*/  FSETP.GE.AND P2, PT, |R20|, 105615, PT ;  /* 0x47ce47801400780b */ /* 0x000fe20003f46200 */
[C---:B------:R-:W-:Y:S02]  /*6410*/  FFMA R30, R31.reuse, R30, R50 ;  /* 0x0000001e1f1e7223 */ /* 0x040fe40000000032 */
[----:B------:R-:W-:Y:S01]  /*6420*/  FFMA R31, R31, R16, RZ ;  /* 0x000000101f1f7223 */ /* 0x000fe200000000ff */
[----:B0-----:R-:W-:-:S03]  /*6430*/  I2FP.F32.S32 R51, R53 ;  /* 0x0000003500337245 */ /* 0x001fc60000201400 */
[----:B------:R-:W-:Y:S01]  /*6440*/  FFMA R56, R31, R30, R16 ;  /* 0x0000001e1f387223 */ /* 0x000fe20000000010 */
[----:B------:R-:W-:Y:S01]  /*6450*/  MOV R50, R53 ;  /* 0x0000003500327202 */ /* 0x000fe20000000f00 */
[C---:B------:R-:W-:Y:S02]  /*6460*/  FFMA R52, R51.reuse, -1.5707962512969970703, R20 ;  /* 0xbfc90fda33347823 */ /* 0x040fe40000000014 */
[----:B------:R-:W-:Y:S02]  /*6470*/  @P3 FADD R56, RZ, -R56 ;  /* 0x80000038ff383221 */ /* 0x000fe40000000000 */
[----:B------:R-:W-:-:S04]  /*6480*/  FFMA R52, R51, -7.5497894158615963534e-08, R52 ;  /* 0xb3a2216833347823 */ /* 0x000fc80000000034 */
        /* <DEDUP_REMOVED lines=12> */
.L_x_409:
        /* <DEDUP_REMOVED lines=41> */
[----:B0-----:R-:W-:-:S07]  /*67e0*/  FSEL R16, -R30, R30, !P4 ;  /* 0x0000001e1e107208 */ /* 0x001fce0006000100 */
.L_x_408:
[----:B------:R-:W-:Y:S05]  /*67f0*/  BSYNC.RECONVERGENT B0 ;  /* 0x0000000000007941 */ /* 0x000fea0003800200 */
.L_x_407:
[----:B------:R-:W-:Y:S01]  /*6800*/  FMUL R51, R4, 0.63661974668502807617 ;  /* 0x3f22f98304337820 */ /* 0x000fe20000400000 */
[----:B------:R-:W-:Y:S01]  /*6810*/  FMUL R31, R16, R16 ;  /* 0x00000010101f7220 */ /* 0x000fe20000400000 */
[----:B------:R-:W-:Y:S01]  /*6820*/  LOP3.LUT R17, R53, 0x1, RZ, 0xc0, !PT ;  /* 0x0000000135117812 */ /* 0x000fe200078ec0ff */
[----:B------:R-:W-:Y:S02]  /*6830*/  BSSY.RECONVERGENT B0, `(.L_x_410) ;  /* 0x000004b000007945 */ /* 0x000fe40003800200 */
[----:B------:R-:W-:Y:S01]  /*6840*/  FFMA R30, R31, R24, -0.0013887860113754868507 ;  /* 0xbab607ed1f1e7423 */ /* 0x000fe20000000018 */
[----:B------:R-:W0:Y:S01]  /*6850*/  F2I.NTZ R51, R51 ;  /* 0x0000003300337305 */ /* 0x000e220000203100 */
[----:B------:R-:W-:Y:S02]  /*6860*/  ISETP.NE.U32.AND P3, PT, R17, 0x1, PT ;  /* 0x000000011100780c */ /* 0x000fe40003f65070 */
[----:B------:R-:W-:Y:S02]  /*6870*/  IADD3 R17, PT, PT, R53, 0x1, RZ ;  /* 0x0000000135117810 */ /* 0x000fe40007ffe0ff */
[----:B------:R-:W-:-:S02]  /*6880*/  FSEL R30, R30, -0.00019574658654164522886, P3 ;  /* 0xb94d41531e1e7808 */ /* 0x000fc40001800000 */
[----:B------:R-:W-:Y:S02]  /*6890*/  FSEL R52, R26, 0.0083327032625675201416, P3 ;  /* 0x3c0885e41a347808 */ /* 0x000fe40001800000 */
[----:B------:R-:W-:Y:S02]  /*68a0*/  LOP3.LUT P4, RZ, R17, 0x2, RZ, 0xc0, !PT ;  /* 0x0000000211ff7812 */ /* 0x000fe4000788c0ff */
[----:B------:R-:W-:Y:S01]  /*68b0*/  FSEL R16, R16, 1, !P3 ;  /* 0x3f80000010107808 */ /* 0x000fe20005800000 */
[C---:B------:R-:W-:Y:S01]  /*68c0*/  FFMA R30, R31.reuse, R30, R52 ;  /* 0x0000001e1f1e7223 */ /* 0x040fe20000000034 */
[----:B------:R-:W-:Y:S02]  /*68d0*/  FSEL R52, -R32, -0.16666662693023681641, P3 ;  /* 0xbe2aaaa820347808 */ /* 0x000fe40001800100 */
[----:B0-----:R-:W-:Y:S01]  /*68e0*/  I2FP.F32.S32 R17, R51 ;  /* 0x0000003300117245 */ /* 0x001fe20000201400 */
[----:B------:R-:W-:Y:S01]  /*68f0*/  IMAD.MOV.U32 R55, RZ, RZ, R51 ;  /* 0x000000ffff377224 */ /* 0x000fe200078e0033 */
        /* <DEDUP_REMOVED lines=20> */
.L_x_412:
        /* <DEDUP_REMOVED lines=26> */
[--C-:B--2---:R-:W-:Y:S02]  /*6be0*/  SHF.R.U32.HI R56, RZ, 0x1e, R51.reuse ;  /* 0x0000001eff387819 */ /* 0x104fe40000011633 */
[C---:B------:R-:W-:Y:S01]  /*6bf0*/  SHF.L.W.U32.HI R53, R16.reuse, 0x2, R51 ;  /* 0x0000000210357819 */ /* 0x040fe20000010e33 */
[----:B------:R-:W-:Y:S01]  /*6c00*/  IMAD.SHL.U32 R16, R16, 0x4, RZ ;  /* 0x0000000410107824 */ /* 0x000fe200078e00ff */
[----:B------:R-:W-:Y:S02]  /*6c10*/  ISETP.GE.AND P4, PT, R4, RZ, PT ;  /* 0x000000ff0400720c */ /* 0x000fe40003f86270 */
[----:B------:R-:W-:-:S02]  /*6c20*/  SHF.R.S32.HI R17, RZ, 0x1f, R53 ;  /* 0x0000001fff117819 */ /* 0x000fc40000011435 */
[----:B------:R-:W-:Y:S02]  /*6c30*/  LEA.HI R51, R53, R56, RZ, 0x1 ;  /* 0x0000003835337211 */ /* 0x000fe400078f08ff */
[C---:B------:R-:W-:Y:S02]  /*6c40*/  LOP3.LUT R16, R17.reuse, R16, RZ, 0x3c, !PT ;  /* 0x0000001011107212 */ /* 0x040fe400078e3cff */
[----:B------:R-:W-:Y:S02]  /*6c50*/  LOP3.LUT R17, R17, R53, RZ, 0x3c, !PT ;  /* 0x0000003511117212 */ /* 0x000fe400078e3cff */
[----:B------:R-:W-:Y:S01]  /*6c60*/  LOP3.LUT R57, R53, R4, RZ, 0x3c, !PT ;  /* 0x0000000435397212 */ /* 0x000fe200078e3cff */
[----:B------:R-:W-:-:S03]  /*6c70*/  IMAD.MOV R53, RZ, RZ, -R51 ;  /* 0x000000ffff357224 */ /* 0x000fc600078e0a33 */
[----:B------:R-:W0:Y:S01]  /*6c80*/  I2F.F64.S64 R16, R16 ;  /* 0x0000001000107312 */ /* 0x000e220000301c00 */
[----:B------:R-:W-:Y:S02]  /*6c90*/  ISETP.GE.AND P5, PT, R57, RZ, PT ;  /* 0x000000ff3900720c */ /* 0x000fe40003fa6270 */
[----:B------:R-:W-:Y:S01]  /*6ca0*/  @!P4 MOV R51, R53 ;  /* 0x000000350033c202 */ /* 0x000fe20000000f00 */
[----:B0-----:R-:W-:-:S10]  /*6cb0*/  DMUL R30, R16, UR6 ;  /* 0x00000006101e7c28 */ /* 0x001fd40008000000 */
[----:B------:R-:W0:Y:S02]  /*6cc0*/  F2F.F32.F64 R30, R30 ;  /* 0x0000001e001e7310 */ /* 0x000e240000301000 */
[----:B0-----:R-:W-:-:S07]  /*6cd0*/  FSEL R16, -R30, R30, !P5 ;  /* 0x0000001e1e107208 */ /* 0x001fce0006800100 */
.L_x_411:
[----:B------:R-:W-:Y:S05]  /*6ce0*/  BSYNC.RECONVERGENT B0 ;  /* 0x0000000000007941 */ /* 0x000fea0003800200 */
.L_x_410:
        /* <DEDUP_REMOVED lines=27> */
.L_x_415:
        /* <DEDUP_REMOVED lines=40> */
[----:B------:R-:W0:Y:S02]  /*7120*/  F2F.F32.F64 R30, R30 ;  /* 0x0000001e001e7310 */ /* 0x000e240000301000 */
[----:B0-----:R-:W-:-:S07]  /*7130*/  FSEL R54, -R30, R30, !P3 ;  /* 0x0000001e1e367208 */ /* 0x001fce0005800100 */
.L_x_414:
[----:B------:R-:W-:Y:S05]  /*7140*/  BSYNC.RECONVERGENT B0 ;  /* 0x0000000000007941 */ /* 0x000fea0003800200 */
.L_x_413:
        /* <DEDUP_REMOVED lines=25> */
.L_x_418:
        /* <DEDUP_REMOVED lines=35> */
[----:B------:R-:W0:Y:S01]  /*7510*/  I2F.F64.S64 R16, R16 ;  /* 0x0000001000107312 */ /* 0x000e220000301c00 */
[----:B------:R-:W-:-:S05]  /*7520*/  LEA.HI R15, R15, R4, RZ, 0x1 ;  /* 0x000000040f0f7211 */ /* 0x000fca00078f08ff */
[----:B------:R-:W-:-:S04]  /*7530*/  IMAD.MOV R3, RZ, RZ, -R15 ;  /* 0x000000ffff037224 */ /* 0x000fc800078e0a0f */
[----:B------:R-:W-:Y:S01]  /*7540*/  @!P3 IMAD.MOV.U32 R15, RZ, RZ, R3 ;  /* 0x000000ffff0fb224 */ /* 0x000fe200078e0003 */
[----:B0-----:R-:W-:-:S10]  /*7550*/  DMUL R30, R16, UR6 ;  /* 0x00000006101e7c28 */ /* 0x001fd40008000000 */
[----:B------:R-:W0:Y:S02]  /*7560*/  F2F.F32.F64 R30, R30 ;  /* 0x0000001e001e7310 */ /* 0x000e240000301000 */
[----:B0-2---:R-:W-:-:S07]  /*7570*/  FSEL R3, -R30, R30, !P1 ;  /* 0x0000001e1e037208 */ /* 0x005fce0004800100 */
.L_x_417:
[----:B------:R-:W-:Y:S05]  /*7580*/  BSYNC.RECONVERGENT B0 ;  /* 0x0000000000007941 */ /* 0x000fea0003800200 */
.L_x_416:
        /* <DEDUP_REMOVED lines=17> */
[----:B------:R-:W-:-:S04]  /*76a0*/  FADD R3, R12, R12 ;  /* 0x0000000c0c037221 */ /* 0x000fc80000000000 */
[----:B------:R-:W-:-:S04]  /*76b0*/  FMUL R3, R3, 0.5 ;  /* 0x3f00000003037820 */ /* 0x000fc80000400000 */
[----:B------:R-:W-:-:S04]  /*76c0*/  FFMA R53, R3, R7, R0 ;  /* 0x0000000703357223 */ /* 0x000fc80000000000 */
[----:B------:R-:W-:Y:S01]  /*76d0*/  @!P1 MOV R50, RZ ;  /* 0x000000ff00329202 */ /* 0x000fe20000000f00 */
[----:B------:R-:W-:Y:S01]  /*76e0*/  @!P1 FMUL R33, RZ, R53 ;  /* 0x00000035ff219220 */ /* 0x000fe20000400000 */
[----:B------:R-:W-:Y:S06]  /*76f0*/  @!P1 BRA `(.L_x_420) ;  /* 0x0000000000bc9947 */ /* 0x000fec0003800000 */
[----:B------:R-:W-:Y:S02]  /*7700*/  IMAD.SHL.U32 R4, R53, 0x100, RZ ;  /* 0x0000010035047824 */ /* 0x000fe400078e00ff */
[----:B------:R-:W-:Y:S02]  /*7710*/  HFMA2 R3, -RZ, RZ, 0, 0 ;  /* 0x00000000ff037431 */ /* 0x000fe400000001ff */
[----:B------:R-:W-:Y:S01]  /*7720*/  IMAD.MOV.U32 R18, RZ, RZ, RZ ;  /* 0x000000ffff127224 */ /* 0x000fe200078e00ff */
[----:B------:R-:W-:Y:S01]  /*7730*/  UMOV UR6, URZ ;  /* 0x000000ff00067c82 */ /* 0x000fe20008000000 */
[----:B------:R-:W-:-:S07]  /*7740*/  LOP3.LUT R33, R4, 0x80000000, RZ, 0xfc, !PT ;  /* 0x8000000004217812 */ /* 0x000fce00078efcff */
.L_x_421:
        /* <DEDUP_REMOVED lines=39> */
[----:B0-----:R-:W-:-:S10]  /*79c0*/  DMUL R30, R16, UR6 ;  /* 0x00000006101e7c28 */ /* 0x001fd40008000000 */
[----:B------:R-:W0:Y:S02]  /*79d0*/  F2F.F32.F64 R30, R30 ;  /* 0x0000001e001e7310 */ /* 0x000e240000301000 */
[----:B0-2---:R-:W-:-:S07]  /*79e0*/  FSEL R33, -R30, R30, !P2 ;  /* 0x0000001e1e217208 */ /* 0x005fce0005000100 */
.L_x_420:
[----:B------:R-:W-:Y:S05]  /*79f0*/  BSYNC.RECONVERGENT B0 ;  /* 0x0000000000007941 */ /* 0x000fea0003800200 */
.L_x_419:
[----:B------:R-:W-:Y:S01]  /*7a00*/  FMUL R3, R33, R33 ;  /* 0x0000002121037220 */ /* 0x000fe20000400000 */
[C---:B------:R-:W-:Y:S01]  /*7a10*/  LOP3.LUT R4, R50.reuse, 0x1, RZ, 0xc0, !PT ;  /* 0x0000000132047812 */ /* 0x040fe200078ec0ff */
[----:B------:R-:W-:Y:S02]  /*7a20*/  VIADD R50, R50, 0x1 ;  /* 0x0000000132327836 */ /* 0x000fe40000000000 */
[----:B------:R-:W-:Y:S01]  /*7a30*/  FADD R52, R27, R52 ;  /* 0x000000341b347221 */ /* 0x000fe20000000000 */
[----:B------:R-:W-:Y:S01]  /*7a40*/  FFMA R24, R3, R24, -0.0013887860113754868507 ;  /* 0xbab607ed03187423 */ /* 0x000fe20000000018 */
[----:B------:R-:W-:Y:S01]  /*7a50*/  ISETP.NE.U32.AND P1, PT, R4, 0x1, PT ;  /* 0x000000010400780c */ /* 0x000fe20003f25070 */
[----:B------:R-:W-:Y:S01]  /*7a60*/  FMUL R18, R8, 3 ;  /* 0x4040000008127820 */ /* 0x000fe20000400000 */
[----:B------:R-:W-:Y:S01]  /*7a70*/  LOP3.LUT P2, RZ, R50, 0x2, RZ, 0xc0, !PT ;  /* 0x0000000232ff7812 */ /* 0x000fe2000784c0ff */
[----:B------:R-:W-:Y:S01]  /*7a80*/  FMUL R55, R52, 0.5 ;  /* 0x3f00000034377820 */ /* 0x000fe20000400000 */
[----:B------:R-:W-:Y:S01]  /*7a90*/  FSEL R26, R26, 0.0083327032625675201416, P1 ;  /* 0x3c0885e41a1a7808 */ /* 0x000fe20000800000 */
[----:B------:R-:W-:Y:S01]  /*7aa0*/  BSSY.RECONVERGENT B0, `(.L_x_422) ;  /* 0x000004f000007945 */ /* 0x000fe20003800200 */
[----:B------:R-:W-:Y:S01]  /*7ab0*/  FSEL R24, R24, -0.00019574658654164522886, P1 ;  /* 0xb94d415318187808 */ /* 0x000fe20000800000 */
[----:B------:R-:W-:Y:S01]  /*7ac0*/  FFMA R55, R55, R7, R46 ;  /* 0x0000000737377223 */ /* 0x000fe2000000002e */
[----:B------:R-:W-:Y:S01]  /*7ad0*/  FSEL R33, R33, 1, !P1 ;  /* 0x3f80000021217808 */ /* 0x000fe20004800000 */
[----:B------:R-:W-:Y:S01]  /*7ae0*/  IMAD.MOV.U32 R27, RZ, RZ, R22 ;  /* 0x000000ffff1b7224 */ /* 0x000fe200078e0016 */
[----:B------:R-:W-:Y:S01]  /*7af0*/  FSEL R15, -R32, -0.16666662693023681641, P1 ;  /* 0xbe2aaaa8200f7808 */ /* 0x000fe20000800100 */
[C---:B------:R-:W-:Y:S01]  /*7b00*/  FFMA R24, R3.reuse, R24, R26 ;  /* 0x0000001803187223 */ /* 0x040fe2000000001a */
[----:B------:R-:W-:Y:S01]  /*7b10*/  MOV R31, R21 ;  /* 0x00000015001f7202 */ /* 0x000fe20000000f00 */
[----:B------:R-:W-:Y:S01]  /*7b20*/  FFMA R4, R3, R33, RZ ;  /* 0x0000002103047223 */ /* 0x000fe200000000ff */
[----:B------:R-:W-:-:S02]  /*7b30*/  IMAD.MOV.U32 R26, RZ, RZ, R23 ;  /* 0x000000ffff1a7224 */ /* 0x000fc400078e0017 */
[----:B------:R-:W-:Y:S01]  /*7b40*/  FFMA R15, R3, R24, R15 ;  /* 0x00000018030f7223 */ /* 0x000fe2000000000f */
[----:B------:R-:W-:Y:S01]  /*7b50*/  MOV R20, R25 ;  /* 0x0000001900147202 */ /* 0x000fe20000000f00 */
[----:B------:R-:W-:Y:S02]  /*7b60*/  FMUL R18, R18, R7 ;  /* 0x0000000712127220 */ /* 0x000fe40000400000 */
[----:B------:R-:W-:Y:S01]  /*7b70*/  FFMA R15, R4, R15, R33 ;  /* 0x0000000f040f7223 */ /* 0x000fe20000000021 */
[----:B------:R-:W-:-:S03]  /*7b80*/  IMAD.MOV.U32 R4, RZ, RZ, RZ ;  /* 0x000000ffff047224 */ /* 0x000fc600078e00ff */
[----:B------:R-:W-:-:S04]  /*7b90*/  @P2 FADD R15, RZ, -R15 ;  /* 0x8000000fff0f2221 */ /* 0x000fc80000000000 */
[----:B------:R-:W-:-:S04]  /*7ba0*/  FFMA R54, R15, R13, -R54 ;  /* 0x0000000d0f367223 */ /* 0x000fc80000000836 */
[----:B------:R-:W-:-:S04]  /*7bb0*/  FADD R24, R54, R11 ;  /* 0x0000000b36187221 */ /* 0x000fc80000000000 */
[----:B------:R-:W-:Y:S01]  /*7bc0*/  FFMA R24, R24, R10, -R51 ;  /* 0x0000000a18187223 */ /* 0x000fe20000000833 */
[----:B------:R-:W-:Y:S06]  /*7bd0*/  @!P0 BRA `(.L_x_423) ;  /* 0x0000000000ec8947 */ /* 0x000fec0003800000 */
[----:B------:R-:W-:Y:S02]  /*7be0*/  SHF.R.U32.HI R16, RZ, 0x2, R37 ;  /* 0x00000002ff107819 */ /* 0x000fe40000011625 */
        /* <DEDUP_REMOVED lines=19> */
[----:B-12---:R-:W-:Y:S05]  /*7d20*/  CALL.REL.NOINC `($__internal_8_$__cuda_sm20_sqrt_rn_f32_slowpath) ;  /* 0x000000c800047944 */ /* 0x006fea0003c00000 */
[----:B------:R-:W-:Y:S05]  /*7d30*/  BRA `(.L_x_427) ;  /* 0x0000000000107947 */ /* 0x000fea0003800000 */
.L_x_426:
[----:B--2---:R-:W-:Y:S01]  /*7d40*/  FMUL.FTZ R3, R18, R15 ;  /* 0x0000000f12037220 */ /* 0x004fe20000410000 */
[----:B------:R-:W-:-:S03]  /*7d50*/  FMUL.FTZ R4, R15, 0.5 ;  /* 0x3f0000000f047820 */ /* 0x000fc60000410000 */
[----:B------:R-:W-:-:S04]  /*7d60*/  FFMA R50, -R3, R3, R18 ;  /* 0x0000000303327223 */ /* 0x000fc80000000112 */
[----:B------:R-:W-:-:S07]  /*7d70*/  FFMA R50, R50, R4, R3 ;  /* 0x0000000432327223 */ /* 0x000fce0000000003 */
.L_x_427:
[----:B------:R-:W-:Y:S05]  /*7d80*/  BSYNC.RECONVERGENT B1 ;  /* 0x0000000000017941 */ /* 0x000fea0003800200 */
.L_x_425:
[----:B------:R-:W-:Y:S01]  /*7d90*/  FADD R4, -R50, -RZ ;  /* 0x800000ff32047221 */ /* 0x000fe20000000100 */
[----:B------:R-:W-:Y:S01]  /*7da0*/  IMAD.MOV.U32 R27, RZ, RZ, R21 ;  /* 0x000000ffff1b7224 */ /* 0x000fe200078e0015 */
[----:B------:R-:W-:Y:S01]  /*7db0*/  MOV R26, R22 ;  /* 0x00000016001a7202 */ /* 0x000fe20000000f00 */
[----:B------:R-:W-:Y:S02]  /*7dc0*/  IMAD.MOV.U32 R20, RZ, RZ, R23 ;  /* 0x000000ffff147224 */ /* 0x000fe400078e0017 */
[----:B------:R-:W-:Y:S01]  /*7dd0*/  IMAD.MOV.U32 R37, RZ, RZ, R25 ;  /* 0x000000ffff257224 */ /* 0x000fe200078e0019 */
[----:B------:R-:W-:Y:S06]  /*7de0*/  BRA `(.L_x_423) ;  /* 0x0000000000687947 */ /* 0x000fec0003800000 */
.L_x_424:
        /* <DEDUP_REMOVED lines=14> */
[----:B-1----:R-:W-:Y:S05]  /*7ed0*/  CALL.REL.NOINC `($__internal_8_$__cuda_sm20_sqrt_rn_f32_slowpath) ;  /* 0x000000c400987944 */ /* 0x002fea0003c00000 */
[----:B------:R-:W-:Y:S01]  /*7ee0*/  MOV R4, R50 ;  /* 0x0000003200047202 */ /* 0x000fe20000000f00 */
[----:B------:R-:W-:Y:S06]  /*7ef0*/  BRA `(.L_x_430) ;  /* 0x0000000000107947 */ /* 0x000fec0003800000 */
.L_x_429:
[----:B------:R-:W-:Y:S01]  /*7f00*/  FMUL.FTZ R3, R18, R15 ;  /* 0x0000000f12037220 */ /* 0x000fe20000410000 */
[----:B------:R-:W-:-:S03]  /*7f10*/  FMUL.FTZ R15, R15, 0.5 ;  /* 0x3f0000000f0f7820 */ /* 0x000fc60000410000 */
[----:B------:R-:W-:-:S04]  /*7f20*/  FFMA R4, -R3, R3, R18 ;  /* 0x0000000303047223 */ /* 0x000fc80000000112 */
[----:B------:R-:W-:-:S07]  /*7f30*/  FFMA R4, R4, R15, R3 ;  /* 0x0000000f04047223 */ /* 0x000fce0000000003 */
.L_x_430:
[----:B------:R-:W-:Y:S05]  /*7f40*/  BSYNC.RECONVERGENT B1 ;  /* 0x0000000000017941 */ /* 0x000fea0003800200 */
.L_x_428:
[----:B------:R-:W-:Y:S01]  /*7f50*/  IMAD.MOV.U32 R27, RZ, RZ, R21 ;  /* 0x000000ffff1b7224 */ /* 0x000fe200078e0015 */
[----:B------:R-:W-:Y:S01]  /*7f60*/  MOV R20, R23 ;  /* 0x0000001700147202 */ /* 0x000fe20000000f00 */
[----:B------:R-:W-:Y:S02]  /*7f70*/  IMAD.MOV.U32 R26, RZ, RZ, R22 ;  /* 0x000000ffff1a7224 */ /* 0x000fe400078e0016 */
[----:B------:R-:W-:-:S07]  /*7f80*/  IMAD.MOV.U32 R37, RZ, RZ, R25 ;  /* 0x000000ffff257224 */ /* 0x000fce00078e0019 */
.L_x_423:
[----:B------:R-:W-:Y:S05]  /*7f90*/  BSYNC.RECONVERGENT B0 ;  /* 0x0000000000007941 */ /* 0x000fea0003800200 */
.L_x_422:
[----:B------:R-:W-:Y:S01]  /*7fa0*/  FSETP.NEU.AND P1, PT, R9, RZ, PT ;  /* 0x000000ff0900720b */ /* 0x000fe20003f2d000 */
[----:B------:R-:W-:Y:S01]  /*7fb0*/  BSSY.RECONVERGENT B2, `(.L_x_431) ;  /* 0x00000e4000027945 */ /* 0x000fe20003800200 */
[----:B------:R-:W-:Y:S01]  /*7fc0*/  FADD R55, R55, R4 ;  /* 0x0000000437377221 */ /* 0x000fe20000000000 */
[----:B------:R-:W-:Y:S01]  /*7fd0*/  IMAD.MOV.U32 R22, RZ, RZ, RZ ;  /* 0x000000ffff167224 */ /* 0x000fe200078e00ff */
[----:B------:R-:W-:Y:S01]  /*7fe0*/  MOV R23, R31 ;  /* 0x0000001f00177202 */ /* 0x000fe20000000f00 */
[----:B------:R-:W-:Y:S02]  /*7ff0*/  IMAD.MOV.U32 R21, RZ, RZ, R27 ;  /* 0x000000ffff157224 */ /* 0x000fe400078e001b */
[----:B------:R-:W-:-:S06]  /*8000*/  IMAD.MOV.U32 R25, RZ, RZ, R26 ;  /* 0x000000ffff197224 */ /* 0x000fcc00078e001a */
[----:B------:R-:W-:Y:S05]  /*8010*/  @!P1 BRA `(.L_x_432) ;  /* 0x0000000c00749947 */ /* 0x000fea0003800000 */
[----:B------:R-:W-:Y:S01]  /*8020*/  FMUL R3, R6, R9 ;  /* 0x0000000906037220 */ /* 0x000fe20000400000 */
[----:B------:R-:W-:Y:S03]  /*8030*/  BSSY.RECONVERGENT B0, `(.L_x_433) ;  /* 0x000000c000007945 */ /* 0x000fe60003800200 */
[----:B------:R0:W2:Y:S01]  /*8040*/  MUFU.RSQ R4, R3 ;  /* 0x0000000300047308 */ /* 0x0000a20000001400 */
[----:B------:R-:W-:-:S04]  /*8050*/  IADD3 R15, PT, PT, R3, -0xd000000, RZ ;  /* 0xf3000000030f7810 */ /* 0x000fc80007ffe0ff */
[----:B------:R-:W-:-:S13]  /*8060*/  ISETP.GT.U32.AND P1, PT, R15, 0x727fffff, PT ;  /* 0x727fffff0f00780c */ /* 0x000fda0003f24070 */
[----:B0-2---:R-:W-:Y:S05]  /*8070*/  @!P1 BRA `(.L_x_434) ;  /* 0x00000000000c9947 */ /* 0x005fea0003800000 */
[----:B------:R-:W-:-:S07]  /*8080*/  MOV R16, 0x80a0 ;  /* 0x000080a000107802 */ /* 0x000fce0000000f00 */
[----:B-1----:R-:W-:Y:S05]  /*8090*/  CALL.REL.NOINC `($__internal_8_$__cuda_sm20_sqrt_rn_f32_slowpath) ;  /* 0x000000c400287944 */ /* 0x002fea0003c00000 */
[----:B------:R-:W-:Y:S05]  /*80a0*/  BRA `(.L_x_435) ;  /* 0x0000000000107947 */ /* 0x000fea0003800000 */
.L_x_434:
[----:B------:R-:W-:Y:S01]  /*80b0*/  FMUL.FTZ R50, R3, R4 ;  /* 0x0000000403327220 */ /* 0x000fe20000410000 */
[----:B------:R-:W-:-:S03]  /*80c0*/  FMUL.FTZ R4, R4, 0.5 ;  /* 0x3f00000004047820 */ /* 0x000fc60000410000 */
[----:B------:R-:W-:-:S04]  /*80d0*/  FFMA R3, -R50, R50, R3 ;  /* 0x0000003232037223 */ /* 0x000fc80000000103 */
[----:B------:R-:W-:-:S07]  /*80e0*/  FFMA R50, R3, R4, R50 ;  /* 0x0000000403327223 */ /* 0x000fce0000000032 */
.L_x_435:
[----:B------:R-:W-:Y:S05]  /*80f0*/  BSYNC.RECONVERGENT B0 ;  /* 0x0000000000007941 */ /* 0x000fea0003800200 */
.L_x_433:
[----:B-1----:R-:W-:Y:S01]  /*8100*/  ISETP.GT.AND P1, PT, R5, RZ, PT ;  /* 0x000000ff0500720c */ /* 0x002fe20003f24270 */
[----:B------:R-:W-:-:S12]  /*8110*/  FMUL R22, R50, R7 ;  /* 0x0000000732167220 */ /* 0x000fd80000400000 */
        /* <DEDUP_REMOVED lines=8> */
[----:B------:R-:W-:Y:S01]  /*81a0*/  IMAD.MOV.U32 R3, RZ, RZ, R47 ;  /* 0x000000ffff037224 */ /* 0x000fe200078e002f */
[----:B------:R-:W-:-:S07]  /*81b0*/  MOV R16, 0x81d0 ;  /* 0x000081d000107802 */ /* 0x000fce0000000f00 */
[----:B------:R-:W-:Y:S05]  /*81c0*/  CALL.REL.NOINC `($__internal_8_$__cuda_sm20_sqrt_rn_f32_slowpath) ;  /* 0x000000c000dc7944 */ /* 0x000fea0003c00000 */
[----:B------:R-:W-:Y:S01]  /*81d0*/  MOV R25, R50 ;  /* 0x0000003200197202 */ /* 0x000fe20000000f00 */
[----:B------:R-:W-:Y:S06]  /*81e0*/  BRA `(.L_x_439) ;  /* 0x0000000000107947 */ /* 0x000fec0003800000 */
.L_x_438:
[C---:B------:R-:W-:Y:S01]  /*81f0*/  FMUL.FTZ R4, R16.reuse, R47 ;  /* 0x0000002f10047220 */ /* 0x040fe20000410000 */
[----:B------:R-:W-:-:S03]  /*8200*/  FMUL.FTZ R3, R16, 0.5 ;  /* 0x3f00000010037820 */ /* 0x000fc60000410000 */
[----:B------:R-:W-:-:S04]  /*8210*/  FFMA R25, -R4, R4, R47 ;  /* 0x0000000404197223 */ /* 0x000fc8000000012f */
[----:B------:R-:W-:-:S07]  /*8220*/  FFMA R25, R25, R3, R4 ;  /* 0x0000000319197223 */ /* 0x000fce0000000004 */
.L_x_439:
[----:B------:R-:W-:Y:S05]  /*8230*/  BSYNC.RECONVERGENT B0 ;  /* 0x0000000000007941 */ /* 0x000fea0003800200 */
.L_x_437:
[----:B------:R-:W-:Y:S01]  /*8240*/  SHF.R.U32.HI R4, RZ, 0x2, R37 ;  /* 0x00000002ff047819 */ /* 0x000fe20000011625 */
[----:B------:R-:W0:Y:S01]  /*8250*/  MUFU.RCP R17, R6 ;  /* 0x0000000600117308 */ /* 0x000e220000001000 */
[----:B------:R-:W-:Y:S01]  /*8260*/  MOV R30, 0x3e055027 ;  /* 0x3e055027001e7802 */ /* 0x000fe20000000f00 */
[----:B------:R-:W-:Y:S01]  /*8270*/  BSSY.RECONVERGENT B3, `(.L_x_440) ;  /* 0x000002f000037945 */ /* 0x000fe20003800200 */
[----:B------:R-:W-:Y:S01]  /*8280*/  LOP3.LUT R21, R4, R37, RZ, 0x3c, !PT ;  /* 0x0000002504157212 */ /* 0x000fe200078e3cff */
[----:B------:R-:W-:-:S04]  /*8290*/  IMAD.SHL.U32 R4, R31, 0x10, RZ ;  /* 0x000000101f047824 */ /* 0x000fc800078e00ff */
        /* <DEDUP_REMOVED lines=40> */
[----:B------:R-:W-:Y:S02]  /*8520*/  MOV R4, R6 ;  /* 0x0000000600047202 */ /* 0x000fe40000000f00 */
[----:B------:R-:W-:-:S07]  /*8530*/  MOV R16, 0x8550 ;  /* 0x0000855000107802 */ /* 0x000fce0000000f00 */
[----:B------:R-:W-:Y:S05]  /*8540*/  CALL.REL.NOINC `($__internal_9_$__cuda_sm3x_div_rn_noftz_f32_slowpath) ;  /* 0x000000c000507944 */ /* 0x000fea0003c00000 */
[----:B------:R-:W-:-:S07]  /*8550*/  IMAD.MOV.U32 R4, RZ, RZ, R3 ;  /* 0x000000ffff047224 */ /* 0x000fce00078e0003 */
.L_x_441:
[----:B------:R-:W-:Y:S05]  /*8560*/  BSYNC.RECONVERGENT B3 ;  /* 0x0000000000037941 */ /* 0x000fea0003800200 */
.L_x_440:
        /* <DEDUP_REMOVED lines=9> */
[----:B------:R-:W-:Y:S01]  /*8600*/  IMAD.MOV.U32 R3, RZ, RZ, R4 ;  /* 0x000000ffff037224 */ /* 0x000fe200078e0004 */
[----:B------:R-:W-:Y:S02]  /*8610*/  MOV R4, R7 ;  /* 0x0000000700047202 */ /* 0x000fe40000000f00 */
[----:B------:R-:W-:-:S07]  /*8620*/  MOV R16, 0x8640 ;  /* 0x0000864000107802 */ /* 0x000fce0000000f00 */
[----:B------:R-:W-:Y:S05]  /*8630*/  CALL.REL.NOINC `($__internal_9_$__cuda_sm3x_div_rn_noftz_f32_slowpath) ;  /* 0x000000c000147944 */ /* 0x000fea0003c00000 */
.L_x_443:
[----:B------:R-:W-:Y:S05]  /*8640*/  BSYNC.RECONVERGENT B3 ;  /* 0x0000000000037941 */ /* 0x000fea0003800200 */
.L_x_442:
[----:B------:R-:W-:-:S04]  /*8650*/  FADD R3, R3, 0.5 ;  /* 0x3f00000003037421 */ /* 0x000fc80000000000 */
[----:B------:R0:W1:Y:S01]  /*8660*/  F2I.FLOOR.NTZ R5, R3 ;  /* 0x0000000300057305 */ /* 0x0000620000207100 */
[----:B------:R-:W-:Y:S05]  /*8670*/  @!P1 BRA `(.L_x_444) ;  /* 0x0000000000e09947 */ /* 0x000fea0003800000 */
[----:B0-----:R-:W-:Y:S01]  /*8680*/  SHF.R.U32.HI R3, RZ, 0x2, R20 ;  /* 0x00000002ff037819 */ /* 0x001fe20000011614 */
[----:B------:R-:W-:Y:S01]  /*8690*/  IMAD.SHL.U32 R4, R21, 0x10, RZ ;  /* 0x0000001015047824 */ /* 0x000fe200078e00ff */
[----:B------:R-:W-:Y:S01]  /*86a0*/  IADD3 R36, PT, PT, R36, 0xb0f8a, RZ ;  /* 0x000b0f8a24247810 */ /* 0x000fe20007ffe0ff */
[----:B------:R-:W0:Y:S01]  /*86b0*/  MUFU.RCP R30, R25 ;  /* 0x00000019001e7308 */ /* 0x000e220000001000 */
[----:B------:R-:W-:Y:S01]  /*86c0*/  LOP3.LUT R3, R3, R20, RZ, 0x3c, !PT ;  /* 0x0000001403037212 */ /* 0x000fe200078e3cff */
[----:B------:R-:W-:Y:S01]  /*86d0*/  IMAD.MOV.U32 R20, RZ, RZ, 0x3e055027 ;  /* 0x3e055027ff147424 */ /* 0x000fe200078e00ff */
        /* <DEDUP_REMOVED lines=42> */
[----:B-1----:R-:W-:Y:S05]  /*8980*/  CALL.REL.NOINC `($__internal_9_$__cuda_sm3x_div_rn_noftz_f32_slowpath) ;  /* 0x000000bc00407944 */ /* 0x002fea0003c00000 */
[----:B------:R-:W-:-:S07]  /*8990*/  IMAD.MOV.U32 R15, RZ, RZ, R3 ;  /* 0x000000ffff0f7224 */ /* 0x000fce00078e0003 */
.L_x_446:
[----:B------:R-:W-:Y:S05]  /*89a0*/  BSYNC.RECONVERGENT B3 ;  /* 0x0000000000037941 */ /* 0x000fea0003800200 */
.L_x_445:
[----:B------:R-:W-:Y:S01]  /*89b0*/  FADD R22, -R22, R15 ;  /* 0x0000000f16167221 */ /* 0x000fe20000000100 */
[----:B------:R-:W-:Y:S01]  /*89c0*/  MOV R25, R31 ;  /* 0x0000001f00197202 */ /* 0x000fe20000000f00 */
[----:B------:R-:W-:Y:S02]  /*89d0*/  IMAD.MOV.U32 R20, RZ, RZ, R27 ;  /* 0x000000ffff147224 */ /* 0x000fe400078e001b */
[----:B------:R-:W-:Y:S01]  /*89e0*/  IMAD.MOV.U32 R37, RZ, RZ, R26 ;  /* 0x000000ffff257224 */ /* 0x000fe200078e001a */
[----:B------:R-:W-:Y:S06]  /*89f0*/  BRA `(.L_x_432) ;  /* 0x0000000000fc7947 */ /* 0x000fec0003800000 */
.L_x_444:
[----:B0-----:R-:W-:Y:S01]  /*8a00*/  SHF.R.U32.HI R3, RZ, 0x2, R20 ;  /* 0x00000002ff037819 */ /* 0x001fe20000011614 */
[----:B------:R-:W-:Y:S01]  /*8a10*/  VIADD R36, R36, 0xb0f8a ;  /* 0x000b0f8a24247836 */ /* 0x000fe20000000000 */
[----:B------:R-:W-:Y:S01]  /*8a20*/  SHF.L.U32 R4, R21, 0x4, RZ ;  /* 0x0000000415047819 */ /* 0x000fe200000006ff */
[----:B------:R-:W0:Y:S01]  /*8a30*/  MUFU.RCP R22, R25 ;  /* 0x0000001900167308 */ /* 0x000e220000001000 */
[----:B------:R-:W-:Y:S01]  /*8a40*/  LOP3.LUT R3, R3, R20, RZ, 0x3c, !PT ;  /* 0x0000001403037212 */ /* 0x000fe200078e3cff */
[----:B------:R-:W-:Y:S01]  /*8a50*/  IMAD.MOV.U32 R20, RZ, RZ, 0x3e055027 ;  /* 0x3e055027ff147424 */ /* 0x000fe200078e00ff */
[----:B------:R-:W-:Y:S03]  /*8a60*/  BSSY.RECONVERGENT B3, `(.L_x_447) ;  /* 0x000002c000037945 */ /* 0x000fe60003800200 */
[----:B------:R-:W-:-:S05]  /*8a70*/  IMAD.SHL.U32 R15, R3, 0x2, RZ ;  /* 0x00000002030f7824 */ /* 0x000fca00078e00ff */
[----:B------:R-:W-:-:S04]  /*8a80*/  LOP3.LUT R4, R3, R15, R4, 0x96, !PT ;  /* 0x0000000f03047212 */ /* 0x000fc800078e9604 */
[----:B------:R-:W-:Y:S01]  /*8a90*/  LOP3.LUT R23, R4, R21, RZ, 0x3c, !PT ;  /* 0x0000001504177212 */ /* 0x000fe200078e3cff */
[----:B------:R-:W-:-:S03]  /*8aa0*/  IMAD.MOV.U32 R4, RZ, RZ, 0x2f800000 ;  /* 0x2f800000ff047424 */ /* 0x000fc600078e00ff */
[----:B------:R-:W-:-:S04]  /*8ab0*/  IADD3 R3, PT, PT, R23, R36, RZ ;  /* 0x0000002417037210 */ /* 0x000fc80007ffe0ff */
[----:B------:R-:W-:-:S05]  /*8ac0*/  I2FP.F32.U32 R3, R3 ;  /* 0x0000000300037245 */ /* 0x000fca0000201000 */
[----:B------:R-:W-:-:S05]  /*8ad0*/  FFMA R3, R3, R4, 1.1641532182693481445e-10 ;  /* 0x2f00000003037423 */ /* 0x000fca0000000004 */
[----:B------:R-:W-:-:S13]  /*8ae0*/  FSETP.GEU.AND P1, PT, R3, 1.175494350822287508e-38, PT ;  /* 0x008000000300780b */ /* 0x000fda0003f2e000 */
[----:B------:R-:W-:-:S04]  /*8af0*/  @!P1 FMUL R3, R3, 8388608 ;  /* 0x4b00000003039820 */ /* 0x000fc80000400000 */
[----:B------:R-:W-:-:S05]  /*8b00*/  VIADD R4, R3, 0xc0d55555 ;  /* 0xc0d5555503047836 */ /* 0x000fca0000000000 */
[----:B------:R-:W-:-:S04]  /*8b10*/  LOP3.LUT R16, R4, 0xff800000, RZ, 0xc0, !PT ;  /* 0xff80000004107812 */ /* 0x000fc800078ec0ff */
[CC--:B------:R-:W-:Y:S02]  /*8b20*/  IADD3 R4, PT, PT, R3.reuse, -R16.reuse, RZ ;  /* 0x8000001003047210 */ /* 0x0c0fe40007ffe0ff */
[----:B------:R-:W-:Y:S01]  /*8b30*/  I2FP.F32.S32 R15, R16 ;  /* 0x00000010000f7245 */ /* 0x000fe20000201400 */
[----:B------:R-:W-:Y:S02]  /*8b40*/  IMAD.MOV.U32 R16, RZ, RZ, 0x7f800000 ;  /* 0x7f800000ff107424 */ /* 0x000fe400078e00ff */
[----:B------:R-:W-:Y:S01]  /*8b50*/  FADD R17, R4, -1 ;  /* 0xbf80000004117421 */ /* 0x000fe20000000000 */
[----:B------:R-:W-:Y:S02]  /*8b60*/  FSEL R4, RZ, -23, P1 ;  /* 0xc1b80000ff047808 */ /* 0x000fe40000800000 */
[----:B------:R-:W-:Y:S01]  /*8b70*/  ISETP.GT.U32.AND P1, PT, R3, 0x7f7fffff, PT ;  /* 0x7f7fffff0300780c */ /* 0x000fe20003f24070 */
[----:B------:R-:W-:Y:S02]  /*8b80*/  FFMA R20, R17, -R20, 0.14084610342979431152 ;  /* 0x3e1039f611147423 */ /* 0x000fe40000000814 */
[----:B------:R-:W-:-:S02]  /*8b90*/  FFMA R4, R15, 1.1920928955078125e-07, R4 ;  /* 0x340000000f047823 */ /* 0x000fc40000000004 */
        /* <DEDUP_REMOVED lines=20> */
[----:B------:R-:W-:Y:S01]  /*8ce0*/  MOV R3, R16 ;  /* 0x0000001000037202 */ /* 0x000fe20000000f00 */
[----:B------:R-:W-:Y:S01]  /*8cf0*/  IMAD.MOV.U32 R4, RZ, RZ, R25 ;  /* 0x000000ffff047224 */ /* 0x000fe200078e0019 */
[----:B------:R-:W-:-:S07]  /*8d00*/  MOV R16, 0x8d20 ;  /* 0x00008d2000107802 */ /* 0x000fce0000000f00 */
[----:B-1----:R-:W-:Y:S05]  /*8d10*/  CALL.REL.NOINC `($__internal_9_$__cuda_sm3x_div_rn_noftz_f32_slowpath) ;  /* 0x000000b8005c7944 */ /* 0x002fea0003c00000 */
.L_x_448:
[----:B------:R-:W-:Y:S05]  /*8d20*/  BSYNC.RECONVERGENT B3 ;  /* 0x0000000000037941 */ /* 0x000fea0003800200 */
.L_x_447:
[----:B------:R-:W-:Y:S01]  /*8d30*/  IMAD.MOV.U32 R22, RZ, RZ, R3 ;  /* 0x000000ffff167224 */ /* 0x000fe200078e0003 */
[----:B------:R-:W-:Y:S01]  /*8d40*/  MOV R25, R31 ;  /* 0x0000001f00197202 */ /* 0x000fe20000000f00 */
[----:B------:R-:W-:Y:S02]  /*8d50*/  IMAD.MOV.U32 R20, RZ, RZ, R27 ;  /* 0x000000ffff147224 */ /* 0x000fe400078e001b */
[----:B------:R-:W-:Y:S01]  /*8d60*/  IMAD.MOV.U32 R37, RZ, RZ, R26 ;  /* 0x000000ffff257224 */ /* 0x000fe200078e001a */
[----:B------:R-:W-:Y:S06]  /*8d70*/  BRA `(.L_x_432) ;  /* 0x00000000001c7947 */ /* 0x000fec0003800000 */
.L_x_436:
[----:B------:R-:W0:Y:S01]  /*8d80*/  LDCU UR6, c[0x3][0x64] ;  /* 0x00c00c80ff0677ac */ /* 0x000e220008000800 */
[----:B------:R-:W-:Y:S01]  /*8d90*/  IADD3 R5, PT, PT, R5, -0x1, RZ ;  /* 0xffffffff05057810 */ /* 0x000fe20007ffe0ff */
[----:B------:R-:W-:Y:S01]  /*8da0*/  IMAD.MOV.U32 R23, RZ, RZ, R31 ;  /* 0x000000ffff177224 */ /* 0x000fe200078e001f */
[----:B------:R-:W-:Y:S01]  /*8db0*/  MOV R25, R26 ;  /* 0x0000001a00197202 */ /* 0x000fe20000000f00 */
[----:B------:R-:W-:Y:S01]  /*8dc0*/  IMAD.MOV.U32 R21, RZ, RZ, R27 ;  /* 0x000000ffff157224 */ /* 0x000fe200078e001b */
[----:B0-----:R-:W-:-:S04]  /*8dd0*/  ISETP.NE.AND P1, PT, RZ, UR6, PT ;  /* 0x00000006ff007c0c */ /* 0x001fc8000bf25270 */
[----:B------:R-:W-:-:S09]  /*8de0*/  FSEL R22, -R22, RZ, P1 ;  /* 0x000000ff16167208 */ /* 0x000fd20000800100 */
.L_x_432:
[----:B------:R-:W-:Y:S05]  /*8df0*/  BSYNC.RECONVERGENT B2 ;  /* 0x0000000000027941 */ /* 0x000fea0003800200 */
.L_x_431:
[----:B------:R-:W-:Y:S01]  /*8e00*/  FADD R24, R19, R24 ;  /* 0x0000001813187221 */ /* 0x000fe20000000000 */
[----:B------:R-:W-:Y:S01]  /*8e10*/  BSSY.RECONVERGENT B0, `(.L_x_449) ;  /* 0x0000045000007945 */ /* 0x000fe20003800200 */
[----:B------:R-:W-:Y:S01]  /*8e20*/  FADD R55, R55, R22 ;  /* 0x0000001637377221 */ /* 0x000fe20000000000 */
[----:B------:R-:W-:Y:S02]  /*8e30*/  IMAD.MOV.U32 R15, RZ, RZ, RZ ;  /* 0x000000ffff0f7224 */ /* 0x000fe400078e00ff */
[----:B------:R-:W-:Y:S01]  /*8e40*/  FMUL R3, R24, 0.5 ;  /* 0x3f00000018037820 */ /* 0x000fe20000400000 */
[----:B------:R-:W-:Y:S01]  /*8e50*/  IMAD.MOV.U32 R33, RZ, RZ, R23 ;  /* 0x000000ffff217224 */ /* 0x000fe200078e0017 */
[----:B------:R-:W-:Y:S01]  /*8e60*/  MOV R32, R21 ;  /* 0x0000001500207202 */ /* 0x000fe20000000f00 */
[----:B------:R-:W-:Y:S02]  /*8e70*/  IMAD.MOV.U32 R31, RZ, RZ, R25 ;  /* 0x000000ffff1f7224 */ /* 0x000fe400078e0019 */
[----:B------:R-:W-:Y:S01]  /*8e80*/  FFMA R2, R3, R7, R2 ;  /* 0x0000000703027223 */ /* 0x000fe20000000002 */
[----:B------:R-:W-:Y:S01]  /*8e90*/  IMAD.MOV.U32 R30, RZ, RZ, R20 ;  /* 0x000000ffff1e7224 */ /* 0x000fe200078e0014 */
[----:B------:R-:W-:Y:S06]  /*8ea0*/  @!P0 BRA `(.L_x_450) ;  /* 0x0000000000ec8947 */ /* 0x000fec0003800000 */
[----:B------:R-:W-:Y:S01]  /*8eb0*/  SHF.R.U32.HI R4, RZ, 0x2, R37 ;  /* 0x00000002ff047819 */ /* 0x000fe20000011625 */
[----:B------:R-:W-:-:S03]  /*8ec0*/  VIADD R36, R36, 0x587c5 ;  /* 0x000587c524247836 */ /* 0x000fc60000000000 */
[----:B------:R-:W-:Y:S02]  /*8ed0*/  LOP3.LUT R33, R4, R37, RZ, 0x3c, !PT ;  /* 0x0000002504217212 */ /* 0x000fe400078e3cff */
[----:B------:R-:W-:-:S03]  /*8ee0*/  SHF.L.U32 R4, R23, 0x4, RZ ;  /* 0x0000000417047819 */ /* 0x000fc600000006ff */
[----:B------:R-:W-:-:S05]  /*8ef0*/  IMAD.SHL.U32 R3, R33, 0x2, RZ ;  /* 0x0000000221037824 */ /* 0x000fca00078e00ff */
[----:B------:R-:W-:-:S04]  /*8f00*/  LOP3.LUT R4, R23, R4, R3, 0x96, !PT ;  /* 0x0000000417047212 */ /* 0x000fc800078e9603 */
[----:B------:R-:W-:Y:S01]  /*8f10*/  LOP3.LUT R33, R4, R33, RZ, 0x3c, !PT ;  /* 0x0000002104217212 */ /* 0x000fe200078e3cff */
[----:B------:R-:W-:-:S03]  /*8f20*/  IMAD.MOV.U32 R4, RZ, RZ, 0x2f800000 ;  /* 0x2f800000ff047424 */ /* 0x000fc600078e00ff */
        /* <DEDUP_REMOVED lines=12> */
[----:B-1----:R-:W-:Y:S05]  /*8ff0*/  CALL.REL.NOINC `($__internal_8_$__cuda_sm20_sqrt_rn_f32_slowpath) ;  /* 0x000000b400507944 */ /* 0x002fea0003c00000 */
[----:B------:R-:W-:Y:S05]  /*9000*/  BRA `(.L_x_454) ;  /* 0x0000000000107947 */ /* 0x000fea0003800000 */
.L_x_453:
[----:B------:R-:W-:Y:S01]  /*9010*/  FMUL.FTZ R3, R18, R15 ;  /* 0x0000000f12037220 */ /* 0x000fe20000410000 */
[----:B------:R-:W-:-:S03]  /*9020*/  FMUL.FTZ R50, R15, 0.5 ;  /* 0x3f0000000f327820 */ /* 0x000fc60000410000 */
[----:B------:R-:W-:-:S04]  /*9030*/  FFMA R18, -R3, R3, R18 ;  /* 0x0000000303127223 */ /* 0x000fc80000000112 */
[----:B------:R-:W-:-:S07]  /*9040*/  FFMA R50, R18, R50, R3 ;  /* 0x0000003212327223 */ /* 0x000fce0000000003 */
.L_x_454:
[----:B------:R-:W-:Y:S05]  /*9050*/  BSYNC.RECONVERGENT B1 ;  /* 0x0000000000017941 */ /* 0x000fea0003800200 */
.L_x_452:
[----:B------:R-:W-:Y:S01]  /*9060*/  FADD R15, -R50, -RZ ;  /* 0x800000ff320f7221 */ /* 0x000fe20000000100 */
[----:B------:R-:W-:Y:S01]  /*9070*/  IMAD.MOV.U32 R32, RZ, RZ, R23 ;  /* 0x000000ffff207224 */ /* 0x000fe200078e0017 */
[----:B------:R-:W-:Y:S01]  /*9080*/  MOV R30, R25 ;  /* 0x00000019001e7202 */ /* 0x000fe20000000f00 */
[----:B------:R-:W-:Y:S02]  /*9090*/  IMAD.MOV.U32 R31, RZ, RZ, R21 ;  /* 0x000000ffff1f7224 */ /* 0x000fe400078e0015 */
[----:B------:R-:W-:Y:S01]  /*90a0*/  IMAD.MOV.U32 R37, RZ, RZ, R20 ;  /* 0x000000ffff257224 */ /* 0x000fe200078e0014 */
[----:B------:R-:W-:Y:S06]  /*90b0*/  BRA `(.L_x_450) ;  /* 0x0000000000687947 */ /* 0x000fec0003800000 */
.L_x_451:
        /* <DEDUP_REMOVED lines=12> */
[----:B--2---:R-:W-:Y:S01]  /*9180*/  IMAD.MOV.U32 R3, RZ, RZ, R18 ;  /* 0x000000ffff037224 */ /* 0x004fe200078e0012 */
[----:B------:R-:W-:-:S07]  /*9190*/  MOV R16, 0x91b0 ;  /* 0x000091b000107802 */ /* 0x000fce0000000f00 */
[----:B-1----:R-:W-:Y:S05]  /*91a0*/  CALL.REL.NOINC `($__internal_8_$__cuda_sm20_sqrt_rn_f32_slowpath) ;  /* 0x000000b000e47944 */ /* 0x002fea0003c00000 */
[----:B------:R-:W-:Y:S01]  /*91b0*/  IMAD.MOV.U32 R15, RZ, RZ, R50 ;  /* 0x000000ffff0f7224 */ /* 0x000fe200078e0032 */
[----:B------:R-:W-:Y:S06]  /*91c0*/  BRA `(.L_x_457) ;  /* 0x0000000000107947 */ /* 0x000fec0003800000 */
.L_x_456:
[----:B--2---:R-:W-:Y:S01]  /*91d0*/  FMUL.FTZ R15, R18, R3 ;  /* 0x00000003120f7220 */ /* 0x004fe20000410000 */
[----:B------:R-:W-:-:S03]  /*91e0*/  FMUL.FTZ R3, R3, 0.5 ;  /* 0x3f00000003037820 */ /* 0x000fc60000410000 */
[----:B------:R-:W-:-:S04]  /*91f0*/  FFMA R18, -R15, R15, R18 ;  /* 0x0000000f0f127223 */ /* 0x000fc80000000112 */
[----:B------:R-:W-:-:S07]  /*9200*/  FFMA R15, R18, R3, R15 ;  /* 0x00000003120f7223 */ /* 0x000fce000000000f */
.L_x_457:
[----:B------:R-:W-:Y:S05]  /*9210*/  BSYNC.RECONVERGENT B1 ;  /* 0x0000000000017941 */ /* 0x000fea0003800200 */
.L_x_455:
[----:B------:R-:W-:Y:S01]  /*9220*/  MOV R32, R23 ;  /* 0x0000001700207202 */ /* 0x000fe20000000f00 */
[----:B------:R-:W-:Y:S01]  /*9230*/  IMAD.MOV.U32 R31, RZ, RZ, R21 ;  /* 0x000000ffff1f7224 */ /* 0x000fe200078e0015 */
[----:B------:R-:W-:Y:S01]  /*9240*/  MOV R37, R20 ;  /* 0x0000001400257202 */ /* 0x000fe20000000f00 */
[----:B------:R-:W-:-:S07]  /*9250*/  IMAD.MOV.U32 R30, RZ, RZ, R25 ;  /* 0x000000ffff1e7224 */ /* 0x000fce00078e0019 */
.L_x_450:
[----:B------:R-:W-:Y:S05]  /*9260*/  BSYNC.RECONVERGENT B0 ;  /* 0x0000000000007941 */ /* 0x000fea0003800200 */
.L_x_449:
[----:B------:R-:W-:Y:S01]  /*9270*/  FADD R3, R12, R12 ;  /* 0x0000000c0c037221 */ /* 0x000fe20000000000 */
[----:B------:R-:W-:-:S03]  /*9280*/  FADD R2, R2, R15 ;  /* 0x0000000f02027221 */ /* 0x000fc60000000000 */
[----:B------:R-:W-:Y:S01]  /*9290*/  FMUL R3, R3, 0.5 ;  /* 0x3f00000003037820 */ /* 0x000fe20000400000 */
[----:B------:R-:W-:Y:S06]  /*92a0*/  BRA `(.L_x_458) ;  /* 0x0000009c00507947 */ /* 0x000fec0003800000 */
.L_x_331:
        /* <DEDUP_REMOVED lines=8> */
[----:B------:R-:W-:-:S04]  /*9330*/  FFMA R27, R27, -5.3903029534742383927e-15, R4 ;  /* 0xa7c234c51b1b7823 */ /* 0x000fc80000000004 */
        /* <DEDUP_REMOVED lines=11> */
.L_x_461:
        /* <DEDUP_REMOVED lines=42> */
.L_x_460:
[----:B------:R-:W-:Y:S05]  /*9690*/  BSYNC.RECONVERGENT B0 ;  /* 0x0000000000007941 */ /* 0x000fea0003800200 */
.L_x_459:
[----:B------:R-:W-:Y:S01]  /*96a0*/  FMUL R20, R0, 0.63661974668502807617 ;  /* 0x3f22f98300147820 */ /* 0x000fe20000400000 */
[----:B------:R-:W-:Y:S01]  /*96b0*/  LOP3.LUT R15, R18, 0x1, RZ, 0xc0, !PT ;  /* 0x00000001120f7812 */ /* 0x000fe200078ec0ff */
[----:B------:R-:W-:Y:S02]  /*96c0*/  IMAD.MOV.U32 R4, RZ, RZ, 0x37cbac00 ;  /* 0x37cbac00ff047424 */ /* 0x000fe400078e00ff */
[----:B------:R-:W-:Y:S01]  /*96d0*/  FMUL R16, R3, R3 ;  /* 0x0000000303107220 */ /* 0x000fe20000400000 */
[----:B------:R-:W-:Y:S01]  /*96e0*/  MOV R21, 0x3effffff ;  /* 0x3effffff00157802 */ /* 0x000fe20000000f00 */
[----:B------:R-:W-:Y:S01]  /*96f0*/  BSSY.RECONVERGENT B0, `(.L_x_462) ;  /* 0x000004a000007945 */ /* 0x000fe20003800200 */
[----:B------:R-:W0:Y:S01]  /*9700*/  F2I.NTZ R20, R20 ;  /* 0x0000001400147305 */ /* 0x000e220000203100 */
[----:B------:R-:W-:Y:S01]  /*9710*/  ISETP.NE.U32.AND P0, PT, R15, 0x1, PT ;  /* 0x000000010f00780c */ /* 0x000fe20003f05070 */
[----:B------:R-:W-:Y:S01]  /*9720*/  FFMA R17, R16, R4, -0.0013887860113754868507 ;  /* 0xbab607ed10117423 */ /* 0x000fe20000000004 */
[----:B------:R-:W-:Y:S01]  /*9730*/  IMAD.MOV.U32 R15, RZ, RZ, 0x3d2aaabb ;  /* 0x3d2aaabbff0f7424 */ /* 0x000fe200078e00ff */
[----:B------:R-:W-:-:S02]  /*9740*/  FSETP.GE.AND P1, PT, |R0|, 105615, PT ;  /* 0x47ce47800000780b */ /* 0x000fc40003f26200 */
[----:B------:R-:W-:Y:S02]  /*9750*/  FSEL R23, -R21, -0.16666662693023681641, !P0 ;  /* 0xbe2aaaa815177808 */ /* 0x000fe40004000100 */
[----:B------:R-:W-:Y:S02]  /*9760*/  FSEL R17, R17, -0.00019574658654164522886, !P0 ;  /* 0xb94d415311117808 */ /* 0x000fe40004000000 */
[----:B------:R-:W-:Y:S02]  /*9770*/  FSEL R19, R15, 0.0083327032625675201416, !P0 ;  /* 0x3c0885e40f137808 */ /* 0x000fe40004000000 */
[----:B------:R-:W-:Y:S02]  /*9780*/  FSEL R3, R3, 1, P0 ;  /* 0x3f80000003037808 */ /* 0x000fe40000000000 */
[----:B------:R-:W-:Y:S01]  /*9790*/  LOP3.LUT P0, RZ, R18, 0x2, RZ, 0xc0, !PT ;  /* 0x0000000212ff7812 */ /* 0x000fe2000780c0ff */
[----:B------:R-:W-:Y:S01]  /*97a0*/  FFMA R17, R16, R17, R19 ;  /* 0x0000001110117223 */ /* 0x000fe20000000013 */
[----:B0-----:R-:W-:Y:S01]  /*97b0*/  I2FP.F32.S32 R25, R20 ;  /* 0x0000001400197245 */ /* 0x001fe20000201400 */
[----:B------:R-:W-:-:S02]  /*97c0*/  IMAD.MOV.U32 R24, RZ, RZ, R20 ;  /* 0x000000ffff187224 */ /* 0x000fc400078e0014 */
[C---:B------:R-:W-:Y:S01]  /*97d0*/  FFMA R17, R16.reuse, R17, R23 ;  /* 0x0000001110117223 */ /* 0x040fe20000000017 */
[----:B------:R-:W-:Y:S01]  /*97e0*/  FFMA R16, R16, R3, RZ ;  /* 0x0000000310107223 */ /* 0x000fe200000000ff */
[----:B------:R-:W-:-:S03]  /*97f0*/  FFMA R18, R25, -1.5707962512969970703, R0 ;  /* 0xbfc90fda19127823 */ /* 0x000fc60000000000 */
[----:B------:R-:W-:Y:S01]  /*9800*/  FFMA R50, R16, R17, R3 ;  /* 0x0000001110327223 */ /* 0x000fe20000000003 */
[----:B------:R-:W-:-:S03]  /*9810*/  FFMA R18, R25, -7.5497894158615963534e-08, R18 ;  /* 0xb3a2216819127823 */ /* 0x000fc60000000012 */
[----:B------:R-:W-:Y:S01]  /*9820*/  @P0 FADD R50, RZ, -R50 ;  /* 0x80000032ff320221 */ /* 0x000fe20000000000 */
        /* <DEDUP_REMOVED lines=12> */
.L_x_464:
        /* <DEDUP_REMOVED lines=28> */
[C---:B0-----:R-:W-:Y:S01]  /*9ab0*/  SHF.L.W.U32.HI R23, R16.reuse, 0x2, R3 ;  /* 0x0000000210177819 */ /* 0x041fe20000010e03 */
        /* <DEDUP_REMOVED lines=13> */
.L_x_463:
[----:B------:R-:W-:Y:S05]  /*9b90*/  BSYNC.RECONVERGENT B0 ;  /* 0x0000000000007941 */ /* 0x000fea0003800200 */
.L_x_462:
        /* <DEDUP_REMOVED lines=15> */
[C---:B------:R-:W-:Y:S01]  /*9c90*/  FFMA R18, R17.reuse, R18, R16 ;  /* 0x0000001211127223 */ /* 0x040fe20000000010 */
[----:B------:R-:W-:Y:S01]  /*9ca0*/  FSETP.GE.AND P0, PT, |R2|, 105615, PT ;  /* 0x47ce47800200780b */ /* 0x000fe20003f06200 */
[----:B------:R-:W-:-:S02]  /*9cb0*/  FFMA R16, R17, R3, RZ ;  /* 0x0000000311107223 */ /* 0x000fc400000000ff */
[C---:B------:R-:W-:Y:S02]  /*9cc0*/  FFMA R20, R19.reuse, -1.5707962512969970703, R2 ;  /* 0xbfc90fda13147823 */ /* 0x040fe40000000002 */
[----:B------:R-:W-:Y:S02]  /*9cd0*/  FFMA R3, R16, R18, R3 ;  /* 0x0000001210037223 */ /* 0x000fe40000000003 */
[C---:B------:R-:W-:Y:S02]  /*9ce0*/  FFMA R20, R19.reuse, -7.5497894158615963534e-08, R20 ;  /* 0xb3a2216813147823 */ /* 0x040fe40000000014 */
[----:B------:R-:W-:Y:S02]  /*9cf0*/  @P1 FADD R3, RZ, -R3 ;  /* 0x80000003ff031221 */ /* 0x000fe40000000000 */
[----:B------:R-:W-:Y:S01]  /*9d00*/  FFMA R22, R19, -5.3903029534742383927e-15, R20 ;  /* 0xa7c234c513167823 */ /* 0x000fe20000000014 */
[----:B------:R-:W-:Y:S02]  /*9d10*/  IMAD.MOV.U32 R20, RZ, RZ, R23 ;  /* 0x000000ffff147224 */ /* 0x000fe400078e0017 */
[----:B------:R-:W-:-:S02]  /*9d20*/  FFMA R52, R3, R13, -R50 ;  /* 0x0000000d03347223 */ /* 0x000fc40000000832 */
        /* <DEDUP_REMOVED lines=11> */
.L_x_467:
        /* <DEDUP_REMOVED lines=42> */
.L_x_466:
[----:B------:R-:W-:Y:S05]  /*a080*/  BSYNC.RECONVERGENT B0 ;  /* 0x0000000000007941 */ /* 0x000fea0003800200 */
.L_x_465:
[----:B------:R-:W-:Y:S01]  /*a090*/  LOP3.LUT R17, R23, 0x1, RZ, 0xc0, !PT ;  /* 0x0000000117117812 */ /* 0x000fe200078ec0ff */
[----:B------:R-:W-:Y:S01]  /*a0a0*/  FMUL R16, R3, R3 ;  /* 0x0000000303107220 */ /* 0x000fe20000400000 */
[----:B------:R-:W-:Y:S01]  /*a0b0*/  LOP3.LUT P2, RZ, R23, 0x2, RZ, 0xc0, !PT ;  /* 0x0000000217ff7812 */ /* 0x000fe2000784c0ff */
[----:B------:R-:W-:Y:S01]  /*a0c0*/  FADD R52, R52, R11 ;  /* 0x0000000b34347221 */ /* 0x000fe20000000000 */
[----:B------:R-:W-:Y:S01]  /*a0d0*/  ISETP.NE.U32.AND P1, PT, R17, 0x1, PT ;  /* 0x000000011100780c */ /* 0x000fe20003f25070 */
[----:B------:R-:W-:Y:S01]  /*a0e0*/  FFMA R4, R16, R4, -0.0013887860113754868507 ;  /* 0xbab607ed10047423 */ /* 0x000fe20000000004 */
[----:B------:R-:W-:Y:S01]  /*a0f0*/  FSETP.NEU.AND P6, PT, R8, RZ, PT ;  /* 0x000000ff0800720b */ /* 0x000fe20003fcd000 */
[----:B------:R-:W-:Y:S01]  /*a100*/  BSSY.RECONVERGENT B0, `(.L_x_468) ;  /* 0x0000046000007945 */ /* 0x000fe20003800200 */
[----:B------:R-:W-:Y:S01]  /*a110*/  FSEL R17, R15, 0.0083327032625675201416, !P1 ;  /* 0x3c0885e40f117808 */ /* 0x000fe20004800000 */
[----:B------:R-:W-:Y:S01]  /*a120*/  IMAD.MOV.U32 R19, RZ, RZ, R31 ;  /* 0x000000ffff137224 */ /* 0x000fe200078e001f */
[----:B------:R-:W-:-:S02]  /*a130*/  FSEL R15, R4, -0.00019574658654164522886, !P1 ;  /* 0xb94d4153040f7808 */ /* 0x000fc40004800000 */
[----:B------:R-:W-:Y:S02]  /*a140*/  FSEL R3, R3, 1, P1 ;  /* 0x3f80000003037808 */ /* 0x000fe40000800000 */
[----:B------:R-:W-:Y:S01]  /*a150*/  FSEL R18, -R21, -0.16666662693023681641, !P1 ;  /* 0xbe2aaaa815127808 */ /* 0x000fe20004800100 */
[C---:B------:R-:W-:Y:S01]  /*a160*/  FFMA R15, R16.reuse, R15, R17 ;  /* 0x0000000f100f7223 */ /* 0x040fe20000000011 */
[----:B------:R-:W-:Y:S01]  /*a170*/  MOV R23, R33 ;  /* 0x0000002100177202 */ /* 0x000fe20000000f00 */
[C---:B------:R-:W-:Y:S01]  /*a180*/  FFMA R4, R16.reuse, R3, RZ ;  /* 0x0000000310047223 */ /* 0x040fe200000000ff */
[----:B------:R-:W-:Y:S02]  /*a190*/  IMAD.MOV.U32 R21, RZ, RZ, R32 ;  /* 0x000000ffff157224 */ /* 0x000fe400078e0020 */
[----:B------:R-:W-:Y:S01]  /*a1a0*/  FFMA R15, R16, R15, R18 ;  /* 0x0000000f100f7223 */ /* 0x000fe20000000012 */
[----:B------:R-:W-:-:S03]  /*a1b0*/  MOV R18, R30 ;  /* 0x0000001e00127202 */ /* 0x000fc60000000f00 */
[----:B------:R-:W-:Y:S01]  /*a1c0*/  FFMA R3, R4, R15, R3 ;  /* 0x0000000f04037223 */ /* 0x000fe20000000003 */
[----:B------:R-:W-:-:S03]  /*a1d0*/  IMAD.MOV.U32 R4, RZ, RZ, RZ ;  /* 0x000000ffff047224 */ /* 0x000fc600078e00ff */
[----:B------:R-:W-:-:S04]  /*a1e0*/  @P2 FADD R3, RZ, -R3 ;  /* 0x80000003ff032221 */ /* 0x000fc80000000000 */
[----:B------:R-:W-:-:S04]  /*a1f0*/  FFMA R55, R3, -R10, R52 ;  /* 0x8000000a03377223 */ /* 0x000fc80000000034 */
[----:B------:R-:W-:Y:S01]  /*a200*/  FFMA R55, R55, R7, R46 ;  /* 0x0000000737377223 */ /* 0x000fe2000000002e */
[----:B------:R-:W-:Y:S06]  /*a210*/  @!P6 BRA `(.L_x_469) ;  /* 0x0000000000d0e947 */ /* 0x000fec0003800000 */
[----:B------:R-:W-:Y:S01]  /*a220*/  SHF.R.U32.HI R4, RZ, 0x2, R37 ;  /* 0x00000002ff047819 */ /* 0x000fe20000011625 */
[----:B------:R-:W-:Y:S01]  /*a230*/  IMAD.SHL.U32 R16, R33, 0x10, RZ ;  /* 0x0000001021107824 */ /* 0x000fe200078e00ff */
[----:B------:R-:W-:Y:S02]  /*a240*/  IADD3 R36, PT, PT, R36, 0x587c5, RZ ;  /* 0x000587c524247810 */ /* 0x000fe40007ffe0ff */
[----:B------:R-:W-:-:S05]  /*a250*/  LOP3.LUT R4, R4, R37, RZ, 0x3c, !PT ;  /* 0x0000002504047212 */ /* 0x000fca00078e3cff */
[----:B------:R-:W-:-:S05]  /*a260*/  IMAD.SHL.U32 R3, R4, 0x2, RZ ;  /* 0x0000000204037824 */ /* 0x000fca00078e00ff */
[----:B------:R-:W-:-:S04]  /*a270*/  LOP3.LUT R3, R33, R16, R3, 0x96, !PT ;  /* 0x0000001021037212 */ /* 0x000fc800078e9603 */
[----:B------:R-:W-:Y:S01]  /*a280*/  LOP3.LUT R23, R3, R4, RZ, 0x3c, !PT ;  /* 0x0000000403177212 */ /* 0x000fe200078e3cff */
[----:B------:R-:W-:-:S04]  /*a290*/  IMAD.MOV.U32 R4, RZ, RZ, 0x2f800000 ;  /* 0x2f800000ff047424 */ /* 0x000fc800078e00ff */
[----:B------:R-:W-:-:S05]  /*a2a0*/  IMAD.IADD R3, R36, 0x1, R23 ;  /* 0x0000000124037824 */ /* 0x000fca00078e0217 */
[----:B------:R-:W-:-:S05]  /*a2b0*/  I2FP.F32.U32 R3, R3 ;  /* 0x0000000300037245 */ /* 0x000fca0000201000 */
[----:B------:R-:W-:-:S05]  /*a2c0*/  FFMA R3, R3, R4, 1.1641532182693481445e-10 ;  /* 0x2f00000003037423 */ /* 0x000fca0000000004 */
[----:B------:R-:W-:-:S13]  /*a2d0*/  FSETP.GTU.AND P1, PT, R3, 0.5, PT ;  /* 0x3f0000000300780b */ /* 0x000fda0003f2c000 */
[----:B------:R-:W-:Y:S05]  /*a2e0*/  @P1 BRA `(.L_x_470) ;  /* 0x0000000000501947 */ /* 0x000fea0003800000 */
        /* <DEDUP_REMOVED lines=9> */
.L_x_472:
[----:B------:R-:W-:Y:S01]  /*a380*/  FMUL.FTZ R50, R3, R4 ;  /* 0x0000000403327220 */ /* 0x000fe20000410000 */
[----:B------:R-:W-:-:S03]  /*a390*/  FMUL.FTZ R4, R4, 0.5 ;  /* 0x3f00000004047820 */ /* 0x000fc60000410000 */
[----:B------:R-:W-:-:S04]  /*a3a0*/  FFMA R3, -R50, R50, R3 ;  /* 0x0000003232037223 */ /* 0x000fc80000000103 */
[----:B------:R-:W-:-:S07]  /*a3b0*/  FFMA R50, R3, R4, R50 ;  /* 0x0000000403327223 */ /* 0x000fce0000000032 */
.L_x_473:
[----:B------:R-:W-:Y:S05]  /*a3c0*/  BSYNC.RECONVERGENT B1 ;  /* 0x0000000000017941 */ /* 0x000fea0003800200 */
.L_x_471:
[----:B------:R-:W-:Y:S02]  /*a3d0*/  IMAD.MOV.U32 R21, RZ, RZ, R33 ;  /* 0x000000ffff157224 */ /* 0x000fe400078e0021 */
[----:B------:R-:W-:Y:S01]  /*a3e0*/  FADD R4, -R50, -RZ ;  /* 0x800000ff32047221 */ /* 0x000fe20000000100 */
[----:B------:R-:W-:Y:S01]  /*a3f0*/  IMAD.MOV.U32 R19, RZ, RZ, R32 ;  /* 0x000000ffff137224 */ /* 0x000fe200078e0020 */
[----:B------:R-:W-:Y:S01]  /*a400*/  MOV R18, R31 ;  /* 0x0000001f00127202 */ /* 0x000fe20000000f00 */
[----:B------:R-:W-:Y:S01]  /*a410*/  IMAD.MOV.U32 R37, RZ, RZ, R30 ;  /* 0x000000ffff257224 */ /* 0x000fe200078e001e */
[----:B------:R-:W-:Y:S06]  /*a420*/  BRA `(.L_x_469) ;  /* 0x00000000004c7947 */ /* 0x000fec0003800000 */
.L_x_470:
[----:B------:R-:W-:Y:S01]  /*a430*/  FMUL R3, R7, R8 ;  /* 0x0000000807037220 */ /* 0x000fe20000400000 */
[----:B------:R-:W-:Y:S03]  /*a440*/  BSSY.RECONVERGENT B1, `(.L_x_474) ;  /* 0x000000d000017945 */ /* 0x000fe60003800200 */
[----:B------:R-:W-:Y:S01]  /*a450*/  VIADD R4, R3, 0xf3000000 ;  /* 0xf300000003047836 */ /* 0x000fe20000000000 */
[----:B------:R0:W2:Y:S04]  /*a460*/  MUFU.RSQ R15, R3 ;  /* 0x00000003000f7308 */ /* 0x0000a80000001400 */
[----:B------:R-:W-:-:S13]  /*a470*/  ISETP.GT.U32.AND P1, PT, R4, 0x727fffff, PT ;  /* 0x727fffff0400780c */ /* 0x000fda0003f24070 */
[----:B0-2---:R-:W-:Y:S05]  /*a480*/  @!P1 BRA `(.L_x_475) ;  /* 0x0000000000109947 */ /* 0x005fea0003800000 */
[----:B------:R-:W-:-:S07]  /*a490*/  MOV R16, 0xa4b0 ;  /* 0x0000a4b000107802 */ /* 0x000fce0000000f00 */
[----:B-1----:R-:W-:Y:S05]  /*a4a0*/  CALL.REL.NOINC `($__internal_8_$__cuda_sm20_sqrt_rn_f32_slowpath) ;  /* 0x000000a000247944 */ /* 0x002fea0003c00000 */
[----:B------:R-:W-:Y:S01]  /*a4b0*/  MOV R4, R50 ;  /* 0x0000003200047202 */ /* 0x000fe20000000f00 */
[----:B------:R-:W-:Y:S06]  /*a4c0*/  BRA `(.L_x_476) ;  /* 0x0000000000107947 */ /* 0x000fec0003800000 */
.L_x_475:
[----:B------:R-:W-:Y:S01]  /*a4d0*/  FMUL.FTZ R4, R3, R15 ;  /* 0x0000000f03047220 */ /* 0x000fe20000410000 */
[----:B------:R-:W-:-:S03]  /*a4e0*/  FMUL.FTZ R15, R15, 0.5 ;  /* 0x3f0000000f0f7820 */ /* 0x000fc60000410000 */
[----:B------:R-:W-:-:S04]  /*a4f0*/  FFMA R3, -R4, R4, R3 ;  /* 0x0000000404037223 */ /* 0x000fc80000000103 */
[----:B------:R-:W-:-:S07]  /*a500*/  FFMA R4, R3, R15, R4 ;  /* 0x0000000f03047223 */ /* 0x000fce0000000004 */
.L_x_476:
[----:B------:R-:W-:Y:S05]  /*a510*/  BSYNC.RECONVERGENT B1 ;  /* 0x0000000000017941 */ /* 0x000fea0003800200 */
.L_x_474:
[----:B------:R-:W-:Y:S01]  /*a520*/  IMAD.MOV.U32 R21, RZ, RZ, R33 ;  /* 0x000000ffff157224 */ /* 0x000fe200078e0021 */
[----:B------:R-:W-:Y:S01]  /*a530*/  MOV R18, R31 ;  /* 0x0000001f00127202 */ /* 0x000fe20000000f00 */
[----:B------:R-:W-:Y:S02]  /*a540*/  IMAD.MOV.U32 R19, RZ, RZ, R32 ;  /* 0x000000ffff137224 */ /* 0x000fe400078e0020 */
[----:B------:R-:W-:-:S07]  /*a550*/  IMAD.MOV.U32 R37, RZ, RZ, R30 ;  /* 0x000000ffff257224 */ /* 0x000fce00078e001e */
.L_x_469:
[----:B------:R-:W-:Y:S05]  /*a560*/  BSYNC.RECONVERGENT B0 ;  /* 0x0000000000007941 */ /* 0x000fea0003800200 */
.L_x_468:
[----:B------:R-:W-:Y:S01]  /*a570*/  FSETP.NEU.AND P1, PT, R9, RZ, PT ;  /* 0x000000ff0900720b */ /* 0x000fe20003f2d000 */
[----:B------:R-:W-:Y:S01]  /*a580*/  BSSY.RECONVERGENT B2, `(.L_x_477) ;  /* 0x00003ca000027945 */ /* 0x000fe20003800200 */
[----:B------:R-:W-:Y:S01]  /*a590*/  FADD R55, R55, R4 ;  /* 0x0000000437377221 */ /* 0x000fe20000000000 */
[----:B------:R-:W-:-:S10]  /*a5a0*/  IMAD.MOV.U32 R4, RZ, RZ, RZ ;  /* 0x000000ffff047224 */ /* 0x000fd400078e00ff */
        /* <DEDUP_REMOVED lines=9> */
[----:B-1----:R-:W-:Y:S05]  /*a640*/  CALL.REL.NOINC `($__internal_8_$__cuda_sm20_sqrt_rn_f32_slowpath) ;  /* 0x0000009c00bc7944 */ /* 0x002fea0003c00000 */
[----:B------:R-:W-:Y:S01]  /*a650*/  IMAD.MOV.U32 R57, RZ, RZ, R50 ;  /* 0x000000ffff397224 */ /* 0x000fe200078e0032 */
[----:B------:R-:W-:Y:S06]  /*a660*/  BRA `(.L_x_481) ;  /* 0x0000000000107947 */ /* 0x000fec0003800000 */
.L_x_480:
[C---:B------:R-:W-:Y:S01]  /*a670*/  FMUL.FTZ R4, R16.reuse, R47 ;  /* 0x0000002f10047220 */ /* 0x040fe20000410000 */
[----:B------:R-:W-:-:S03]  /*a680*/  FMUL.FTZ R3, R16, 0.5 ;  /* 0x3f00000010037820 */ /* 0x000fc60000410000 */
[----:B------:R-:W-:-:S04]  /*a690*/  FFMA R57, -R4, R4, R47 ;  /* 0x0000000404397223 */ /* 0x000fc8000000012f */
[----:B------:R-:W-:-:S07]  /*a6a0*/  FFMA R57, R57, R3, R4 ;  /* 0x0000000339397223 */ /* 0x000fce0000000004 */
.L_x_481:
[----:B------:R-:W-:Y:S05]  /*a6b0*/  BSYNC.RECONVERGENT B0 ;  /* 0x0000000000007941 */ /* 0x000fea0003800200 */
.L_x_479:
[----:B------:R-:W-:Y:S04]  /*a6c0*/  BSSY.RECONVERGENT B0, `(.L_x_482) ;  /* 0x0000206000007945 */ /* 0x000fe80003800200 */
[----:B------:R-:W-:Y:S05]  /*a6d0*/  @P2 BRA `(.L_x_483) ;  /* 0x0000000000802947 */ /* 0x000fea0003800000 */
[----:B------:R-:W-:Y:S01]  /*a6e0*/  HFMA2 R4, -RZ, RZ, 0.96630859375, -0.0022525787353515625 ;  /* 0x3bbb989dff047431 */ /* 0x000fe200000001ff */
[----:B------:R-:W0:Y:S01]  /*a6f0*/  MUFU.EX2 R3, R44 ;  /* 0x0000002c00037308 */ /* 0x000e220000000800 */
[----:B------:R-:W-:Y:S01]  /*a700*/  IMAD.MOV.U32 R15, RZ, RZ, 0x437c0000 ;  /* 0x437c0000ff0f7424 */ /* 0x000fe200078e00ff */
[----:B------:R-:W-:Y:S02]  /*a710*/  BSSY.RECONVERGENT B1, `(.L_x_484) ;  /* 0x000001b000017945 */ /* 0x000fe40003800200 */
[----:B------:R-:W-:-:S04]  /*a720*/  FFMA.SAT R4, R45, R4, 0.5 ;  /* 0x3f0000002d047423 */ /* 0x000fc80000002004 */
[----:B------:R-:W-:Y:S01]  /*a730*/  FFMA.RM R4, R4, R15, 12582913 ;  /* 0x4b40000104047423 */ /* 0x000fe2000000400f */
[----:B------:R-:W-:-:S03]  /*a740*/  MOV R15, RZ ;  /* 0x000000ff000f7202 */ /* 0x000fc60000000f00 */
[----:B------:R-:W-:-:S04]  /*a750*/  IMAD.SHL.U32 R4, R4, 0x800000, RZ ;  /* 0x0080000004047824 */ /* 0x000fc800078e00ff */
[----:B0-----:R-:W-:-:S07]  /*a760*/  FMUL R3, R3, R4 ;  /* 0x0000000403037220 */ /* 0x001fce0000400000 */
.L_x_485:
        /* <DEDUP_REMOVED lines=22> */
.L_x_484:
[----:B------:R-:W-:Y:S05]  /*a8d0*/  BRA `(.L_x_486) ;  /* 0x0000001c00907947 */ /* 0x000fea0003800000 */
.L_x_483:
        /* <DEDUP_REMOVED lines=9> */
[----:B------:R-:W-:Y:S01]  /*a970*/  IMAD.MOV.U32 R30, RZ, RZ, 0x0 ;  /* 0x00000000ff1e7424 */ /* 0x000fe200078e00ff */
[----:B------:R-:W-:Y:S01]  /*a980*/  SHF.R.U32.HI R3, RZ, 0x2, R18 ;  /* 0x00000002ff037819 */ /* 0x000fe20000011612 */
[----:B------:R-:W-:Y:S01]  /*a990*/  BSSY.RECONVERGENT B3, `(.L_x_490) ;  /* 0x0000071000037945 */ /* 0x000fe20003800200 */
[----:B------:R-:W-:Y:S01]  /*a9a0*/  LOP3.LUT R15, R4, R37, RZ, 0x3c, !PT ;  /* 0x00000025040f7212 */ /* 0x000fe200078e3cff */
[----:B------:R-:W-:Y:S01]  /*a9b0*/  IMAD.SHL.U32 R4, R23, 0x10, RZ ;  /* 0x0000001017047824 */ /* 0x000fe200078e00ff */
[----:B------:R-:W-:Y:S01]  /*a9c0*/  LOP3.LUT R3, R3, R18, RZ, 0x3c, !PT ;  /* 0x0000001203037212 */ /* 0x000fe200078e3cff */
[----:B------:R-:W-:Y:S01]  /*a9d0*/  VIADD R54, R36, 0x161f14 ;  /* 0x00161f1424367836 */ /* 0x000fe20000000000 */
[----:B------:R-:W-:Y:S01]  /*a9e0*/  MOV R31, 0x3ca00000 ;  /* 0x3ca00000001f7802 */ /* 0x000fe20000000f00 */
[----:B------:R-:W-:Y:S01]  /*a9f0*/  IMAD.SHL.U32 R16, R15, 0x2, RZ ;  /* 0x000000020f107824 */ /* 0x000fe200078e00ff */
[----:B------:R-:W-:-:S04]  /*aa00*/  SHF.R.U32.HI R38, RZ, 0x2, R21 ;  /* 0x00000002ff267819 */ /* 0x000fc80000011615 */
[----:B------:R-:W-:Y:S02]  /*aa10*/  LOP3.LUT R4, R23, R4, R16, 0x96, !PT ;  /* 0x0000000417047212 */ /* 0x000fe400078e9610 */
[----:B------:R-:W-:Y:S02]  /*aa20*/  SHF.L.U32 R16, R3, 0x1, RZ ;  /* 0x0000000103107819 */ /* 0x000fe400000006ff */
[----:B------:R-:W-:Y:S02]  /*aa30*/  LOP3.LUT R15, R4, R15, RZ, 0x3c, !PT ;  /* 0x0000000f040f7212 */ /* 0x000fe400078e3cff */
[----:B------:R-:W-:-:S03]  /*aa40*/  LOP3.LUT R38, R38, R21, RZ, 0x3c, !PT ;  /* 0x0000001526267212 */ /* 0x000fc600078e3cff */
[----:B------:R-:W-:-:S05]  /*aa50*/  IMAD.SHL.U32 R4, R15, 0x10, RZ ;  /* 0x000000100f047824 */ /* 0x000fca00078e00ff */
[----:B------:R-:W-:Y:S02]  /*aa60*/  LOP3.LUT R4, R3, R16, R4, 0x96, !PT ;  /* 0x0000001003047212 */ /* 0x000fe400078e9604 */
[----:B------:R-:W-:Y:S02]  /*aa70*/  IADD3 R3, PT, PT, R36, 0x587c5, R15 ;  /* 0x000587c524037810 */ /* 0x000fe40007ffe00f */
[----:B------:R-:W-:Y:S02]  /*aa80*/  LOP3.LUT R35, R4, R15, RZ, 0x3c, !PT ;  /* 0x0000000f04237212 */ /* 0x000fe400078e3cff */
[----:B------:R-:W-:Y:S02]  /*aa90*/  SHF.R.U32.HI R4, RZ, 0x2, R19 ;  /* 0x00000002ff047819 */ /* 0x000fe40000011613 */
[----:B------:R-:W-:Y:S02]  /*aaa0*/  IADD3 R32, PT, PT, R36, 0xb0f8a, R35 ;  /* 0x000b0f8a24207810 */ /* 0x000fe40007ffe023 */
[----:B------:R-:W-:-:S03]  /*aab0*/  LOP3.LUT R4, R4, R19, RZ, 0x3c, !PT ;  /* 0x0000001304047212 */ /* 0x000fc600078e3cff */
[----:B------:R-:W-:Y:S01]  /*aac0*/  IMAD.WIDE.U32 R32, R32, 0x200000, RZ ;  /* 0x0020000020207825 */ /* 0x000fe200078e00ff */
[----:B------:R-:W-:Y:S02]  /*aad0*/  SHF.L.U32 R18, R4, 0x1, RZ ;  /* 0x0000000104127819 */ /* 0x000fe400000006ff */
[----:B------:R-:W-:Y:S01]  /*aae0*/  LOP3.LUT R32, R32, R3, RZ, 0x3c, !PT ;  /* 0x0000000320207212 */ /* 0x000fe200078e3cff */
[----:B------:R-:W-:-:S03]  /*aaf0*/  IMAD.SHL.U32 R3, R35, 0x10, RZ ;  /* 0x0000001023037824 */ /* 0x000fc600078e00ff */
[----:B------:R-:W0:Y:S02]  /*ab00*/  I2F.F64.U64 R16, R32 ;  /* 0x0000002000107312 */ /* 0x000e240000301800 */
[----:B------:R-:W-:Y:S02]  /*ab10*/  LOP3.LUT R18, R4, R18, R3, 0x96, !PT ;  /* 0x0000001204127212 */ /* 0x000fe400078e9603 */
[----:B------:R-:W-:Y:S02]  /*ab20*/  SHF.L.U32 R4, R38, 0x1, RZ ;  /* 0x0000000126047819 */ /* 0x000fe400000006ff */
[----:B------:R-:W-:-:S05]  /*ab30*/  LOP3.LUT R21, R18, R35, RZ, 0x3c, !PT ;  /* 0x0000002312157212 */ /* 0x000fca00078e3cff */
[----:B------:R-:W-:Y:S01]  /*ab40*/  IMAD.SHL.U32 R3, R21, 0x10, RZ ;  /* 0x0000001015037824 */ /* 0x000fe200078e00ff */
[----:B0-----:R-:W-:-:S04]  /*ab50*/  DFMA R30, R16, R30, 5.5511151231257827021e-17 ;  /* 0x3c900000101e742b */ /* 0x001fc8000000001e */
[----:B------:R-:W-:Y:S02]  /*ab60*/  LOP3.LUT R38, R38, R4, R3, 0x96, !PT ;  /* 0x0000000426267212 */ /* 0x000fe400078e9603 */
[----:B------:R-:W-:Y:S02]  /*ab70*/  MOV R4, 0xfffffc01 ;  /* 0xfffffc0100047802 */ /* 0x000fe40000000f00 */
[----:B------:R-:W-:Y:S02]  /*ab80*/  LOP3.LUT R3, R38, R21, RZ, 0x3c, !PT ;  /* 0x0000001526037212 */ /* 0x000fe400078e3cff */
[----:B------:R-:W-:Y:S01]  /*ab90*/  ISETP.GT.AND P2, PT, R31, 0xfffff, PT ;  /* 0x000fffff1f00780c */ /* 0x000fe20003f44270 */
[----:B------:R-:W-:Y:S02]  /*aba0*/  IMAD.MOV.U32 R16, RZ, RZ, R30 ;  /* 0x000000ffff107224 */ /* 0x000fe400078e001e */
[----:B------:R-:W-:-:S10]  /*abb0*/  IMAD.MOV.U32 R17, RZ, RZ, R31 ;  /* 0x000000ffff117224 */ /* 0x000fd400078e001f */
[----:B------:R-:W-:Y:S01]  /*abc0*/  @!P2 DMUL R16, R16, 1.80143985094819840000e+16 ;  /* 0x435000001010a828 */ /* 0x000fe20000000000 */
[----:B------:R-:W-:-:S09]  /*abd0*/  @!P2 IMAD.MOV.U32 R4, RZ, RZ, -0x435 ;  /* 0xfffffbcbff04a424 */ /* 0x000fd200078e00ff */
[----:B------:R-:W-:Y:S01]  /*abe0*/  @!P2 IMAD.MOV.U32 R31, RZ, RZ, R17 ;  /* 0x000000ffff1fa224 */ /* 0x000fe200078e0011 */
[----:B------:R-:W-:-:S03]  /*abf0*/  @!P2 MOV R30, R16 ;  /* 0x00000010001ea202 */ /* 0x000fc60000000f00 */
[----:B------:R-:W-:-:S05]  /*ac00*/  VIADD R18, R31, 0xffffffff ;  /* 0xffffffff1f127836 */ /* 0x000fca0000000000 */
[----:B------:R-:W-:-:S13]  /*ac10*/  ISETP.GT.U32.AND P3, PT, R18, 0x7feffffe, PT ;  /* 0x7feffffe1200780c */ /* 0x000fda0003f64070 */
[----:B------:R-:W-:Y:S05]  /*ac20*/  @P3 BRA `(.L_x_491) ;  /* 0x0000000400043947 */ /* 0x000fea0003800000 */
[C---:B------:R-:W-:Y:S01]  /*ac30*/  LOP3.LUT R16, R31.reuse, 0xfffff, RZ, 0xc0, !PT ;  /* 0x000fffff1f107812 */ /* 0x040fe200078ec0ff */
[----:B------:R-:W-:Y:S01]  /*ac40*/  IMAD.MOV.U32 R18, RZ, RZ, RZ ;  /* 0x000000ffff127224 */ /* 0x000fe200078e00ff */
[----:B------:R-:W-:Y:S01]  /*ac50*/  UMOV UR6, 0x3ae80f1e ;  /* 0x3ae80f1e00067882 */ /* 0x000fe20000000000 */
[----:B------:R-:W-:Y:S01]  /*ac60*/  UMOV UR7, 0x3eb1380b ;  /* 0x3eb1380b00077882 */ /* 0x000fe20000000000 */
[----:B------:R-:W-:Y:S01]  /*ac70*/  LOP3.LUT R17, R16, 0x3ff00000, RZ, 0xfc, !PT ;  /* 0x3ff0000010117812 */ /* 0x000fe200078efcff */
[----:B------:R-:W-:Y:S01]  /*ac80*/  IMAD.MOV.U32 R16, RZ, RZ, R30 ;  /* 0x000000ffff107224 */ /* 0x000fe200078e001e */
[----:B------:R-:W-:Y:S01]  /*ac90*/  LEA.HI R31, R31, R4, RZ, 0xc ;  /* 0x000000041f1f7211 */ /* 0x000fe200078f60ff */
[----:B------:R-:W-:Y:S01]  /*aca0*/  UMOV UR10, 0x80000000 ;  /* 0x80000000000a7882 */ /* 0x000fe20000000000 */
[----:B------:R-:W-:Y:S01]  /*acb0*/  ISETP.GE.U32.AND P2, PT, R17, 0x3ff6a09f, PT ;  /* 0x3ff6a09f1100780c */ /* 0x000fe20003f46070 */
[----:B------:R-:W-:-:S12]  /*acc0*/  UMOV UR11, 0x43300000 ;  /* 0x43300000000b7882 */ /* 0x000fd80000000000 */
[----:B------:R-:W-:Y:S02]  /*acd0*/  @P2 VIADD R19, R17, 0xfff00000 ;  /* 0xfff0000011132836 */ /* 0x000fe40000000000 */
[----:B------:R-:W-:-:S03]  /*ace0*/  @P2 VIADD R31, R31, 0x1 ;  /* 0x000000011f1f2836 */ /* 0x000fc60000000000 */
[----:B------:R-:W-:Y:S02]  /*acf0*/  @P2 MOV R17, R19 ;  /* 0x0000001300112202 */ /* 0x000fe40000000f00 */
[----:B------:R-:W-:Y:S01]  /*ad00*/  LOP3.LUT R30, R31, 0x80000000, RZ, 0x3c, !PT ;  /* 0x800000001f1e7812 */ /* 0x000fe200078e3cff */
[----:B------:R-:W-:-:S03]  /*ad10*/  IMAD.MOV.U32 R31, RZ, RZ, 0x43300000 ;  /* 0x43300000ff1f7424 */ /* 0x000fc600078e00ff */
        /* <DEDUP_REMOVED lines=9> */
[----:B------:R-:W-:Y:S01]  /*adb0*/  IMAD.MOV.U32 R18, RZ, RZ, -0x748574fc ;  /* 0x8b7a8b04ff127424 */ /* 0x000fe200078e00ff */
[----:B------:R-:W-:-:S06]  /*adc0*/  MOV R19, 0x3ed0ee25 ;  /* 0x3ed0ee2500137802 */ /* 0x000fcc0000000f00 */
        /* <DEDUP_REMOVED lines=39> */
.L_x_491:
[----:B------:R-:W-:Y:S01]  /*b040*/  MOV R18, 0x0 ;  /* 0x0000000000127802 */ /* 0x000fe20000000f00 */
[----:B------:R-:W-:Y:S01]  /*b050*/  IMAD.MOV.U32 R19, RZ, RZ, 0x7ff00000 ;  /* 0x7ff00000ff137424 */ /* 0x000fe200078e00ff */
[----:B------:R-:W-:-:S05]  /*b060*/  LOP3.LUT P2, RZ, R17, 0x7fffffff, RZ, 0xc0, !PT ;  /* 0x7fffffff11ff7812 */ /* 0x000fca000784c0ff */
[----:B------:R-:W-:-:S10]  /*b070*/  DFMA R18, R16, R18, +INF ;  /* 0x7ff000001012742b */ /* 0x000fd40000000012 */
[----:B------:R-:W-:Y:S02]  /*b080*/  FSEL R38, R18, RZ, P2 ;  /* 0x000000ff12267208 */ /* 0x000fe40001000000 */
[----:B------:R-:W-:-:S07]  /*b090*/  FSEL R39, R19, -QNAN , P2 ;  /* 0xfff0000013277808 */ /* 0x000fce0001000000 */
.L_x_492:
[----:B------:R-:W-:Y:S05]  /*b0a0*/  BSYNC.RECONVERGENT B3 ;  /* 0x0000000000037941 */ /* 0x000fea0003800200 */
.L_x_490:
[----:B------:R-:W-:Y:S01]  /*b0b0*/  IMAD.IADD R16, R3, 0x1, R54 ;  /* 0x0000000103107824 */ /* 0x000fe200078e0236 */
[----:B------:R-:W-:Y:S01]  /*b0c0*/  IADD3 R37, PT, PT, R36, 0x10974f, R21 ;  /* 0x0010974f24257810 */ /* 0x000fe20007ffe015 */
[----:B------:R-:W-:Y:S01]  /*b0d0*/  UMOV UR6, 0x33145c07 ;  /* 0x33145c0700067882 */ /* 0x000fe20000000000 */
[----:B------:R-:W-:Y:S01]  /*b0e0*/  UMOV UR7, 0x3ca1a626 ;  /* 0x3ca1a62600077882 */ /* 0x000fe20000000000 */
[----:B------:R-:W-:Y:S01]  /*b0f0*/  IMAD.WIDE.U32 R16, R16, 0x200000, RZ ;  /* 0x0020000010107825 */ /* 0x000fe200078e00ff */
[----:B------:R-:W-:Y:S01]  /*b100*/  MOV R58, 0xc1ef8528 ;  /* 0xc1ef8528003a7802 */ /* 0x000fe20000000f00 */
[----:B------:R-:W-:Y:S01]  /*b110*/  UMOV UR10, 0xf9785eba ;  /* 0xf9785eba000a7882 */ /* 0x000fe20000000000 */
[----:B------:R-:W-:Y:S01]  /*b120*/  UMOV UR11, 0x3de5db65 ;  /* 0x3de5db65000b7882 */ /* 0x000fe20000000000 */
[----:B------:R-:W-:Y:S01]  /*b130*/  IMAD.MOV.U32 R59, RZ, RZ, 0x3e21eea7 ;  /* 0x3e21eea7ff3b7424 */ /* 0x000fe200078e00ff */
[----:B------:R-:W-:Y:S01]  /*b140*/  LOP3.LUT R36, R16, R37, RZ, 0x3c, !PT ;  /* 0x0000002510247212 */ /* 0x000fe200078e3cff */
[----:B------:R-:W-:Y:S01]  /*b150*/  IMAD.MOV.U32 R16, RZ, RZ, 0x0 ;  /* 0x00000000ff107424 */ /* 0x000fe200078e00ff */
[----:B------:R-:W-:Y:S01]  /*b160*/  MOV R37, R17 ;  /* 0x0000001100257202 */ /* 0x000fe20000000f00 */
[----:B------:R-:W-:Y:S01]  /*b170*/  IMAD.MOV.U32 R17, RZ, RZ, 0x3cb00000 ;  /* 0x3cb00000ff117424 */ /* 0x000fe200078e00ff */
[----:B------:R-:W-:Y:S01]  /*b180*/  DMUL R38, R38, -2 ;  /* 0xc000000026267828 */ /* 0x000fe20000000000 */
[----:B------:R-:W-:Y:S01]  /*b190*/  IMAD.MOV.U32 R50, RZ, RZ, 0x0 ;  /* 0x00000000ff327424 */ /* 0x000fe200078e00ff */
[----:B------:R-:W0:Y:S01]  /*b1a0*/  I2F.F64.U64 R18, R36 ;  /* 0x0000002400127312 */ /* 0x000e220000301800 */
[----:B------:R-:W-:Y:S01]  /*b1b0*/  MOV R51, 0x3fd80000 ;  /* 0x3fd8000000337802 */ /* 0x000fe20000000f00 */
[----:B------:R-:W-:Y:S06]  /*b1c0*/  BSSY.RECONVERGENT B3, `(.L_x_493) ;  /* 0x0000055000037945 */ /* 0x000fec0003800200 */
[----:B------:R-:W2:Y:S01]  /*b1d0*/  MUFU.RSQ64H R53, R39 ;  /* 0x0000002700357308 */ /* 0x000ea20000001c00 */
[----:B------:R-:W-:Y:S01]  /*b1e0*/  VIADD R52, R39, 0xfcb00000 ;  /* 0xfcb0000027347836 */ /* 0x000fe20000000000 */
[----:B0-----:R-:W-:-:S08]  /*b1f0*/  DFMA R16, R18, R16, 1.1102230246251565404e-16 ;  /* 0x3ca000001210742b */ /* 0x001fd00000000010 */
[----:B------:R-:W-:Y:S02]  /*b200*/  DMUL R18, RZ, R16 ;  /* 0x00000010ff127228 */ /* 0x000fe40000000000 */
[----:B------:R-:W-:Y:S01]  /*b210*/  SHF.L.U32 R4, R17, 0x1, RZ ;  /* 0x0000000111047819 */ /* 0x000fe200000006ff */
[----:B--2---:R-:W-:-:S03]  /*b220*/  DMUL R60, R52, R52 ;  /* 0x00000034343c7228 */ /* 0x004fc60000000000 */
[----:B------:R-:W-:-:S04]  /*b230*/  ISETP.GT.U32.AND P2, PT, R4, -0x79800000, PT ;  /* 0x868000000400780c */ /* 0x000fc80003f44070 */
[----:B------:R-:W-:Y:S01]  /*b240*/  FSEL R31, R19, R17, P2 ;  /* 0x00000011131f7208 */ /* 0x000fe20001000000 */
[----:B------:R-:W-:Y:S01]  /*b250*/  DFMA R60, R38, -R60, 1 ;  /* 0x3ff00000263c742b */ /* 0x000fe2000000083c */
[----:B------:R-:W-:-:S03]  /*b260*/  FSEL R18, R18, R16, P2 ;  /* 0x0000001012127208 */ /* 0x000fc60001000000 */
[----:B------:R-:W-:Y:S02]  /*b270*/  VIADD R19, R31, 0x100000 ;  /* 0x001000001f137836 */ /* 0x000fe40000000000 */
[----:B------:R-:W-:Y:S02]  /*b280*/  IMAD.MOV.U32 R30, RZ, RZ, R18 ;  /* 0x000000ffff1e7224 */ /* 0x000fe400078e0012 */
[----:B------:R-:W0:Y:S01]  /*b290*/  FRND.F64 R32, R18 ;  /* 0x0000001200207313 */ /* 0x000e220000301800 */
[----:B------:R-:W-:Y:S02]  /*b2a0*/  DFMA R50, R60, R50, 0.5 ;  /* 0x3fe000003c32742b */ /* 0x000fe40000000032 */
[----:B------:R-:W-:-:S05]  /*b2b0*/  DMUL R60, R52, R60 ;  /* 0x0000003c343c7228 */ /* 0x000fca0000000000 */
[----:B------:R-:W2:Y:S03]  /*b2c0*/  F2I.S64.F64 R18, R18 ;  /* 0x0000001200127311 */ /* 0x000ea60000301900 */
[----:B------:R-:W-:Y:S02]  /*b2d0*/  DFMA R60, R50, R60, R52 ;  /* 0x0000003c323c722b */ /* 0x000fe40000000034 */
        /* <DEDUP_REMOVED lines=11> */
[----:B------:R-:W-:-:S02]  /*b390*/  HFMA2 R33, -RZ, RZ, 1.587890625, -1521 ;  /* 0x3e5ae5f1ff217431 */ /* 0x000fc400000001ff */
[----:B------:R-:W-:Y:S01]  /*b3a0*/  IMAD.MOV.U32 R32, RZ, RZ, 0x2cb0d246 ;  /* 0x2cb0d246ff207424 */ /* 0x000fe200078e00ff */
[----:B------:R-:W-:Y:S01]  /*b3b0*/  UMOV UR7, 0x3da8ff83 ;  /* 0x3da8ff8300077882 */ /* 0x000fe20000000000 */
[----:B------:R-:W-:Y:S02]  /*b3c0*/  ISETP.NE.U32.AND.EX P2, PT, RZ, RZ, PT, P2 ;  /* 0x000000ffff00720c */ /* 0x000fe40003f45120 */
        /* <DEDUP_REMOVED lines=48> */
[----:B------:R-:W-:-:S07]  /*b6d0*/  MOV R4, 0xb6f0 ;  /* 0x0000b6f000047802 */ /* 0x000fce0000000f00 */
[----:B-1----:R-:W-:Y:S05]  /*b6e0*/  CALL.REL.NOINC `($__internal_6_$__cuda_sm20_dsqrt_rn_f64_mediumpath_v1) ;  /* 0x0000008400b87944 */ /* 0x002fea0003c00000 */
[----:B------:R-:W-:Y:S01]  /*b6f0*/  IMAD.MOV.U32 R58, RZ, RZ, R16 ;  /* 0x000000ffff3a7224 */ /* 0x000fe200078e0010 */
[----:B------:R-:W-:-:S07]  /*b700*/  MOV R59, R17 ;  /* 0x00000011003b7202 */ /* 0x000fce0000000f00 */
.L_x_494:
[----:B------:R-:W-:Y:S05]  /*b710*/  BSYNC.RECONVERGENT B3 ;  /* 0x0000000000037941 */ /* 0x000fea0003800200 */
.L_x_493:
[----:B------:R-:W0:Y:S01]  /*b720*/  FRND.F64.TRUNC R18, R30 ;  /* 0x0000001e00127313 */ /* 0x000e22000030d800 */
[----:B------:R-:W-:Y:S02]  /*b730*/  DMUL R16, RZ, R30 ;  /* 0x0000001eff107228 */ /* 0x000fe40000000000 */
[----:B------:R-:W-:-:S08]  /*b740*/  DADD R32, RZ, R32 ;  /* 0x00000000ff207229 */ /* 0x000fd00000000020 */
[----:B------:R-:W-:Y:S02]  /*b750*/  DMUL R38, R32, R58 ;  /* 0x0000003a20267228 */ /* 0x000fe40000000000 */
[----:B0-----:R-:W-:Y:S01]  /*b760*/  DSETP.NEU.AND P2, PT, R30, R18, PT ;  /* 0x000000121e00722a */ /* 0x001fe20003f4d000 */
[----:B------:R-:W-:Y:S02]  /*b770*/  IMAD.MOV.U32 R19, RZ, RZ, R35 ;  /* 0x000000ffff137224 */ /* 0x000fe400078e0023 */
[----:B------:R-:W-:-:S03]  /*b780*/  IMAD.MOV.U32 R18, RZ, RZ, R15 ;  /* 0x000000ffff127224 */ /* 0x000fc600078e000f */
[----:B------:R-:W-:Y:S01]  /*b790*/  FSEL R16, R16, R36, !P2 ;  /* 0x0000002410107208 */ /* 0x000fe20005000000 */
[----:B------:R-:W-:Y:S01]  /*b7a0*/  IMAD.MOV.U32 R36, RZ, RZ, R54 ;  /* 0x000000ffff247224 */ /* 0x000fe200078e0036 */
[----:B------:R-:W-:Y:S01]  /*b7b0*/  FSEL R17, R17, R37, !P2 ;  /* 0x0000002511117208 */ /* 0x000fe20005000000 */
[----:B------:R-:W-:Y:S01]  /*b7c0*/  IMAD.MOV.U32 R35, RZ, RZ, 0x1 ;  /* 0x00000001ff237424 */ /* 0x000fe200078e00ff */
[----:B------:R-:W-:Y:S02]  /*b7d0*/  MOV R37, R23 ;  /* 0x0000001700257202 */ /* 0x000fe40000000f00 */
[----:B------:R-:W-:Y:S02]  /*b7e0*/  MOV R23, R3 ;  /* 0x0000000300177202 */ /* 0x000fe40000000f00 */
[----:B------:R-:W-:-:S11]  /*b7f0*/  DMUL R16, R58, R16 ;  /* 0x000000103a107228 */ /* 0x000fd60000000000 */
.L_x_489:
[----:B------:R-:W-:Y:S05]  /*b800*/  BSYNC.RECONVERGENT B1 ;  /* 0x0000000000017941 */ /* 0x000fea0003800200 */
.L_x_488:
[----:B------:R-:W0:Y:S02]  /*b810*/  F2F.F64.F32 R30, R45 ;  /* 0x0000002d001e7310 */ /* 0x000e240000201800 */
[----:B0-----:R-:W-:-:S08]  /*b820*/  DFMA R16, R16, R28, R30 ;  /* 0x0000001c1010722b */ /* 0x001fd0000000001e */
[----:B------:R-:W-:-:S06]  /*b830*/  DADD R16, R16, 0.5 ;  /* 0x3fe0000010107429 */ /* 0x000fcc0000000000 */
[----:B------:R2:W3:Y:S01]  /*b840*/  F2I.U32.F64.TRUNC R59, R16 ;  /* 0x00000010003b7311 */ /* 0x0004e2000030d000 */
[----:B------:R-:W-:Y:S05]  /*b850*/  BRA `(.L_x_486) ;  /* 0x0000000c00b07947 */ /* 0x000fea0003800000 */
.L_x_487:
[----:B------:R-:W0:Y:S01]  /*b860*/  MUFU.LG2 R3, R45 ;  /* 0x0000002d00037308 */ /* 0x000e220000000c00 */
[C---:B------:R-:W-:Y:S01]  /*b870*/  FADD R4, R45.reuse, -0.12400979548692703247 ;  /* 0xbdfdf8d92d047421 */ /* 0x040fe20000000000 */
[----:B------:R-:W-:Y:S01]  /*b880*/  UMOV UR6, 0xfefa39ef ;  /* 0xfefa39ef00067882 */ /* 0x000fe20000000000 */
[----:B------:R-:W-:Y:S01]  /*b890*/  UMOV UR7, 0x3fe62e42 ;  /* 0x3fe62e4200077882 */ /* 0x000fe20000000000 */
[----:B------:R-:W-:Y:S01]  /*b8a0*/  FADD R16, R45, -1.9738116264343261719 ;  /* 0xbffca5dc2d107421 */ /* 0x000fe20000000000 */
[----:B------:R-:W-:Y:S01]  /*b8b0*/  IMAD.MOV.U32 R17, RZ, RZ, 0x3fb75b84 ;  /* 0x3fb75b84ff117424 */ /* 0x000fe200078e00ff */
[----:B------:R-:W-:Y:S01]  /*b8c0*/  BSSY.RECONVERGENT B1, `(.L_x_495) ;  /* 0x00000e3000017945 */ /* 0x000fe20003800200 */
[----:B------:R-:W-:Y:S01]  /*b8d0*/  IMAD.MOV.U32 R32, RZ, RZ, 0x3e5807d3 ;  /* 0x3e5807d3ff207424 */ /* 0x000fe200078e00ff */
[----:B------:R-:W2:Y:S08]  /*b8e0*/  MUFU.RSQ R4, R4 ;  /* 0x0000000400047308 */ /* 0x000eb00000001400 */
[----:B------:R-:W3:Y:S08]  /*b8f0*/  MUFU.RSQ R15, R16 ;  /* 0x00000010000f7308 */ /* 0x000ef00000001400 */
[----:B0-----:R-:W0:Y:S01]  /*b900*/  F2F.F64.F32 R30, R3 ;  /* 0x00000003001e7310 */ /* 0x001e220000201800 */
[----:B--2---:R-:W-:-:S07]  /*b910*/  FFMA R56, R4, R17, 0.00025361074949614703655 ;  /* 0x3984f70f04387423 */ /* 0x004fce0000000011 */
[----:B------:R2:W4:Y:S01]  /*b920*/  MUFU.RCP R54, R56 ;  /* 0x0000003800367308 */ /* 0x0005220000001000 */
[----:B---3--:R-:W-:Y:S01]  /*b930*/  FFMA R15, R15, R32, 0.94201731681823730469 ;  /* 0x3f71280c0f0f7423 */ /* 0x008fe20000000020 */
[----:B0-----:R-:W-:-:S10]  /*b940*/  DMUL R30, R30, UR6 ;  /* 0x000000061e1e7c28 */ /* 0x001fd40008000000 */
[----:B----4-:R2:W0:Y:S02]  /*b950*/  F2F.F32.F64 R30, R30 ;  /* 0x0000001e001e7310 */ /* 0x0104240000301000 */
.L_x_504:
[----:B------:R-:W-:Y:S01]  /*b960*/  SHF.R.U32.HI R4, RZ, 0x2, R37 ;  /* 0x00000002ff047819 */ /* 0x000fe20000011625 */
[----:B------:R-:W-:Y:S01]  /*b970*/  IMAD.MOV.U32 R3, RZ, RZ, R21 ;  /* 0x000000ffff037224 */ /* 0x000fe200078e0015 */
[----:B------:R-:W-:Y:S01]  /*b980*/  SHF.L.U32 R17, R23, 0x4, RZ ;  /* 0x0000000417117819 */ /* 0x000fe200000006ff */
[----:B------:R-:W-:Y:S01]  /*b990*/  UMOV UR6, 0xfefa39ef ;  /* 0xfefa39ef00067882 */ /* 0x000fe20000000000 */
[----:B------:R-:W-:Y:S01]  /*b9a0*/  LOP3.LUT R4, R4, R37, RZ, 0x3c, !PT ;  /* 0x0000002504047212 */ /* 0x000fe200078e3cff */
[----:B------:R-:W-:Y:S01]  /*b9b0*/  UMOV UR7, 0x3fe62e42 ;  /* 0x3fe62e4200077882 */ /* 0x000fe20000000000 */
        /* <DEDUP_REMOVED lines=9> */
[----:B------:R-:W3:Y:S02]  /*ba50*/  MUFU.RSQ R4, R4 ;  /* 0x0000000400047308 */ /* 0x000ee40000001400 */
[----:B---3--:R-:W-:-:S06]  /*ba60*/  FADD R16, R4, -1 ;  /* 0xbf80000004107421 */ /* 0x008fcc0000000000 */
[----:B------:R-:W3:Y:S08]  /*ba70*/  MUFU.LG2 R16, R16 ;  /* 0x0000001000107308 */ /* 0x000ef00000000c00 */
[----:B---3--:R-:W3:Y:S02]  /*ba80*/  F2F.F64.F32 R50, R16 ;  /* 0x0000001000327310 */ /* 0x008ee40000201800 */
[----:B---3--:R-:W-:Y:S01]  /*ba90*/  DMUL R50, R50, UR6 ;  /* 0x0000000632327c28 */ /* 0x008fe20008000000 */
[----:B------:R-:W-:Y:S01]  /*baa0*/  UMOV UR6, 0x652b82fe ;  /* 0x652b82fe00067882 */ /* 0x000fe20000000000 */
[----:B------:R-:W-:-:S08]  /*bab0*/  UMOV UR7, 0x3ff71547 ;  /* 0x3ff7154700077882 */ /* 0x000fd00000000000 */
[----:B------:R-:W3:Y:S02]  /*bac0*/  F2F.F32.F64 R50, R50 ;  /* 0x0000003200327310 */ /* 0x000ee40000301000 */
[----:B---3--:R-:W-:-:S04]  /*bad0*/  FADD R59, R15, R50 ;  /* 0x000000320f3b7221 */ /* 0x008fc80000000000 */
[----:B------:R-:W-:-:S04]  /*bae0*/  FFMA R59, -R54, R59, R45 ;  /* 0x0000003b363b7223 */ /* 0x000fc8000000012d */
[----:B------:R-:W3:Y:S02]  /*baf0*/  FRND.FLOOR R58, R59 ;  /* 0x0000003b003a7307 */ /* 0x000ee40000205000 */
[----:B---3--:R-:W-:Y:S01]  /*bb00*/  FADD R52, R58, 1 ;  /* 0x3f8000003a347421 */ /* 0x008fe20000000000 */
[----:B------:R-:W-:-:S03]  /*bb10*/  FADD R17, R45, -R58 ;  /* 0x8000003a2d117221 */ /* 0x000fc60000000000 */
[----:B------:R-:W-:Y:S01]  /*bb20*/  FADD R4, R45, -R52 ;  /* 0x800000342d047221 */ /* 0x000fe20000000000 */
[C-C-:B------:R-:W-:Y:S01]  /*bb30*/  FFMA R37, R56.reuse, R17, -R15.reuse ;  /* 0x0000001138257223 */ /* 0x140fe2000000080f */
[----:B------:R-:W3:Y:S02]  /*bb40*/  F2I.TRUNC.NTZ R52, R52 ;  /* 0x0000003400347305 */ /* 0x000ee4000020f100 */
[----:B------:R-:W-:-:S06]  /*bb50*/  FFMA R4, R56, R4, -R15 ;  /* 0x0000000438047223 */ /* 0x000fcc000000080f */
[----:B------:R4:W5:Y:S01]  /*bb60*/  F2F.F64.F32 R16, R37 ;  /* 0x0000002500107310 */ /* 0x0009620000201800 */
[----:B---3--:R-:W-:-:S07]  /*bb70*/  I2FP.F32.S32 R62, R52 ;  /* 0x00000034003e7245 */ /* 0x008fce0000201400 */
[----:B------:R3:W1:Y:S01]  /*bb80*/  F2F.F64.F32 R32, R4 ;  /* 0x0000000400207310 */ /* 0x0006620000201800 */
[----:B------:R-:W-:Y:S02]  /*bb90*/  ISETP.GE.AND P2, PT, R52, 0x9, PT ;  /* 0x000000093400780c */ /* 0x000fe40003f46270 */
[----:B----4-:R-:W-:Y:S01]  /*bba0*/  MOV R37, R19 ;  /* 0x0000001300257202 */ /* 0x010fe20000000f00 */
[----:B------:R-:W-:Y:S01]  /*bbb0*/  IMAD.MOV.U32 R19, RZ, RZ, R23 ;  /* 0x000000ffff137224 */ /* 0x000fe200078e0017 */
[----:B-----5:R-:W-:Y:S01]  /*bbc0*/  DMUL R16, R16, UR6 ;  /* 0x0000000610107c28 */ /* 0x020fe20008000000 */
[----:B---3--:R-:W-:Y:S02]  /*bbd0*/  IMAD.SHL.U32 R4, R21, 0x10, RZ ;  /* 0x0000001015047824 */ /* 0x008fe400078e00ff */
[----:B------:R-:W-:Y:S01]  /*bbe0*/  F2F.F64.F32 R62, |R62| ;  /* 0x4000003e003e7310 */ /* 0x000fe20000201800 */
[----:B-1----:R-:W-:-:S07]  /*bbf0*/  DMUL R32, R32, UR6 ;  /* 0x0000000620207c28 */ /* 0x002fce0008000000 */
[----:B------:R1:W3:Y:S08]  /*bc00*/  F2F.F32.F64 R16, R16 ;  /* 0x0000001000107310 */ /* 0x0002f00000301000 */
[----:B------:R-:W2:Y:S01]  /*bc10*/  F2F.F32.F64 R32, R32 ;  /* 0x0000002000207310 */ /* 0x000ea20000301000 */
[----:B-1----:R-:W-:-:S04]  /*bc20*/  SHF.R.U32.HI R17, RZ, 0x2, R18 ;  /* 0x00000002ff117819 */ /* 0x002fc80000011612 */
[----:B------:R-:W-:-:S03]  /*bc30*/  LOP3.LUT R17, R17, R18, RZ, 0x3c, !PT ;  /* 0x0000001211117212 */ /* 0x000fc600078e3cff */
[----:B---3--:R1:W3:Y:S08]  /*bc40*/  MUFU.EX2 R50, R16 ;  /* 0x0000001000327308 */ /* 0x0082f00000000800 */
[----:B--2---:R-:W2:Y:S01]  /*bc50*/  MUFU.EX2 R31, R32 ;  /* 0x00000020001f7308 */ /* 0x004ea20000000800 */
[----:B-1----:R-:W-:-:S05]  /*bc60*/  IMAD.SHL.U32 R16, R17, 0x2, RZ ;  /* 0x0000000211107824 */ /* 0x002fca00078e00ff */
[----:B------:R-:W-:Y:S01]  /*bc70*/  LOP3.LUT R4, R17, R16, R4, 0x96, !PT ;  /* 0x0000001011047212 */ /* 0x000fe200078e9604 */
[----:B---3--:R-:W-:-:S03]  /*bc80*/  FADD R50, R50, 1 ;  /* 0x3f80000032327421 */ /* 0x008fc60000000000 */
[----:B------:R-:W-:Y:S01]  /*bc90*/  LOP3.LUT R4, R4, R21, RZ, 0x3c, !PT ;  /* 0x0000001504047212 */ /* 0x000fe200078e3cff */
[----:B------:R-:W-:-:S03]  /*bca0*/  FMUL R50, R50, R50 ;  /* 0x0000003232327220 */ /* 0x000fc60000400000 */
[----:B------:R-:W-:Y:S01]  /*bcb0*/  MOV R23, R4 ;  /* 0x0000000400177202 */ /* 0x000fe20000000f00 */
[----:B--2---:R-:W-:Y:S02]  /*bcc0*/  FADD R31, R31, 1 ;  /* 0x3f8000001f1f7421 */ /* 0x004fe40000000000 */
[----:B------:R-:W-:Y:S02]  /*bcd0*/  MUFU.RCP R50, R50 ;  /* 0x0000003200327308 */ /* 0x000fe40000001000 */
[----:B------:R-:W-:-:S06]  /*bce0*/  FMUL R31, R31, R31 ;  /* 0x0000001f1f1f7220 */ /* 0x000fcc0000400000 */
[----:B------:R-:W1:Y:S02]  /*bcf0*/  MUFU.RCP R31, R31 ;  /* 0x0000001f001f7308 */ /* 0x000e640000001000 */
[----:B-1----:R-:W-:Y:S01]  /*bd00*/  FADD R18, R31, -R50 ;  /* 0x800000321f127221 */ /* 0x002fe20000000000 */
[----:B------:R-:W-:Y:S06]  /*bd10*/  @!P2 BRA `(.L_x_497) ;  /* 0x000000080008a947 */ /* 0x000fec0003800000 */
[----:B------:R-:W1:Y:S01]  /*bd20*/  MUFU.RCP64H R33, R63 ;  /* 0x0000003f00217308 */ /* 0x000e620000001800 */
[----:B------:R-:W-:Y:S01]  /*bd30*/  VIADD R32, R63, 0x300402 ;  /* 0x003004023f207836 */ /* 0x000fe20000000000 */
[----:B------:R-:W-:Y:S04]  /*bd40*/  BSSY.RECONVERGENT B4, `(.L_x_498) ;  /* 0x0000010000047945 */ /* 0x000fe80003800200 */
[----:B------:R-:W-:Y:S01]  /*bd50*/  FSETP.GEU.AND P2, PT, |R32|, 5.8789094863358348022e-39, PT ;  /* 0x004004022000780b */ /* 0x000fe20003f4e200 */
[----:B-1----:R-:W-:-:S08]  /*bd60*/  DFMA R16, -R62, R32, 1 ;  /* 0x3ff000003e10742b */ /* 0x002fd00000000120 */
[----:B------:R-:W-:-:S08]  /*bd70*/  DFMA R16, R16, R16, R16 ;  /* 0x000000101010722b */ /* 0x000fd00000000010 */
[----:B------:R-:W-:-:S08]  /*bd80*/  DFMA R16, R32, R16, R32 ;  /* 0x000000102010722b */ /* 0x000fd00000000020 */
[----:B------:R-:W-:-:S08]  /*bd90*/  DFMA R50, -R62, R16, 1 ;  /* 0x3ff000003e32742b */ /* 0x000fd00000000110 */
[----:B------:R-:W-:Y:S01]  /*bda0*/  DFMA R50, R16, R50, R16 ;  /* 0x000000321032722b */ /* 0x000fe20000000010 */
[----:B------:R-:W-:Y:S10]  /*bdb0*/  @P2 BRA `(.L_x_499) ;  /* 0x0000000000202947 */ /* 0x000ff40003800000 */
[----:B------:R-:W-:Y:S01]  /*bdc0*/  LOP3.LUT R61, R63, 0x7fffffff, RZ, 0xc0, !PT ;  /* 0x7fffffff3f3d7812 */ /* 0x000fe200078ec0ff */
[----:B------:R-:W-:Y:S01]  /*bdd0*/  IMAD.MOV.U32 R16, RZ, RZ, R62 ;  /* 0x000000ffff107224 */ /* 0x000fe200078e003e */
[----:B------:R-:W-:Y:S02]  /*bde0*/  MOV R17, R63 ;  /* 0x0000003f00117202 */ /* 0x000fe40000000f00 */
[----:B------:R-:W-:Y:S01]  /*bdf0*/  MOV R4, 0xbe20 ;  /* 0x0000be2000047802 */ /* 0x000fe20000000f00 */
[----:B------:R-:W-:-:S07]  /*be00*/  VIADD R61, R61, 0xfff00000 ;  /* 0xfff000003d3d7836 */ /* 0x000fce0000000000 */
[----:B0-----:R-:W-:Y:S05]  /*be10*/  CALL.REL.NOINC `($__internal_4_$__cuda_sm20_dblrcp_rn_slowpath_v3) ;  /* 0x00000078001c7944 */ /* 0x001fea0003c00000 */
[----:B------:R-:W-:Y:S01]  /*be20*/  IMAD.MOV.U32 R50, RZ, RZ, R32 ;  /* 0x000000ffff327224 */ /* 0x000fe200078e0020 */
[----:B------:R-:W-:-:S07]  /*be30*/  MOV R51, R33 ;  /* 0x0000002100337202 */ /* 0x000fce0000000f00 */
.L_x_499:
[----:B------:R-:W-:Y:S05]  /*be40*/  BSYNC.RECONVERGENT B4 ;  /* 0x0000000000047941 */ /* 0x000fea0003800200 */
.L_x_498:
[----:B------:R-:W-:Y:S01]  /*be50*/  DMUL R52, R50, R50 ;  /* 0x0000003232347228 */ /* 0x000fe20000000000 */
[----:B------:R-:W-:Y:S01]  /*be60*/  IMAD.MOV.U32 R16, RZ, RZ, -0x6d8c7041 ;  /* 0x92738fbfff107424 */ /* 0x000fe200078e00ff */
[----:B------:R-:W-:Y:S01]  /*be70*/  ISETP.GT.AND P2, PT, R63, 0xfffff, PT ;  /* 0x000fffff3f00780c */ /* 0x000fe20003f44270 */
[----:B------:R-:W-:Y:S01]  /*be80*/  IMAD.MOV.U32 R17, RZ, RZ, 0x3f4b68b9 ;  /* 0x3f4b68b9ff117424 */ /* 0x000fe200078e00ff */
[----:B------:R-:W-:Y:S01]  /*be90*/  UMOV UR6, 0x34783f9 ;  /* 0x034783f900067882 */ /* 0x000fe20000000000 */
[----:B------:R-:W-:Y:S01]  /*bea0*/  UMOV UR7, 0x3f5ac321 ;  /* 0x3f5ac32100077882 */ /* 0x000fe20000000000 */
[----:B------:R-:W-:Y:S01]  /*beb0*/  IMAD.MOV.U32 R31, RZ, RZ, R63 ;  /* 0x000000ffff1f7224 */ /* 0x000fe200078e003f */
[----:B------:R-:W-:Y:S02]  /*bec0*/  BSSY.RECONVERGENT B4, `(.L_x_500) ;  /* 0x0000061000047945 */ /* 0x000fe40003800200 */
[----:B------:R-:W-:Y:S01]  /*bed0*/  DFMA R16, R52, -UR6, R16 ;  /* 0x8000000634107c2b */ /* 0x000fe20008000010 */
[----:B------:R-:W-:Y:S01]  /*bee0*/  UMOV UR6, 0x1e4f7b8c ;  /* 0x1e4f7b8c00067882 */ /* 0x000fe20000000000 */
[----:B------:R-:W-:-:S06]  /*bef0*/  UMOV UR7, 0x3f4380d0 ;  /* 0x3f4380d000077882 */ /* 0x000fcc0000000000 */
[----:B------:R-:W-:Y:S01]  /*bf00*/  DFMA R32, R52, R16, -UR6 ;  /* 0x8000000634207e2b */ /* 0x000fe20008000010 */
[----:B------:R-:W-:Y:S01]  /*bf10*/  UMOV UR6, 0xa29f7264 ;  /* 0xa29f726400067882 */ /* 0x000fe20000000000 */
[----:B------:R-:W-:Y:S01]  /*bf20*/  MOV R16, R62 ;  /* 0x0000003e00107202 */ /* 0x000fe20000000f00 */
[----:B------:R-:W-:Y:S01]  /*bf30*/  IMAD.MOV.U32 R17, RZ, RZ, R63 ;  /* 0x000000ffff117224 */ /* 0x000fe200078e003f */
[----:B------:R-:W-:Y:S01]  /*bf40*/  @!P2 DMUL R16, R62, 1.80143985094819840000e+16 ;  /* 0x435000003e10a828 */ /* 0x000fe20000000000 */
[----:B------:R-:W-:-:S03]  /*bf50*/  UMOV UR7, 0x3f4a019f ;  /* 0x3f4a019f00077882 */ /* 0x000fc60000000000 */
[----:B------:R-:W-:Y:S01]  /*bf60*/  DFMA R32, R52, R32, UR6 ;  /* 0x0000000634207e2b */ /* 0x000fe20008000020 */
[----:B------:R-:W-:Y:S01]  /*bf70*/  UMOV UR6, 0x16b2acec ;  /* 0x16b2acec00067882 */ /* 0x000fe20000000000 */
[----:B------:R-:W-:-:S04]  /*bf80*/  UMOV UR7, 0x3f66c16c ;  /* 0x3f66c16c00077882 */ /* 0x000fc80000000000 */
[----:B------:R-:W-:Y:S02]  /*bf90*/  @!P2 MOV R31, R17 ;  /* 0x00000011001fa202 */ /* 0x000fe40000000f00 */
[----:B------:R-:W-:Y:S01]  /*bfa0*/  DFMA R32, R52, R32, -UR6 ;  /* 0x8000000634207e2b */ /* 0x000fe20008000020 */
[----:B------:R-:W-:Y:S01]  /*bfb0*/  UMOV UR6, 0x55555545 ;  /* 0x5555554500067882 */ /* 0x000fe20000000000 */
[----:B------:R-:W-:Y:S01]  /*bfc0*/  UMOV UR7, 0x3fb55555 ;  /* 0x3fb5555500077882 */ /* 0x000fe20000000000 */
[----:B------:R-:W-:-:S05]  /*bfd0*/  VIADD R4, R31, 0xffffffff ;  /* 0xffffffff1f047836 */ /* 0x000fca0000000000 */
[----:B------:R-:W-:Y:S01]  /*bfe0*/  ISETP.GT.U32.AND P3, PT, R4, 0x7feffffe, PT ;  /* 0x7feffffe0400780c */ /* 0x000fe20003f64070 */
[----:B------:R-:W-:Y:S01]  /*bff0*/  DFMA R32, R52, R32, UR6 ;  /* 0x0000000634207e2b */ /* 0x000fe20008000020 */
[----:B------:R-:W-:Y:S01]  /*c000*/  UMOV UR6, 0xc864beae ;  /* 0xc864beae00067882 */ /* 0x000fe20000000000 */
[----:B------:R-:W-:Y:S01]  /*c010*/  UMOV UR7, 0x3fed67f1 ;  /* 0x3fed67f100077882 */ /* 0x000fe20000000000 */
[----:B------:R-:W-:Y:S02]  /*c020*/  IMAD.MOV.U32 R4, RZ, RZ, -0x3ff ;  /* 0xfffffc01ff047424 */ /* 0x000fe400078e00ff */
[----:B------:R-:W-:-:S03]  /*c030*/  @!P2 IMAD.MOV.U32 R4, RZ, RZ, -0x435 ;  /* 0xfffffbcbff04a424 */ /* 0x000fc600078e00ff */
[----:B------:R-:W-:Y:S01]  /*c040*/  DFMA R32, R32, R50, UR6 ;  /* 0x0000000620207e2b */ /* 0x000fe20008000032 */
[----:B------:R-:W-:Y:S01]  /*c050*/  MOV R50, R62 ;  /* 0x0000003e00327202 */ /* 0x000fe20000000f00 */
[----:B------:R-:W-:Y:S02]  /*c060*/  @!P2 IMAD.MOV.U32 R50, RZ, RZ, R16 ;  /* 0x000000ffff32a224 */ /* 0x000fe400078e0010 */
[----:B------:R-:W-:Y:S07]  /*c070*/  @P3 BRA `(.L_x_501) ;  /* 0x0000000000fc3947 */ /* 0x000fee0003800000 */
[C---:B------:R-:W-:Y:S01]  /*c080*/  LOP3.LUT R16, R31.reuse, 0xfffff, RZ, 0xc0, !PT ;  /* 0x000fffff1f107812 */ /* 0x040fe200078ec0ff */
[----:B------:R-:W-:Y:S01]  /*c090*/  UMOV UR6, 0x3ae80f1e ;  /* 0x3ae80f1e00067882 */ /* 0x000fe20000000000 */
[----:B------:R-:W-:Y:S01]  /*c0a0*/  UMOV UR7, 0x3eb1380b ;  /* 0x3eb1380b00077882 */ /* 0x000fe20000000000 */
[----:B------:R-:W-:Y:S02]  /*c0b0*/  LEA.HI R4, R31, R4, RZ, 0xc ;  /* 0x000000041f047211 */ /* 0x000fe400078f60ff */
[----:B------:R-:W-:Y:S02]  /*c0c0*/  LOP3.LUT R17, R16, 0x3ff00000, RZ, 0xfc, !PT ;  /* 0x3ff0000010117812 */ /* 0x000fe400078efcff */
[----:B------:R-:W-:Y:S02]  /*c0d0*/  MOV R16, R50 ;  /* 0x0000003200107202 */ /* 0x000fe40000000f00 */
[----:B------:R-:W-:Y:S02]  /*c0e0*/  ISETP.GE.U32.AND P2, PT, R17, 0x3ff6a09f, PT ;  /* 0x3ff6a09f1100780c */ /* 0x000fe40003f46070 */
[----:B------:R-:W-:-:S11]  /*c0f0*/  MOV R50, RZ ;  /* 0x000000ff00327202 */ /* 0x000fd60000000f00 */
[----:B------:R-:W-:Y:S01]  /*c100*/  @P2 VIADD R51, R17, 0xfff00000 ;  /* 0xfff0000011332836 */ /* 0x000fe20000000000 */
[----:B------:R-:W-:-:S03]  /*c110*/  @P2 IADD3 R4, PT, PT, R4, 0x1, RZ ;  /* 0x0000000104042810 */ /* 0x000fc60007ffe0ff */
[----:B------:R-:W-:-:S06]  /*c120*/  @P2 IMAD.MOV.U32 R17, RZ, RZ, R51 ;  /* 0x000000ffff112224 */ /* 0x000fcc00078e0033 */
[C---:B------:R-:W-:Y:S02]  /*c130*/  DADD R52, R16.reuse, 1 ;  /* 0x3ff0000010347429 */ /* 0x040fe40000000000 */
[----:B------:R-:W-:-:S04]  /*c140*/  DADD R16, R16, -1 ;  /* 0xbff0000010107429 */ /* 0x000fc80000000000 */
[----:B------:R-:W1:Y:S02]  /*c150*/  MUFU.RCP64H R51, R53 ;  /* 0x0000003500337308 */ /* 0x000e640000001800 */
[----:B-1----:R-:W-:-:S08]  /*c160*/  DFMA R64, -R52, R50, 1 ;  /* 0x3ff000003440742b */ /* 0x002fd00000000132 */
        /* <DEDUP_REMOVED lines=8> */
[----:B------:R-:W-:Y:S02]  /*c1f0*/  IMAD.MOV.U32 R16, RZ, RZ, -0x748574fc ;  /* 0x8b7a8b04ff107424 */ /* 0x000fe400078e00ff */
[----:B------:R-:W-:-:S05]  /*c200*/  IMAD.MOV.U32 R17, RZ, RZ, 0x3ed0ee25 ;  /* 0x3ed0ee25ff117424 */ /* 0x000fca00078e00ff */
        /* <DEDUP_REMOVED lines=22> */
[----:B------:R-:W-:Y:S01]  /*c370*/  DMUL R64, R52, R16 ;  /* 0x0000001034407228 */ /* 0x000fe20000000000 */
[----:B------:R-:W-:Y:S01]  /*c380*/  LOP3.LUT R16, R4, 0x80000000, RZ, 0x3c, !PT ;  /* 0x8000000004107812 */ /* 0x000fe200078e3cff */
[----:B------:R-:W-:-:S06]  /*c390*/  IMAD.MOV.U32 R17, RZ, RZ, 0x43300000 ;  /* 0x43300000ff117424 */ /* 0x000fcc00078e00ff */
[----:B------:R-:W-:Y:S02]  /*c3a0*/  DFMA R64, R60, R64, R50 ;  /* 0x000000403c40722b */ /* 0x000fe40000000032 */
[----:B------:R-:W-:Y:S01]  /*c3b0*/  DADD R16, R16, -UR6 ;  /* 0x8000000610107e29 */ /* 0x000fe20008000000 */
[----:B------:R-:W-:Y:S01]  /*c3c0*/  UMOV UR6, 0xfefa39ef ;  /* 0xfefa39ef00067882 */ /* 0x000fe20000000000 */
[----:B------:R-:W-:-:S06]  /*c3d0*/  UMOV UR7, 0x3fe62e42 ;  /* 0x3fe62e4200077882 */ /* 0x000fcc0000000000 */
[----:B------:R-:W-:-:S08]  /*c3e0*/  DFMA R52, R16, UR6, R60 ;  /* 0x0000000610347c2b */ /* 0x000fd0000800003c */
        /* <DEDUP_REMOVED lines=8> */
.L_x_501:
[----:B------:R-:W-:Y:S01]  /*c470*/  IMAD.MOV.U32 R50, RZ, RZ, 0x0 ;  /* 0x00000000ff327424 */ /* 0x000fe200078e00ff */
[----:B------:R-:W-:Y:S02]  /*c480*/  MOV R51, 0x7ff00000 ;  /* 0x7ff0000000337802 */ /* 0x000fe40000000f00 */
[----:B------:R-:W-:-:S04]  /*c490*/  LOP3.LUT P2, RZ, R17, 0x7fffffff, RZ, 0xc0, !PT ;  /* 0x7fffffff11ff7812 */ /* 0x000fc8000784c0ff */
[----:B------:R-:W-:-:S10]  /*c4a0*/  DFMA R50, R16, R50, +INF ;  /* 0x7ff000001032742b */ /* 0x000fd40000000032 */
[----:B------:R-:W-:Y:S02]  /*c4b0*/  FSEL R50, R50, RZ, P2 ;  /* 0x000000ff32327208 */ /* 0x000fe40001000000 */
[----:B------:R-:W-:-:S07]  /*c4c0*/  FSEL R51, R51, -QNAN , P2 ;  /* 0xfff0000033337808 */ /* 0x000fce0001000000 */
.L_x_502:
[----:B------:R-:W-:Y:S05]  /*c4d0*/  BSYNC.RECONVERGENT B4 ;  /* 0x0000000000047941 */ /* 0x000fea0003800200 */
.L_x_500:
[----:B------:R-:W-:Y:S02]  /*c4e0*/  DMUL R50, R50, 0.5 ;  /* 0x3fe0000032327828 */ /* 0x000fe40000000000 */
[----:B------:R-:W-:-:S08]  /*c4f0*/  DADD R16, R62, -0.5 ;  /* 0xbfe000003e107429 */ /* 0x000fd00000000000 */
[CC--:B------:R-:W-:Y:S02]  /*c500*/  DFMA R62, R50.reuse, R16.reuse, -R62 ;  /* 0x00000010323e722b */ /* 0x0c0fe4000000083e */
[----:B------:R-:W-:-:S08]  /*c510*/  DFMA R32, R50, R16, R32 ;  /* 0x000000103220722b */ /* 0x000fd00000000020 */
[----:B------:R-:W-:Y:S01]  /*c520*/  DADD R32, R62, R32 ;  /* 0x000000003e207229 */ /* 0x000fe20000000020 */
[----:B------:R-:W-:Y:S10]  /*c530*/  BRA `(.L_x_503) ;  /* 0x0000000000107947 */ /* 0x000ff40003800000 */
.L_x_497:
[----:B------:R-:W1:Y:S01]  /*c540*/  F2I.F64.TRUNC R62, R62 ;  /* 0x0000003e003e7311 */ /* 0x000e62000030d100 */
[----:B------:R-:W-:Y:S02]  /*c550*/  UMOV UR6, 0x8 ;  /* 0x0000000800067882 */ /* 0x000fe40000000000 */
[----:B-1----:R-:W-:-:S06]  /*c560*/  LEA R32, R62, -UR6, 0x3 ;  /* 0x800000063e207c11 */ /* 0x002fcc000f8e18ff */
[----:B------:R-:W1:Y:S02]  /*c570*/  LDC.64 R32, c[0x3][R32] ;  /* 0x00c0000020207b82 */ /* 0x000e640000000a00 */
.L_x_503:
[----:B------:R-:W-:Y:S05]  /*c580*/  BSYNC.RECONVERGENT B3 ;  /* 0x0000000000037941 */ /* 0x000fea0003800200 */
.L_x_496:
[----:B-1----:R1:W2:Y:S01]  /*c590*/  F2F.F32.F64 R32, R32 ;  /* 0x0000002000207310 */ /* 0x0022a20000301000 */
[----:B0-----:R-:W-:Y:S01]  /*c5a0*/  FFMA R17, R30, R58, -R45 ;  /* 0x0000003a1e117223 */ /* 0x001fe2000000082d */
[----:B------:R-:W-:Y:S01]  /*c5b0*/  UMOV UR6, 0x652b82fe ;  /* 0x652b82fe00067882 */ /* 0x000fe20000000000 */
[----:B------:R-:W-:Y:S01]  /*c5c0*/  UMOV UR7, 0x3ff71547 ;  /* 0x3ff7154700077882 */ /* 0x000fe20000000000 */
[----:B------:R-:W-:Y:S02]  /*c5d0*/  IMAD.IADD R50, R36, 0x1, R23 ;  /* 0x0000000124327824 */ /* 0x000fe400078e0217 */
[----:B------:R-:W-:-:S03]  /*c5e0*/  IMAD.MOV.U32 R51, RZ, RZ, 0x2f800000 ;  /* 0x2f800000ff337424 */ /* 0x000fc600078e00ff */
[----:B------:R-:W-:-:S05]  /*c5f0*/  I2FP.F32.U32 R50, R50 ;  /* 0x0000003200327245 */ /* 0x000fca0000201000 */
[----:B-1----:R-:W-:Y:S01]  /*c600*/  FFMA R33, R50, R51, 1.1641532182693481445e-10 ;  /* 0x2f00000032217423 */ /* 0x002fe20000000033 */
[----:B--2---:R-:W-:Y:S01]  /*c610*/  FADD R4, -R32, R17 ;  /* 0x0000001120047221 */ /* 0x004fe20000000100 */
[----:B------:R-:W-:-:S03]  /*c620*/  FMUL R32, R18, 1.2999999523162841797 ;  /* 0x3fa6666612207820 */ /* 0x000fc60000400000 */
[----:B------:R-:W0:Y:S01]  /*c630*/  F2F.F64.F32 R16, R4 ;  /* 0x0000000400107310 */ /* 0x000e220000201800 */
[----:B------:R-:W-:-:S07]  /*c640*/  FMUL R18, R32, R33 ;  /* 0x0000002120127220 */ /* 0x000fce0000400000 */
[----:B------:R-:W-:Y:S01]  /*c650*/  F2F.F64.F32 R32, R32 ;  /* 0x0000002000207310 */ /* 0x000fe20000201800 */
[----:B0-----:R-:W-:Y:S01]  /*c660*/  DMUL R16, R16, UR6 ;  /* 0x0000000610107c28 */ /* 0x001fe20008000000 */
[----:B------:R-:W-:Y:S01]  /*c670*/  UMOV UR6, 0xc924223 ;  /* 0x0c92422300067882 */ /* 0x000fe20000000000 */
[----:B------:R-:W-:-:S08]  /*c680*/  UMOV UR7, 0x3bc79ca1 ;  /* 0x3bc79ca100077882 */ /* 0x000fd00000000000 */
[----:B------:R-:W0:Y:S08]  /*c690*/  F2F.F32.F64 R16, R16 ;  /* 0x0000001000107310 */ /* 0x000e300000301000 */
[----:B0-----:R-:W0:Y:S02]  /*c6a0*/  MUFU.EX2 R31, R16 ;  /* 0x00000010001f7308 */ /* 0x001e240000000800 */
[----:B0-----:R-:W-:-:S02]  /*c6b0*/  FSETP.GEU.AND P2, PT, R18, R31, PT ;  /* 0x0000001f1200720b */ /* 0x001fc40003f4e000 */
[----:B------:R-:W-:-:S11]  /*c6c0*/  MOV R18, R3 ;  /* 0x0000000300127202 */ /* 0x000fd60000000f00 */
[----:B------:R-:W-:-:S14]  /*c6d0*/  DSETP.LTU.OR P2, PT, R32, UR6, P2 ;  /* 0x0000000620007e2a */ /* 0x000fdc0009749400 */
[----:B------:R-:W-:Y:S05]  /*c6e0*/  @P2 BRA `(.L_x_504) ;  /* 0xfffffff0009c2947 */ /* 0x000fea000383ffff */
[----:B------:R-:W-:Y:S05]  /*c6f0*/  BSYNC.RECONVERGENT B1 ;  /* 0x0000000000017941 */ /* 0x000fea0003800200 */
.L_x_495:
[----:B------:R-:W0:Y:S01]  /*c700*/  F2I.U32.FLOOR.NTZ R59, R59 ;  /* 0x0000003b003b7305 */ /* 0x000e220000207000 */
[----:B------:R-:W-:-:S07]  /*c710*/  IMAD.MOV.U32 R18, RZ, RZ, R3 ;  /* 0x000000ffff127224 */ /* 0x000fce00078e0003 */
.L_x_486:
[----:B------:R-:W-:Y:S05]  /*c720*/  BSYNC.RECONVERGENT B0 ;  /* 0x0000000000007941 */ /* 0x000fea0003800200 */
.L_x_482:
[----:B0--3--:R-:W-:Y:S01]  /*c730*/  ISETP.NE.AND P2, PT, R59, RZ, PT ;  /* 0x000000ff3b00720c */ /* 0x009fe20003f45270 */
[----:B------:R-:W-:Y:S01]  /*c740*/  BSSY.RECONVERGENT B3, `(.L_x_505) ;  /* 0x000019b000037945 */ /* 0x000fe20003800200 */
[----:B------:R-:W-:-:S11]  /*c750*/  IMAD.MOV.U32 R54, RZ, RZ, RZ ;  /* 0x000000ffff367224 */ /* 0x000fd600078e00ff */
[----:B------:R-:W-:Y:S05]  /*c760*/  @!P2 BRA `(.L_x_506) ;  /* 0x000000180060a947 */ /* 0x000fea0003800000 */
[C---:B------:R-:W-:Y:S01]  /*c770*/  ISETP.GE.U32.AND P2, PT, R59.reuse, 0x4, PT ;  /* 0x000000043b00780c */ /* 0x040fe20003f46070 */
[----:B------:R-:W-:Y:S01]  /*c780*/  BSSY.RECONVERGENT B4, `(.L_x_507) ;  /* 0x00000e4000047945 */ /* 0x000fe20003800200 */
[----:B------:R-:W-:Y:S01]  /*c790*/  HFMA2 R54, -RZ, RZ, 0, 0 ;  /* 0x00000000ff367431 */ /* 0x000fe200000001ff */
[----:B------:R-:W-:Y:S01]  /*c7a0*/  LOP3.LUT R53, R59, 0x3, RZ, 0xc0, !PT ;  /* 0x000000033b357812 */ /* 0x000fe200078ec0ff */
[----:B------:R-:W-:Y:S01]  /*c7b0*/  IMAD.MOV.U32 R33, RZ, RZ, R36 ;  /* 0x000000ffff217224 */ /* 0x000fe200078e0024 */
[----:B------:R-:W-:Y:S01]  /*c7c0*/  MOV R32, R19 ;  /* 0x0000001300207202 */ /* 0x000fe20000000f00 */
[----:B------:R-:W-:Y:S02]  /*c7d0*/  IMAD.MOV.U32 R58, RZ, RZ, R18 ;  /* 0x000000ffff3a7224 */ /* 0x000fe400078e0012 */
[----:B------:R-:W-:Y:S02]  /*c7e0*/  IMAD.MOV.U32 R31, RZ, RZ, R21 ;  /* 0x000000ffff1f7224 */ /* 0x000fe400078e0015 */
[----:B------:R-:W-:-:S03]  /*c7f0*/  IMAD.MOV.U32 R30, RZ, RZ, R23 ;  /* 0x000000ffff1e7224 */ /* 0x000fc600078e0017 */
[----:B------:R-:W-:Y:S05]  /*c800*/  @!P2 BRA `(.L_x_508) ;  /* 0x0000000c006ca947 */ /* 0x000fea0003800000 */
[----:B------:R-:W-:Y:S01]  /*c810*/  MOV R30, R23 ;  /* 0x00000017001e7202 */ /* 0x000fe20000000f00 */
[----:B------:R-:W-:Y:S01]  /*c820*/  IMAD.MOV.U32 R23, RZ, RZ, RZ ;  /* 0x000000ffff177224 */ /* 0x000fe200078e00ff */
[----:B------:R-:W-:Y:S01]  /*c830*/  MOV R33, R36 ;  /* 0x0000002400217202 */ /* 0x000fe20000000f00 */
[----:B------:R-:W-:-:S07]  /*c840*/  IMAD.MOV.U32 R54, RZ, RZ, RZ ;  /* 0x000000ffff367224 */ /* 0x000fce00078e00ff */
.L_x_517:
[----:B------:R-:W-:Y:S01]  /*c850*/  SHF.R.U32.HI R4, RZ, 0x2, R37 ;  /* 0x00000002ff047819 */ /* 0x000fe20000011625 */
[----:B------:R-:W-:Y:S01]  /*c860*/  IMAD.SHL.U32 R3, R30, 0x10, RZ ;  /* 0x000000101e037824 */ /* 0x000fe200078e00ff */
[----:B------:R-:W-:Y:S01]  /*c870*/  MOV R32, 0x3e055027 ;  /* 0x3e05502700207802 */ /* 0x000fe20000000f00 */
[----:B------:R-:W0:Y:S01]  /*c880*/  MUFU.RCP R50, R57 ;  /* 0x0000003900327308 */ /* 0x000e220000001000 */
[----:B------:R-:W-:Y:S01]  /*c890*/  LOP3.LUT R4, R4, R37, RZ, 0x3c, !PT ;  /* 0x0000002504047212 */ /* 0x000fe200078e3cff */
[----:B------:R-:W-:Y:S01]  /*c8a0*/  BSSY.RECONVERGENT B5, `(.L_x_509) ;  /* 0x000002d000057945 */ /* 0x000fe20003800200 */
[----:B------:R-:W-:-:S03]  /*c8b0*/  IMAD.MOV.U32 R37, RZ, RZ, R30 ;  /* 0x000000ffff257224 */ /* 0x000fc600078e001e */
        /* <DEDUP_REMOVED lines=10> */
[----:B--2---:R-:W-:-:S04]  /*c960*/  LOP3.LUT R16, R4, 0xff800000, RZ, 0xc0, !PT ;  /* 0xff80000004107812 */ /* 0x004fc800078ec0ff */
        /* <DEDUP_REMOVED lines=22> */
[----:B------:R-:W-:-:S05]  /*cad0*/  FSEL R3, R4, -INF , P2 ;  /* 0xff80000004037808 */ /* 0x000fca0001000000 */
[----:B------:R-:W-:-:S03]  /*cae0*/  FFMA R4, R3, R50, RZ ;  /* 0x0000003203047223 */ /* 0x000fc600000000ff */
[----:B------:R-:W0:Y:S01]  /*caf0*/  FCHK P2, R3, R57 ;  /* 0x0000003903007302 */ /* 0x000e220000040000 */
[----:B------:R-:W-:-:S04]  /*cb00*/  FFMA R15, R4, -R57, R3 ;  /* 0x80000039040f7223 */ /* 0x000fc80000000003 */
[----:B------:R-:W-:Y:S01]  /*cb10*/  FFMA R15, R50, R15, R4 ;  /* 0x0000000f320f7223 */ /* 0x000fe20000000004 */
[----:B0-----:R-:W-:Y:S06]  /*cb20*/  @!P2 BRA `(.L_x_510) ;  /* 0x000000000010a947 */ /* 0x001fec0003800000 */
[----:B------:R-:W-:Y:S02]  /*cb30*/  MOV R4, R57 ;  /* 0x0000003900047202 */ /* 0x000fe40000000f00 */
[----:B------:R-:W-:-:S07]  /*cb40*/  MOV R16, 0xcb60 ;  /* 0x0000cb6000107802 */ /* 0x000fce0000000f00 */
[----:B-1----:R-:W-:Y:S05]  /*cb50*/  CALL.REL.NOINC `($__internal_9_$__cuda_sm3x_div_rn_noftz_f32_slowpath) ;  /* 0x0000007800cc7944 */ /* 0x002fea0003c00000 */
[----:B------:R-:W-:-:S07]  /*cb60*/  IMAD.MOV.U32 R15, RZ, RZ, R3 ;  /* 0x000000ffff0f7224 */ /* 0x000fce00078e0003 */
.L_x_510:
[----:B------:R-:W-:Y:S05]  /*cb70*/  BSYNC.RECONVERGENT B5 ;  /* 0x0000000000057941 */ /* 0x000fea0003800200 */
.L_x_509:
        /* <DEDUP_REMOVED lines=33> */
[----:B------:R-:W-:Y:S01]  /*cd90*/  FFMA R31, R18, R31, R18 ;  /* 0x0000001f121f7223 */ /* 0x000fe20000000012 */
[----:B------:R-:W-:-:S03]  /*cda0*/  FADD R18, -R15, R54 ;  /* 0x000000360f127221 */ /* 0x000fc60000000100 */
        /* <DEDUP_REMOVED lines=15> */
[----:B------:R-:W-:-:S07]  /*cea0*/  IMAD.MOV.U32 R15, RZ, RZ, R3 ;  /* 0x000000ffff0f7224 */ /* 0x000fce00078e0003 */
.L_x_512:
[----:B------:R-:W-:Y:S05]  /*ceb0*/  BSYNC.RECONVERGENT B5 ;  /* 0x0000000000057941 */ /* 0x000fea0003800200 */
.L_x_511:
[----:B------:R-:W-:Y:S01]  /*cec0*/  SHF.R.U32.HI R4, RZ, 0x2, R19 ;  /* 0x00000002ff047819 */ /* 0x000fe20000011613 */
[----:B------:R-:W-:Y:S01]  /*ced0*/  IMAD.MOV.U32 R30, RZ, RZ, 0x3e055027 ;  /* 0x3e055027ff1e7424 */ /* 0x000fe200078e00ff */
[----:B------:R-:W-:Y:S01]  /*cee0*/  SHF.L.U32 R3, R32, 0x4, RZ ;  /* 0x0000000420037819 */ /* 0x000fe200000006ff */
[----:B------:R-:W0:Y:S01]  /*cef0*/  MUFU.RCP R50, R57 ;  /* 0x0000003900327308 */ /* 0x000e220000001000 */
[----:B------:R-:W-:Y:S01]  /*cf00*/  LOP3.LUT R4, R4, R19, RZ, 0x3c, !PT ;  /* 0x0000001304047212 */ /* 0x000fe200078e3cff */
[----:B------:R-:W-:Y:S01]  /*cf10*/  BSSY.RECONVERGENT B5, `(.L_x_513) ;  /* 0x000002e000057945 */ /* 0x000fe20003800200 */
[----:B------:R-:W-:-:S03]  /*cf20*/  FADD R18, R18, -R15 ;  /* 0x8000000f12127221 */ /* 0x000fc60000000000 */
        /* <DEDUP_REMOVED lines=42> */
[----:B-1----:R-:W-:Y:S05]  /*d1d0*/  CALL.REL.NOINC `($__internal_9_$__cuda_sm3x_div_rn_noftz_f32_slowpath) ;  /* 0x00000074002c7944 */ /* 0x002fea0003c00000 */
[----:B------:R-:W-:-:S07]  /*d1e0*/  MOV R15, R3 ;  /* 0x00000003000f7202 */ /* 0x000fce0000000f00 */
.L_x_514:
[----:B------:R-:W-:Y:S05]  /*d1f0*/  BSYNC.RECONVERGENT B5 ;  /* 0x0000000000057941 */ /* 0x000fea0003800200 */
.L_x_513:
        /* <DEDUP_REMOVED lines=51> */
.L_x_516:
[----:B------:R-:W-:Y:S05]  /*d530*/  BSYNC.RECONVERGENT B5 ;  /* 0x0000000000057941 */ /* 0x000fea0003800200 */
.L_x_515:
[----:B------:R-:W-:Y:S01]  /*d540*/  IADD3 R23, PT, PT, R23, 0x4, RZ ;  /* 0x0000000417177810 */ /* 0x000fe20007ffe0ff */
[----:B------:R-:W-:Y:S01]  /*d550*/  FADD R54, R18, -R3 ;  /* 0x8000000312367221 */ /* 0x000fe20000000000 */
[----:B------:R-:W-:Y:S01]  /*d560*/  LOP3.LUT R4, R59, 0xfffffffc, RZ, 0xc0, !PT ;  /* 0xfffffffc3b047812 */ /* 0x000fe200078ec0ff */
[----:B------:R-:W-:Y:S01]  /*d570*/  IMAD.MOV.U32 R18, RZ, RZ, R58 ;  /* 0x000000ffff127224 */ /* 0x000fe200078e003a */
[----:B------:R-:W-:Y:S01]  /*d580*/  MOV R21, R31 ;  /* 0x0000001f00157202 */ /* 0x000fe20000000f00 */
[----:B------:R-:W-:Y:S01]  /*d590*/  IMAD.MOV.U32 R19, RZ, RZ, R32 ;  /* 0x000000ffff137224 */ /* 0x000fe200078e0020 */
[----:B------:R-:W-:-:S13]  /*d5a0*/  ISETP.NE.AND P2, PT, R23, R4, PT ;  /* 0x000000041700720c */ /* 0x000fda0003f45270 */
[----:B------:R-:W-:Y:S05]  /*d5b0*/  @P2 BRA `(.L_x_517) ;  /* 0xfffffff000a42947 */ /* 0x000fea000383ffff */
.L_x_508:
[----:B------:R-:W-:Y:S05]  /*d5c0*/  BSYNC.RECONVERGENT B4 ;  /* 0x0000000000047941 */ /* 0x000fea0003800200 */
.L_x_507:
        /* <DEDUP_REMOVED lines=23> */
[----:B--2---:R-:W-:-:S04]  /*d740*/  LOP3.LUT R16, R4, 0xff800000, RZ, 0xc0, !PT ;  /* 0xff80000004107812 */ /* 0x004fc800078ec0ff */
        /* <DEDUP_REMOVED lines=32> */
.L_x_519:
[----:B------:R-:W-:Y:S05]  /*d950*/  BSYNC.RECONVERGENT B4 ;  /* 0x0000000000047941 */ /* 0x000fea0003800200 */
.L_x_518:
        /* <DEDUP_REMOVED lines=56> */
[----:B-1----:R-:W-:Y:S05]  /*dce0*/  CALL.REL.NOINC `($__internal_9_$__cuda_sm3x_div_rn_noftz_f32_slowpath) ;  /* 0x0000006800687944 */ /* 0x002fea0003c00000 */
.L_x_521:
[----:B------:R-:W-:Y:S05]  /*dcf0*/  BSYNC.RECONVERGENT B4 ;  /* 0x0000000000047941 */ /* 0x000fea0003800200 */
.L_x_520:
        /* <DEDUP_REMOVED lines=11> */
[----:B------:R-:W-:Y:S01]  /*ddb0*/  BSSY.RECONVERGENT B4, `(.L_x_522) ;  /* 0x000002e000047945 */ /* 0x000fe20003800200 */
[----:B------:R-:W-:Y:S02]  /*ddc0*/  LOP3.LUT R3, R3, R32, RZ, 0x3c, !PT ;  /* 0x0000002003037212 */ /* 0x000fe400078e3cff */
[----:B------:R-:W0:Y:S03]  /*ddd0*/  MUFU.RCP R32, R57 ;  /* 0x0000003900207308 */ /* 0x000e260000001000 */
        /* <DEDUP_REMOVED lines=43> */
.L_x_523:
[----:B------:R-:W-:Y:S05]  /*e090*/  BSYNC.RECONVERGENT B4 ;  /* 0x0000000000047941 */ /* 0x000fea0003800200 */
.L_x_522:
[----:B------:R-:W-:Y:S01]  /*e0a0*/  FADD R54, R54, -R3 ;  /* 0x8000000336367221 */ /* 0x000fe20000000000 */
[----:B------:R-:W-:Y:S01]  /*e0b0*/  MOV R21, R58 ;  /* 0x0000003a00157202 */ /* 0x000fe20000000f00 */
[----:B------:R-:W-:Y:S01]  /*e0c0*/  IMAD.MOV.U32 R19, RZ, RZ, R56 ;  /* 0x000000ffff137224 */ /* 0x000fe200078e0038 */
[----:B------:R-:W-:Y:S01]  /*e0d0*/  MOV R37, R31 ;  /* 0x0000001f00257202 */ /* 0x000fe20000000f00 */
[----:B------:R-:W-:-:S07]  /*e0e0*/  IMAD.MOV.U32 R18, RZ, RZ, R30 ;  /* 0x000000ffff127224 */ /* 0x000fce00078e001e */
.L_x_506:
[----:B------:R-:W-:Y:S05]  /*e0f0*/  BSYNC.RECONVERGENT B3 ;  /* 0x0000000000037941 */ /* 0x000fea0003800200 */
.L_x_505:
[----:B------:R-:W-:Y:S01]  /*e100*/  FMUL R3, R6, R9 ;  /* 0x0000000906037220 */ /* 0x000fe20000400000 */
[----:B------:R-:W0:Y:S01]  /*e110*/  LDCU UR6, c[0x3][0x64] ;  /* 0x00c00c80ff0677ac */ /* 0x000e220008000800 */
[----:B------:R-:W-:Y:S02]  /*e120*/  BSSY.RECONVERGENT B0, `(.L_x_524) ;  /* 0x000000d000007945 */ /* 0x000fe40003800200 */
[----:B------:R-:W-:Y:S01]  /*e130*/  VIADD R15, R3, 0xf3000000 ;  /* 0xf3000000030f7836 */ /* 0x000fe20000000000 */
[----:B------:R3:W4:Y:S04]  /*e140*/  MUFU.RSQ R4, R3 ;  /* 0x0000000300047308 */ /* 0x0007280000001400 */
[----:B------:R-:W-:Y:S02]  /*e150*/  ISETP.GT.U32.AND P3, PT, R15, 0x727fffff, PT ;  /* 0x727fffff0f00780c */ /* 0x000fe40003f64070 */
[----:B0-----:R-:W-:-:S11]  /*e160*/  ISETP.NE.AND P2, PT, RZ, UR6, PT ;  /* 0x00000006ff007c0c */ /* 0x001fd6000bf45270 */
[----:B---34-:R-:W-:Y:S05]  /*e170*/  @!P3 BRA `(.L_x_525) ;  /* 0x00000000000cb947 */ /* 0x018fea0003800000 */
[----:B--2---:R-:W-:-:S07]  /*e180*/  MOV R16, 0xe1a0 ;  /* 0x0000e1a000107802 */ /* 0x004fce0000000f00 */
[----:B-1----:R-:W-:Y:S05]  /*e190*/  CALL.REL.NOINC `($__internal_8_$__cuda_sm20_sqrt_rn_f32_slowpath) ;  /* 0x0000006000e87944 */ /* 0x002fea0003c00000 */
[----:B------:R-:W-:Y:S05]  /*e1a0*/  BRA `(.L_x_526) ;  /* 0x0000000000107947 */ /* 0x000fea0003800000 */
.L_x_525:
[----:B------:R-:W-:Y:S01]  /*e1b0*/  FMUL.FTZ R50, R3, R4 ;  /* 0x0000000403327220 */ /* 0x000fe20000410000 */
[----:B------:R-:W-:-:S03]  /*e1c0*/  FMUL.FTZ R4, R4, 0.5 ;  /* 0x3f00000004047820 */ /* 0x000fc60000410000 */
[----:B------:R-:W-:-:S04]  /*e1d0*/  FFMA R3, -R50, R50, R3 ;  /* 0x0000003232037223 */ /* 0x000fc80000000103 */
[----:B------:R-:W-:-:S07]  /*e1e0*/  FFMA R50, R3, R4, R50 ;  /* 0x0000000403327223 */ /* 0x000fce0000000032 */
.L_x_526:
[----:B------:R-:W-:Y:S05]  /*e1f0*/  BSYNC.RECONVERGENT B0 ;  /* 0x0000000000007941 */ /* 0x000fea0003800200 */
.L_x_524:
[----:B------:R-:W-:-:S04]  /*e200*/  @P2 FFMA R54, R50, -R7, R54 ;  /* 0x8000000732362223 */ /* 0x000fc80000000036 */
[----:B------:R-:W-:-:S07]  /*e210*/  IMAD.MOV.U32 R4, RZ, RZ, R54 ;  /* 0x000000ffff047224 */ /* 0x000fce00078e0036 */
.L_x_478:
[----:B------:R-:W-:Y:S05]  /*e220*/  BSYNC.RECONVERGENT B2 ;  /* 0x0000000000027941 */ /* 0x000fea0003800200 */
.L_x_477:
        /* <DEDUP_REMOVED lines=12> */
.L_x_529:
[----:B0-2---:R-:W0:Y:S02]  /*e2f0*/  LDC.64 R16, c[0x4][0x40] ;  /* 0x01001000ff107b82 */ /* 0x005e240000000a00 */
        /* <DEDUP_REMOVED lines=41> */
.L_x_528:
[----:B------:R-:W-:Y:S05]  /*e590*/  BSYNC.RECONVERGENT B0 ;  /* 0x0000000000007941 */ /* 0x000fea0003800200 */
.L_x_527:
[----:B------:R-:W-:Y:S02]  /*e5a0*/  IMAD.MOV.U32 R30, RZ, RZ, 0x37cbac00 ;  /* 0x37cbac00ff1e7424 */ /* 0x000fe400078e00ff */
[----:B------:R-:W-:Y:S01]  /*e5b0*/  FMUL R3, R22, R22 ;  /* 0x0000001616037220 */ /* 0x000fe20000400000 */
[C---:B------:R-:W-:Y:S01]  /*e5c0*/  LOP3.LUT R15, R20.reuse, 0x1, RZ, 0xc0, !PT ;  /* 0x00000001140f7812 */ /* 0x040fe200078ec0ff */
[----:B------:R-:W-:Y:S01]  /*e5d0*/  IMAD.MOV.U32 R32, RZ, RZ, 0x3d2aaabb ;  /* 0x3d2aaabbff207424 */ /* 0x000fe200078e00ff */
[----:B------:R-:W-:Y:S01]  /*e5e0*/  MOV R33, 0x3effffff ;  /* 0x3effffff00217802 */ /* 0x000fe20000000f00 */
[----:B------:R-:W-:Y:S01]  /*e5f0*/  FFMA R4, R3, R30, -0.0013887860113754868507 ;  /* 0xbab607ed03047423 */ /* 0x000fe2000000001e */
[----:B------:R-:W-:Y:S01]  /*e600*/  ISETP.NE.U32.AND P0, PT, R15, 0x1, PT ;  /* 0x000000010f00780c */ /* 0x000fe20003f05070 */
[----:B------:R-:W-:Y:S01]  /*e610*/  BSSY.RECONVERGENT B0, `(.L_x_530) ;  /* 0x0000041000007945 */ /* 0x000fe20003800200 */
[----:B------:R-:W-:Y:S02]  /*e620*/  LOP3.LUT P2, RZ, R20, 0x2, RZ, 0xc0, !PT ;  /* 0x0000000214ff7812 */ /* 0x000fe4000784c0ff */
[----:B------:R-:W-:-:S02]  /*e630*/  FSEL R4, R4, -0.00019574658654164522886, !P0 ;  /* 0xb94d415304047808 */ /* 0x000fc40004000000 */
[----:B--2---:R-:W-:Y:S02]  /*e640*/  FSEL R16, R32, 0.0083327032625675201416, !P0 ;  /* 0x3c0885e420107808 */ /* 0x004fe40004000000 */
[----:B------:R-:W-:Y:S02]  /*e650*/  FSEL R22, R22, 1, P0 ;  /* 0x3f80000016167808 */ /* 0x000fe40000000000 */
[----:B------:R-:W-:Y:S01]  /*e660*/  FSEL R17, -R33, -0.16666662693023681641, !P0 ;  /* 0xbe2aaaa821117808 */ /* 0x000fe20004000100 */
[C---:B------:R-:W-:Y:S01]  /*e670*/  FFMA R4, R3.reuse, R4, R16 ;  /* 0x0000000403047223 */ /* 0x040fe20000000010 */
[----:B------:R-:W-:Y:S01]  /*e680*/  FSETP.GE.AND P0, PT, |R46|, 105615, PT ;  /* 0x47ce47802e00780b */ /* 0x000fe20003f06200 */
        /* <DEDUP_REMOVED lines=15> */
.L_x_532:
        /* <DEDUP_REMOVED lines=27> */
[C-C-:B------:R-:W-:Y:S01]  /*e930*/  SHF.L.W.U32.HI R15, R3.reuse, 0x2, R4.reuse ;  /* 0x00000002030f7819 */ /* 0x140fe20000010e04 */
[----:B------:R-:W-:Y:S01]  /*e940*/  IMAD.SHL.U32 R3, R3, 0x4, RZ ;  /* 0x0000000403037824 */ /* 0x000fe200078e00ff */
[----:B------:R-:W-:Y:S02]  /*e950*/  SHF.R.U32.HI R4, RZ, 0x1e, R4 ;  /* 0x0000001eff047819 */ /* 0x000fe40000011604 */
[----:B------:R-:W-:Y:S02]  /*e960*/  SHF.R.S32.HI R16, RZ, 0x1f, R15 ;  /* 0x0000001fff107819 */ /* 0x000fe4000001140f */
[----:B------:R-:W-:Y:S02]  /*e970*/  LEA.HI R26, R15, R4, RZ, 0x1 ;  /* 0x000000040f1a7211 */ /* 0x000fe400078f08ff */
[C---:B------:R-:W-:Y:S02]  /*e980*/  LOP3.LUT R2, R16.reuse, R3, RZ, 0x3c, !PT ;  /* 0x0000000310027212 */ /* 0x040fe400078e3cff */
[----:B------:R-:W-:-:S02]  /*e990*/  LOP3.LUT R3, R16, R15, RZ, 0x3c, !PT ;  /* 0x0000000f10037212 */ /* 0x000fc400078e3cff */
[----:B0-----:R-:W-:Y:S02]  /*e9a0*/  LOP3.LUT R20, R15, R46, RZ, 0x3c, !PT ;  /* 0x0000002e0f147212 */ /* 0x001fe400078e3cff */
[----:B------:R-:W-:Y:S02]  /*e9b0*/  IADD3 R4, PT, PT, -R26, RZ, RZ ;  /* 0x000000ff1a047210 */ /* 0x000fe40007ffe1ff */
[----:B------:R-:W0:Y:S01]  /*e9c0*/  I2F.F64.S64 R2, R2 ;  /* 0x0000000200027312 */ /* 0x000e220000301c00 */
[----:B------:R-:W-:Y:S02]  /*e9d0*/  ISETP.GE.AND P0, PT, R20, RZ, PT ;  /* 0x000000ff1400720c */ /* 0x000fe40003f06270 */
[----:B------:R-:W-:Y:S01]  /*e9e0*/  @!P2 IMAD.MOV.U32 R26, RZ, RZ, R4 ;  /* 0x000000ffff1aa224 */ /* 0x000fe200078e0004 */
[----:B0-----:R-:W-:-:S10]  /*e9f0*/  DMUL R16, R2, UR6 ;  /* 0x0000000602107c28 */ /* 0x001fd40008000000 */
[----:B------:R-:W0:Y:S02]  /*ea00*/  F2F.F32.F64 R16, R16 ;  /* 0x0000001000107310 */ /* 0x000e240000301000 */
[----:B0-----:R-:W-:-:S07]  /*ea10*/  FSEL R27, -R16, R16, !P0 ;  /* 0x00000010101b7208 */ /* 0x001fce0004000100 */
.L_x_531:
[----:B------:R-:W-:Y:S05]  /*ea20*/  BSYNC.RECONVERGENT B0 ;  /* 0x0000000000007941 */ /* 0x000fea0003800200 */
.L_x_530:
        /* <DEDUP_REMOVED lines=10> */
[----:B------:R-:W-:Y:S01]  /*ead0*/  FFMA R3, R2, R3, R15 ;  /* 0x0000000302037223 */ /* 0x000fe2000000000f */
[----:B------:R-:W-:Y:S01]  /*eae0*/  FSETP.GE.AND P0, PT, |R0|, 105615, PT ;  /* 0x47ce47800000780b */ /* 0x000fe20003f06200 */
[C---:B------:R-:W-:Y:S02]  /*eaf0*/  FFMA R22, R2.reuse, R27, RZ ;  /* 0x0000001b02167223 */ /* 0x040fe400000000ff */
[----:B------:R-:W-:-:S04]  /*eb00*/  FFMA R3, R2, R3, R4 ;  /* 0x0000000302037223 */ /* 0x000fc80000000004 */
[----:B------:R-:W-:-:S04]  /*eb10*/  FFMA R22, R22, R3, R27 ;  /* 0x0000000316167223 */ /* 0x000fc8000000001b */
[----:B------:R-:W-:Y:S02]  /*eb20*/  @P2 FADD R22, RZ, -R22 ;  /* 0x80000016ff162221 */ /* 0x000fe40000000000 */
[----:B------:R-:W-:Y:S05]  /*eb30*/  @!P0 BRA `(.L_x_534) ;  /* 0x0000000000cc8947 */ /* 0x000fea0003800000 */
        /* <DEDUP_REMOVED lines=9> */
.L_x_535:
        /* <DEDUP_REMOVED lines=42> */
.L_x_534:
[----:B------:R-:W-:Y:S05]  /*ee70*/  BSYNC.RECONVERGENT B0 ;  /* 0x0000000000007941 */ /* 0x000fea0003800200 */
.L_x_533:
[----:B------:R-:W-:Y:S01]  /*ee80*/  FMUL R2, R25, R25 ;  /* 0x0000001919027220 */ /* 0x000fe20000400000 */
[C---:B------:R-:W-:Y:S01]  /*ee90*/  LOP3.LUT R3, R24.reuse, 0x1, RZ, 0xc0, !PT ;  /* 0x0000000118037812 */ /* 0x040fe200078ec0ff */
[----:B------:R-:W-:Y:S01]  /*eea0*/  BSSY.RECONVERGENT B2, `(.L_x_536) ;  /* 0x00003d3000027945 */ /* 0x000fe20003800200 */
[----:B------:R-:W-:Y:S01]  /*eeb0*/  IADD3 R24, PT, PT, R24, 0x1, RZ ;  /* 0x0000000118187810 */ /* 0x000fe20007ffe0ff */
[----:B------:R-:W-:Y:S01]  /*eec0*/  FFMA R30, R2, R30, -0.0013887860113754868507 ;  /* 0xbab607ed021e7423 */ /* 0x000fe2000000001e */
[----:B------:R-:W-:Y:S02]  /*eed0*/  ISETP.NE.U32.AND P0, PT, R3, 0x1, PT ;  /* 0x000000010300780c */ /* 0x000fe40003f05070 */
[----:B------:R-:W-:Y:S02]  /*eee0*/  LOP3.LUT P2, RZ, R24, 0x2, RZ, 0xc0, !PT ;  /* 0x0000000218ff7812 */ /* 0x000fe4000784c0ff */
[----:B------:R-:W-:Y:S02]  /*eef0*/  FSEL R15, R32, 0.0083327032625675201416, P0 ;  /* 0x3c0885e4200f7808 */ /* 0x000fe40000000000 */
[----:B------:R-:W-:-:S02]  /*ef00*/  FSEL R3, R30, -0.00019574658654164522886, P0 ;  /* 0xb94d41531e037808 */ /* 0x000fc40000000000 */
[----:B------:R-:W-:Y:S02]  /*ef10*/  FSEL R25, R25, 1, !P0 ;  /* 0x3f80000019197808 */ /* 0x000fe40004000000 */
[----:B------:R-:W-:Y:S01]  /*ef20*/  FSEL R16, -R33, -0.16666662693023681641, P0 ;  /* 0xbe2aaaa821107808 */ /* 0x000fe20000000100 */
[C---:B------:R-:W-:Y:S02]  /*ef30*/  FFMA R3, R2.reuse, R3, R15 ;  /* 0x0000000302037223 */ /* 0x040fe4000000000f */
[C---:B------:R-:W-:Y:S02]  /*ef40*/  FFMA R4, R2.reuse, R25, RZ ;  /* 0x0000001902047223 */ /* 0x040fe400000000ff */
[----:B------:R-:W-:-:S04]  /*ef50*/  FFMA R3, R2, R3, R16 ;  /* 0x0000000302037223 */ /* 0x000fc80000000010 */
[----:B------:R-:W-:-:S04]  /*ef60*/  FFMA R3, R4, R3, R25 ;  /* 0x0000000304037223 */ /* 0x000fc80000000019 */
[----:B------:R-:W-:-:S04]  /*ef70*/  @P2 FADD R3, RZ, -R3 ;  /* 0x80000003ff032221 */ /* 0x000fc80000000000 */
[----:B------:R-:W-:Y:S01]  /*ef80*/  FFMA R20, R3, R13, -R22 ;  /* 0x0000000d03147223 */ /* 0x000fe20000000816 */
[----:B------:R-:W-:-:S03]  /*ef90*/  IMAD.MOV.U32 R3, RZ, RZ, RZ ;  /* 0x000000ffff037224 */ /* 0x000fc600078e00ff */
[----:B------:R-:W-:Y:S01]  /*efa0*/  FADD R20, R20, R11 ;  /* 0x0000000b14147221 */ /* 0x000fe20000000000 */
        /* <DEDUP_REMOVED lines=9> */
[----:B-1----:R-:W-:Y:S05]  /*f040*/  CALL.REL.NOINC `($__internal_8_$__cuda_sm20_sqrt_rn_f32_slowpath) ;  /* 0x00000054003c7944 */ /* 0x002fea0003c00000 */
[----:B------:R-:W-:Y:S01]  /*f050*/  IMAD.MOV.U32 R46, RZ, RZ, R50 ;  /* 0x000000ffff2e7224 */ /* 0x000fe200078e0032 */
[----:B------:R-:W-:Y:S06]  /*f060*/  BRA `(.L_x_540) ;  /* 0x0000000000107947 */ /* 0x000fec0003800000 */
.L_x_539:
[C---:B------:R-:W-:Y:S01]  /*f070*/  FMUL.FTZ R46, R2.reuse, R47 ;  /* 0x0000002f022e7220 */ /* 0x040fe20000410000 */
[----:B------:R-:W-:-:S03]  /*f080*/  FMUL.FTZ R2, R2, 0.5 ;  /* 0x3f00000002027820 */ /* 0x000fc60000410000 */
[----:B------:R-:W-:-:S04]  /*f090*/  FFMA R3, -R46, R46, R47 ;  /* 0x0000002e2e037223 */ /* 0x000fc8000000012f */
[----:B------:R-:W-:-:S07]  /*f0a0*/  FFMA R46, R3, R2, R46 ;  /* 0x00000002032e7223 */ /* 0x000fce000000002e */
.L_x_540:
[----:B------:R-:W-:Y:S05]  /*f0b0*/  BSYNC.RECONVERGENT B0 ;  /* 0x0000000000007941 */ /* 0x000fea0003800200 */
.L_x_538:
        /* <DEDUP_REMOVED lines=11> */
.L_x_544:
        /* <DEDUP_REMOVED lines=22> */
.L_x_543:
[----:B------:R-:W-:Y:S05]  /*f2d0*/  BRA `(.L_x_545) ;  /* 0x0000001c007c7947 */ /* 0x000fea0003800000 */
.L_x_542:
        /* <DEDUP_REMOVED lines=12> */
[----:B------:R-:W-:-:S03]  /*f3a0*/  SHF.R.U32.HI R15, RZ, 0x2, R18 ;  /* 0x00000002ff0f7819 */ /* 0x000fc60000011612 */
[----:B------:R-:W-:Y:S01]  /*f3b0*/  IMAD.SHL.U32 R3, R2, 0x2, RZ ;  /* 0x0000000202037824 */ /* 0x000fe200078e00ff */
[----:B------:R-:W-:Y:S02]  /*f3c0*/  LOP3.LUT R17, R15, R18, RZ, 0x3c, !PT ;  /* 0x000000120f117212 */ /* 0x000fe400078e3cff */
[----:B------:R-:W-:Y:S02]  /*f3d0*/  SHF.R.U32.HI R18, RZ, 0x2, R21 ;  /* 0x00000002ff127819 */ /* 0x000fe40000011615 */
[----:B------:R-:W-:Y:S02]  /*f3e0*/  LOP3.LUT R3, R23, R4, R3, 0x96, !PT ;  /* 0x0000000417037212 */ /* 0x000fe400078e9603 */
[----:B------:R-:W-:Y:S02]  /*f3f0*/  SHF.R.U32.HI R4, RZ, 0x2, R19 ;  /* 0x00000002ff047819 */ /* 0x000fe40000011613 */
[----:B------:R-:W-:Y:S01]  /*f400*/  LOP3.LUT R15, R3, R2, RZ, 0x3c, !PT ;  /* 0x00000002030f7212 */ /* 0x000fe200078e3cff */
[----:B------:R-:W-:-:S03]  /*f410*/  IMAD.SHL.U32 R3, R17, 0x2, RZ ;  /* 0x0000000211037824 */ /* 0x000fc600078e00ff */
[----:B------:R-:W-:-:S04]  /*f420*/  SHF.L.U32 R2, R15, 0x4, RZ ;  /* 0x000000040f027819 */ /* 0x000fc800000006ff */
[----:B------:R-:W-:Y:S02]  /*f430*/  LOP3.LUT R2, R17, R3, R2, 0x96, !PT ;  /* 0x0000000311027212 */ /* 0x000fe400078e9602 */
[----:B------:R-:W-:Y:S02]  /*f440*/  IADD3 R17, PT, PT, R36, 0x587c5, R15 ;  /* 0x000587c524117810 */ /* 0x000fe40007ffe00f */
[----:B------:R-:W-:-:S04]  /*f450*/  LOP3.LUT R25, R2, R15, RZ, 0x3c, !PT ;  /* 0x0000000f02197212 */ /* 0x000fc800078e3cff */
[----:B------:R-:W-:-:S05]  /*f460*/  IADD3 R2, PT, PT, R36, 0xb0f8a, R25 ;  /* 0x000b0f8a24027810 */ /* 0x000fca0007ffe019 */
[----:B------:R-:W-:-:S03]  /*f470*/  IMAD.WIDE.U32 R2, R2, 0x200000, RZ ;  /* 0x0020000002027825 */ /* 0x000fc600078e00ff */
[----:B------:R-:W-:Y:S02]  /*f480*/  LOP3.LUT R2, R2, R17, RZ, 0x3c, !PT ;  /* 0x0000001102027212 */ /* 0x000fe400078e3cff */
[----:B------:R-:W-:Y:S01]  /*f490*/  LOP3.LUT R17, R4, R19, RZ, 0x3c, !PT ;  /* 0x0000001304117212 */ /* 0x000fe200078e3cff */
[----:B------:R-:W-:Y:S01]  /*f4a0*/  IMAD.SHL.U32 R4, R25, 0x10, RZ ;  /* 0x0000001019047824 */ /* 0x000fe200078e00ff */
[----:B------:R-:W0:Y:S01]  /*f4b0*/  I2F.F64.U64 R32, R2 ;  /* 0x0000000200207312 */ /* 0x000e220000301800 */
[----:B------:R-:W-:Y:S02]  /*f4c0*/  IMAD.MOV.U32 R19, RZ, RZ, 0x3ca00000 ;  /* 0x3ca00000ff137424 */ /* 0x000fe400078e00ff */
[----:B------:R-:W-:-:S05]  /*f4d0*/  IMAD.SHL.U32 R16, R17, 0x2, RZ ;  /* 0x0000000211107824 */ /* 0x000fca00078e00ff */
[----:B------:R-:W-:Y:S02]  /*f4e0*/  LOP3.LUT R4, R17, R16, R4, 0x96, !PT ;  /* 0x0000001011047212 */ /* 0x000fe400078e9604 */
[----:B------:R-:W-:Y:S01]  /*f4f0*/  LOP3.LUT R17, R18, R21, RZ, 0x3c, !PT ;  /* 0x0000001512117212 */ /* 0x000fe200078e3cff */
[----:B------:R-:W-:Y:S01]  /*f500*/  HFMA2 R18, -RZ, RZ, 0, 0 ;  /* 0x00000000ff127431 */ /* 0x000fe200000001ff */
[----:B------:R-:W-:-:S03]  /*f510*/  LOP3.LUT R21, R4, R25, RZ, 0x3c, !PT ;  /* 0x0000001904157212 */ /* 0x000fc600078e3cff */
[----:B------:R-:W-:Y:S01]  /*f520*/  IMAD.SHL.U32 R16, R17, 0x2, RZ ;  /* 0x0000000211107824 */ /* 0x000fe200078e00ff */
[----:B------:R-:W-:Y:S02]  /*f530*/  SHF.L.U32 R4, R21, 0x4, RZ ;  /* 0x0000000415047819 */ /* 0x000fe400000006ff */
[C---:B------:R-:W-:Y:S01]  /*f540*/  IADD3 R35, PT, PT, R36.reuse, 0x10974f, R21 ;  /* 0x0010974f24237810 */ /* 0x040fe20007ffe015 */
[----:B0-----:R-:W-:Y:S01]  /*f550*/  DFMA R32, R32, R18, 5.5511151231257827021e-17 ;  /* 0x3c9000002020742b */ /* 0x001fe20000000012 */
[----:B------:R-:W-:Y:S01]  /*f560*/  LOP3.LUT R4, R17, R16, R4, 0x96, !PT ;  /* 0x0000001011047212 */ /* 0x000fe200078e9604 */
[----:B------:R-:W-:-:S03]  /*f570*/  VIADD R36, R36, 0x161f14 ;  /* 0x00161f1424247836 */ /* 0x000fc60000000000 */
[----:B------:R-:W-:-:S05]  /*f580*/  LOP3.LUT R3, R4, R21, RZ, 0x3c, !PT ;  /* 0x0000001504037212 */ /* 0x000fca00078e3cff */
[----:B------:R-:W-:Y:S01]  /*f590*/  ISETP.GT.AND P0, PT, R33, 0xfffff, PT ;  /* 0x000fffff2100780c */ /* 0x000fe20003f04270 */
[----:B------:R-:W-:Y:S01]  /*f5a0*/  IMAD.MOV.U32 R17, RZ, RZ, R33 ;  /* 0x000000ffff117224 */ /* 0x000fe200078e0021 */
[----:B------:R-:W-:Y:S01]  /*f5b0*/  MOV R16, R32 ;  /* 0x0000002000107202 */ /* 0x000fe20000000f00 */
[----:B------:R-:W-:-:S04]  /*f5c0*/  IMAD.IADD R26, R3, 0x1, R36 ;  /* 0x00000001031a7824 */ /* 0x000fc800078e0224 */
[----:B------:R-:W-:-:S03]  /*f5d0*/  IMAD.WIDE.U32 R26, R26, 0x200000, RZ ;  /* 0x002000001a1a7825 */ /* 0x000fc600078e00ff */
[----:B------:R-:W-:-:S03]  /*f5e0*/  LOP3.LUT R26, R26, R35, RZ, 0x3c, !PT ;  /* 0x000000231a1a7212 */ /* 0x000fc600078e3cff */
[----:B------:R-:W-:Y:S01]  /*f5f0*/  @!P0 DMUL R16, R16, 1.80143985094819840000e+16 ;  /* 0x4350000010108828 */ /* 0x000fe20000000000 */
[----:B------:R-:W-:Y:S02]  /*f600*/  IMAD.MOV.U32 R35, RZ, RZ, R33 ;  /* 0x000000ffff237224 */ /* 0x000fe400078e0021 */
[----:B------:R-:W0:Y:S07]  /*f610*/  I2F.F64.U64 R26, R26 ;  /* 0x0000001a001a7312 */ /* 0x000e2e0000301800 */
[----:B------:R-:W-:Y:S01]  /*f620*/  @!P0 MOV R35, R17 ;  /* 0x0000001100238202 */ /* 0x000fe20000000f00 */
[----:B------:R-:W-:-:S04]  /*f630*/  @!P0 IMAD.MOV.U32 R32, RZ, RZ, R16 ;  /* 0x000000ffff208224 */ /* 0x000fc800078e0010 */
[----:B------:R-:W-:-:S05]  /*f640*/  VIADD R2, R35, 0xffffffff ;  /* 0xffffffff23027836 */ /* 0x000fca0000000000 */
[----:B------:R-:W-:Y:S01]  /*f650*/  ISETP.GT.U32.AND P1, PT, R2, 0x7feffffe, PT ;  /* 0x7feffffe0200780c */ /* 0x000fe20003f24070 */
[----:B0-----:R-:W-:Y:S01]  /*f660*/  DFMA R18, R26, 2.2204460492503130808e-16, R18 ;  /* 0x3cb000001a12782b */ /* 0x001fe20000000012 */
[----:B------:R-:W-:Y:S01]  /*f670*/  IMAD.MOV.U32 R2, RZ, RZ, -0x3ff ;  /* 0xfffffc01ff027424 */ /* 0x000fe200078e00ff */
[----:B------:R-:W-:-:S10]  /*f680*/  @!P0 MOV R2, 0xfffffbcb ;  /* 0xfffffbcb00028802 */ /* 0x000fd40000000f00 */
[----:B------:R-:W-:Y:S05]  /*f690*/  @P1 BRA `(.L_x_550) ;  /* 0x0000000400041947 */ /* 0x000fea0003800000 */
[C---:B------:R-:W-:Y:S01]  /*f6a0*/  LOP3.LUT R4, R35.reuse, 0xfffff, RZ, 0xc0, !PT ;  /* 0x000fffff23047812 */ /* 0x040fe200078ec0ff */
        /* <DEDUP_REMOVED lines=15> */
[----:B0-----:R-:W-:Y:S01]  /*f7a0*/  DFMA R58, -R32, R26, 1 ;  /* 0x3ff00000203a742b */ /* 0x001fe2000000011a */
[----:B------:R-:W-:Y:S02]  /*f7b0*/  LOP3.LUT R32, R2, 0x80000000, RZ, 0x3c, !PT ;  /* 0x8000000002207812 */ /* 0x000fe400078e3cff */
[----:B------:R-:W-:-:S05]  /*f7c0*/  MOV R33, 0x43300000 ;  /* 0x4330000000217802 */ /* 0x000fca0000000f00 */
[----:B------:R-:W-:Y:S02]  /*f7d0*/  DFMA R58, R58, R58, R58 ;  /* 0x0000003a3a3a722b */ /* 0x000fe4000000003a */
[----:B------:R-:W-:Y:S01]  /*f7e0*/  DADD R32, R32, -UR10 ;  /* 0x8000000a20207e29 */ /* 0x000fe20008000000 */
[----:B------:R-:W-:Y:S01]  /*f7f0*/  UMOV UR10, 0xfefa39ef ;  /* 0xfefa39ef000a7882 */ /* 0x000fe20000000000 */
[----:B------:R-:W-:-:S04]  /*f800*/  UMOV UR11, 0x3fe62e42 ;  /* 0x3fe62e42000b7882 */ /* 0x000fc80000000000 */
        /* <DEDUP_REMOVED lines=42> */
.L_x_550:
[----:B------:R-:W-:Y:S01]  /*fab0*/  IMAD.MOV.U32 R26, RZ, RZ, 0x0 ;  /* 0x00000000ff1a7424 */ /* 0x000fe200078e00ff */
[----:B------:R-:W-:Y:S01]  /*fac0*/  LOP3.LUT P0, RZ, R17, 0x7fffffff, RZ, 0xc0, !PT ;  /* 0x7fffffff11ff7812 */ /* 0x000fe2000780c0ff */
[----:B------:R-:W-:-:S06]  /*fad0*/  IMAD.MOV.U32 R27, RZ, RZ, 0x7ff00000 ;  /* 0x7ff00000ff1b7424 */ /* 0x000fcc00078e00ff */
[----:B------:R-:W-:-:S10]  /*fae0*/  DFMA R26, R16, R26, +INF ;  /* 0x7ff00000101a742b */ /* 0x000fd4000000001a */
[----:B------:R-:W-:Y:S02]  /*faf0*/  FSEL R56, R26, RZ, P0 ;  /* 0x000000ff1a387208 */ /* 0x000fe40000000000 */
[----:B------:R-:W-:-:S07]  /*fb00*/  FSEL R57, R27, -QNAN , P0 ;  /* 0xfff000001b397808 */ /* 0x000fce0000000000 */
.L_x_551:
[----:B------:R-:W-:Y:S05]  /*fb10*/  BSYNC.RECONVERGENT B3 ;  /* 0x0000000000037941 */ /* 0x000fea0003800200 */
.L_x_549:
        /* <DEDUP_REMOVED lines=87> */
[----:B------:R-:W-:Y:S02]  /*10090*/  MOV R53, R57 ;  /* 0x0000003900357202 */ /* 0x000fe40000000f00 */
[----:B------:R-:W-:-:S07]  /*100a0*/  MOV R4, 0x100c0 ;  /* 0x000100c000047802 */ /* 0x000fce0000000f00 */
[----:B-1----:R-:W-:Y:S05]  /*100b0*/  CALL.REL.NOINC `($__internal_6_$__cuda_sm20_dsqrt_rn_f64_mediumpath_v1) ;  /* 0x0000003c00447944 */ /* 0x002fea0003c00000 */
[----:B------:R-:W-:Y:S02]  /*100c0*/  IMAD.MOV.U32 R58, RZ, RZ, R16 ;  /* 0x000000ffff3a7224 */ /* 0x000fe400078e0010 */
[----:B------:R-:W-:-:S07]  /*100d0*/  IMAD.MOV.U32 R59, RZ, RZ, R17 ;  /* 0x000000ffff3b7224 */ /* 0x000fce00078e0011 */
.L_x_553:
[----:B------:R-:W-:Y:S05]  /*100e0*/  BSYNC.RECONVERGENT B3 ;  /* 0x0000000000037941 */ /* 0x000fea0003800200 */
.L_x_552:
[----:B------:R-:W0:Y:S01]  /*100f0*/  FRND.F64.TRUNC R18, R26 ;  /* 0x0000001a00127313 */ /* 0x000e22000030d800 */
[----:B------:R-:W-:Y:S01]  /*10100*/  DMUL R16, RZ, R26 ;  /* 0x0000001aff107228 */ /* 0x000fe20000000000 */
[----:B------:R-:W-:Y:S01]  /*10110*/  HFMA2 R35, -RZ, RZ, 0, 5.9604644775390625e-08 ;  /* 0x00000001ff237431 */ /* 0x000fe200000001ff */
[----:B------:R-:W-:Y:S01]  /*10120*/  DADD R32, RZ, R32 ;  /* 0x00000000ff207229 */ /* 0x000fe20000000020 */
[----:B------:R-:W-:Y:S02]  /*10130*/  IMAD.MOV.U32 R37, RZ, RZ, R23 ;  /* 0x000000ffff257224 */ /* 0x000fe400078e0017 */
[----:B------:R-:W-:Y:S01]  /*10140*/  IMAD.MOV.U32 R23, RZ, RZ, R3 ;  /* 0x000000ffff177224 */ /* 0x000fe200078e0003 */
[----:B0-----:R-:W-:Y:S01]  /*10150*/  DSETP.NEU.AND P0, PT, R26, R18, PT ;  /* 0x000000121a00722a */ /* 0x001fe20003f0d000 */
[----:B------:R-:W-:Y:S01]  /*10160*/  MOV R19, R25 ;  /* 0x0000001900137202 */ /* 0x000fe20000000f00 */
[----:B------:R-:W-:-:S04]  /*10170*/  IMAD.MOV.U32 R18, RZ, RZ, R15 ;  /* 0x000000ffff127224 */ /* 0x000fc800078e000f */
[----:B------:R-:W-:Y:S02]  /*10180*/  FSEL R16, R16, R38, !P0 ;  /* 0x0000002610107208 */ /* 0x000fe40004000000 */
[----:B------:R-:W-:Y:S01]  /*10190*/  FSEL R17, R17, R39, !P0 ;  /* 0x0000002711117208 */ /* 0x000fe20004000000 */
[----:B------:R-:W-:-:S05]  /*101a0*/  DMUL R38, R32, R58 ;  /* 0x0000003a20267228 */ /* 0x000fca0000000000 */
[----:B------:R-:W-:-:S11]  /*101b0*/  DMUL R16, R58, R16 ;  /* 0x000000103a107228 */ /* 0x000fd60000000000 */
.L_x_548:
[----:B------:R-:W-:Y:S05]  /*101c0*/  BSYNC.RECONVERGENT B1 ;  /* 0x0000000000017941 */ /* 0x000fea0003800200 */
.L_x_547:
[----:B------:R-:W0:Y:S02]  /*101d0*/  F2F.F64.F32 R2, R45 ;  /* 0x0000002d00027310 */ /* 0x000e240000201800 */
[----:B0-----:R-:W-:-:S08]  /*101e0*/  DFMA R2, R16, R28, R2 ;  /* 0x0000001c1002722b */ /* 0x001fd00000000002 */
[----:B------:R-:W-:-:S06]  /*101f0*/  DADD R2, R2, 0.5 ;  /* 0x3fe0000002027429 */ /* 0x000fcc0000000000 */
[----:B------:R3:W4:Y:S01]  /*10200*/  F2I.U32.F64.TRUNC R33, R2 ;  /* 0x0000000200217311 */ /* 0x000722000030d000 */
[----:B------:R-:W-:Y:S05]  /*10210*/  BRA `(.L_x_545) ;  /* 0x0000000c00ac7947 */ /* 0x000fea0003800000 */
.L_x_546:
[----:B------:R-:W0:Y:S01]  /*10220*/  MUFU.LG2 R4, R45 ;  /* 0x0000002d00047308 */ /* 0x000e220000000c00 */
[C---:B------:R-:W-:Y:S01]  /*10230*/  FADD R15, R45.reuse, -0.12400979548692703247 ;  /* 0xbdfdf8d92d0f7421 */ /* 0x040fe20000000000 */
[----:B------:R-:W-:Y:S01]  /*10240*/  FADD R16, R45, -1.9738116264343261719 ;  /* 0xbffca5dc2d107421 */ /* 0x000fe20000000000 */
[----:B------:R-:W-:Y:S01]  /*10250*/  IMAD.MOV.U32 R26, RZ, RZ, 0x3fb75b84 ;  /* 0x3fb75b84ff1a7424 */ /* 0x000fe200078e00ff */
[----:B------:R-:W-:Y:S01]  /*10260*/  UMOV UR6, 0xfefa39ef ;  /* 0xfefa39ef00067882 */ /* 0x000fe20000000000 */
[----:B------:R-:W-:Y:S01]  /*10270*/  UMOV UR7, 0x3fe62e42 ;  /* 0x3fe62e4200077882 */ /* 0x000fe20000000000 */
[----:B------:R-:W-:Y:S01]  /*10280*/  MOV R17, 0x3e5807d3 ;  /* 0x3e5807d300117802 */ /* 0x000fe20000000f00 */
        /* <DEDUP_REMOVED lines=9> */
.L_x_563:
[----:B--2---:R-:W-:Y:S01]  /*10320*/  SHF.R.U32.HI R2, RZ, 0x2, R37 ;  /* 0x00000002ff027819 */ /* 0x004fe20000011625 */
[----:B------:R-:W-:Y:S01]  /*10330*/  UMOV UR6, 0xfefa39ef ;  /* 0xfefa39ef00067882 */ /* 0x000fe20000000000 */
[----:B------:R-:W-:Y:S01]  /*10340*/  UMOV UR7, 0x3fe62e42 ;  /* 0x3fe62e4200077882 */ /* 0x000fe20000000000 */
[----:B------:R-:W-:Y:S01]  /*10350*/  BSSY.RECONVERGENT B3, `(.L_x_555) ;  /* 0x00000be000037945 */ /* 0x000fe20003800200 */
[----:B------:R-:W-:Y:S01]  /*10360*/  LOP3.LUT R3, R2, R37, RZ, 0x3c, !PT ;  /* 0x0000002502037212 */ /* 0x000fe200078e3cff */
[----:B------:R-:W-:-:S04]  /*10370*/  IMAD.SHL.U32 R2, R23, 0x10, RZ ;  /* 0x0000001017027824 */ /* 0x000fc800078e00ff */
[----:B------:R-:W-:-:S05]  /*10380*/  IMAD.SHL.U32 R4, R3, 0x2, RZ ;  /* 0x0000000203047824 */ /* 0x000fca00078e00ff */
[----:B------:R-:W-:Y:S02]  /*10390*/  LOP3.LUT R4, R23, R2, R4, 0x96, !PT ;  /* 0x0000000217047212 */ /* 0x000fe400078e9604 */
[----:B------:R-:W-:Y:S02]  /*103a0*/  MOV R2, R21 ;  /* 0x0000001500027202 */ /* 0x000fe40000000f00 */
[----:B------:R-:W-:Y:S01]  /*103b0*/  LOP3.LUT R21, R4, R3, RZ, 0x3c, !PT ;  /* 0x0000000304157212 */ /* 0x000fe200078e3cff */
[----:B------:R-:W-:-:S03]  /*103c0*/  IMAD.MOV.U32 R4, RZ, RZ, 0x2f800000 ;  /* 0x2f800000ff047424 */ /* 0x000fc600078e00ff */
[C---:B------:R-:W-:Y:S02]  /*103d0*/  IADD3 R3, PT, PT, R36.reuse, 0x587c5, R21 ;  /* 0x000587c524037810 */ /* 0x040fe40007ffe015 */
[----:B------:R-:W-:Y:S02]  /*103e0*/  IADD3 R36, PT, PT, R36, 0xb0f8a, RZ ;  /* 0x000b0f8a24247810 */ /* 0x000fe40007ffe0ff */
        /* <DEDUP_REMOVED lines=20> */
[----:B--2---:R-:W-:-:S07]  /*10530*/  I2FP.F32.S32 R56, R4 ;  /* 0x0000000400387245 */ /* 0x004fce0000201400 */
[----:B------:R-:W2:Y:S01]  /*10540*/  F2F.F64.F32 R32, R25 ;  /* 0x0000001900207310 */ /* 0x000ea20000201800 */
[----:B------:R-:W-:Y:S01]  /*10550*/  ISETP.GE.AND P0, PT, R4, 0x9, PT ;  /* 0x000000090400780c */ /* 0x000fe20003f06270 */
[----:B---3--:R-:W-:Y:S02]  /*10560*/  IMAD.MOV.U32 R37, RZ, RZ, R19 ;  /* 0x000000ffff257224 */ /* 0x008fe400078e0013 */
[----:B------:R-:W-:Y:S01]  /*10570*/  IMAD.MOV.U32 R19, RZ, RZ, R23 ;  /* 0x000000ffff137224 */ /* 0x000fe200078e0017 */
[----:B----4-:R-:W-:-:S03]  /*10580*/  DMUL R16, R16, UR6 ;  /* 0x0000000610107c28 */ /* 0x010fc60008000000 */
[----:B------:R-:W-:Y:S01]  /*10590*/  F2F.F64.F32 R56, |R56| ;  /* 0x4000003800387310 */ /* 0x000fe20000201800 */
[----:B--2---:R-:W-:-:S07]  /*105a0*/  DMUL R32, R32, UR6 ;  /* 0x0000000620207c28 */ /* 0x004fce0008000000 */
[----:B------:R2:W3:Y:S08]  /*105b0*/  F2F.F32.F64 R16, R16 ;  /* 0x0000001000107310 */ /* 0x0004f00000301000 */
[----:B------:R-:W4:Y:S01]  /*105c0*/  F2F.F32.F64 R32, R32 ;  /* 0x0000002000207310 */ /* 0x000f220000301000 */
[----:B--2---:R-:W-:-:S04]  /*105d0*/  SHF.R.U32.HI R17, RZ, 0x2, R18 ;  /* 0x00000002ff117819 */ /* 0x004fc80000011612 */
[----:B------:R-:W-:-:S03]  /*105e0*/  LOP3.LUT R17, R17, R18, RZ, 0x3c, !PT ;  /* 0x0000001211117212 */ /* 0x000fc600078e3cff */
[----:B---3--:R2:W3:Y:S02]  /*105f0*/  MUFU.EX2 R50, R16 ;  /* 0x0000001000327308 */ /* 0x0084e40000000800 */
[----:B------:R-:W-:-:S06]  /*10600*/  IMAD.SHL.U32 R18, R17, 0x2, RZ ;  /* 0x0000000211127824 */ /* 0x000fcc00078e00ff */
[----:B----4-:R-:W4:Y:S01]  /*10610*/  MUFU.EX2 R27, R32 ;  /* 0x00000020001b7308 */ /* 0x010f220000000800 */
[----:B--2---:R-:W-:-:S04]  /*10620*/  SHF.L.U32 R16, R21, 0x4, RZ ;  /* 0x0000000415107819 */ /* 0x004fc800000006ff */
[----:B------:R-:W-:Y:S01]  /*10630*/  LOP3.LUT R16, R17, R18, R16, 0x96, !PT ;  /* 0x0000001211107212 */ /* 0x000fe200078e9610 */
[----:B---3--:R-:W-:-:S03]  /*10640*/  FADD R50, R50, 1 ;  /* 0x3f80000032327421 */ /* 0x008fc60000000000 */
[----:B------:R-:W-:Y:S01]  /*10650*/  LOP3.LUT R16, R16, R21, RZ, 0x3c, !PT ;  /* 0x0000001510107212 */ /* 0x000fe200078e3cff */
[----:B------:R-:W-:-:S04]  /*10660*/  FMUL R50, R50, R50 ;  /* 0x0000003232327220 */ /* 0x000fc80000400000 */
[----:B------:R-:W-:Y:S02]  /*10670*/  IMAD.MOV.U32 R23, RZ, RZ, R16 ;  /* 0x000000ffff177224 */ /* 0x000fe400078e0010 */
[----:B----4-:R-:W-:Y:S01]  /*10680*/  FADD R27, R27, 1 ;  /* 0x3f8000001b1b7421 */ /* 0x010fe20000000000 */
[----:B------:R-:W-:Y:S03]  /*10690*/  MUFU.RCP R50, R50 ;  /* 0x0000003200327308 */ /* 0x000fe60000001000 */
[----:B------:R-:W-:-:S06]  /*106a0*/  FMUL R27, R27, R27 ;  /* 0x0000001b1b1b7220 */ /* 0x000fcc0000400000 */
[----:B------:R-:W2:Y:S02]  /*106b0*/  MUFU.RCP R27, R27 ;  /* 0x0000001b001b7308 */ /* 0x000ea40000001000 */
[----:B--2---:R-:W-:Y:S01]  /*106c0*/  FADD R18, R27, -R50 ;  /* 0x800000321b127221 */ /* 0x004fe20000000000 */
[----:B------:R-:W-:Y:S06]  /*106d0*/  @!P0 BRA `(.L_x_556) ;  /* 0x0000000800048947 */ /* 0x000fec0003800000 */
[----:B------:R-:W2:Y:S01]  /*106e0*/  MUFU.RCP64H R33, R57 ;  /* 0x0000003900217308 */ /* 0x000ea20000001800 */
[----:B------:R-:W-:Y:S01]  /*106f0*/  VIADD R32, R57, 0x300402 ;  /* 0x0030040239207836 */ /* 0x000fe20000000000 */
[----:B------:R-:W-:Y:S04]  /*10700*/  BSSY.RECONVERGENT B4, `(.L_x_557) ;  /* 0x0000010000047945 */ /* 0x000fe80003800200 */
[----:B------:R-:W-:Y:S01]  /*10710*/  FSETP.GEU.AND P0, PT, |R32|, 5.8789094863358348022e-39, PT ;  /* 0x004004022000780b */ /* 0x000fe20003f0e200 */
        /* <DEDUP_REMOVED lines=11> */
[----:B01----:R-:W-:Y:S05]  /*107d0*/  CALL.REL.NOINC `($__internal_4_$__cuda_sm20_dblrcp_rn_slowpath_v3) ;  /* 0x0000002c00ac7944 */ /* 0x003fea0003c00000 */
[----:B------:R-:W-:Y:S01]  /*107e0*/  MOV R50, R32 ;  /* 0x0000002000327202 */ /* 0x000fe20000000f00 */
[----:B------:R-:W-:-:S07]  /*107f0*/  IMAD.MOV.U32 R51, RZ, RZ, R33 ;  /* 0x000000ffff337224 */ /* 0x000fce00078e0021 */
.L_x_558:
[----:B------:R-:W-:Y:S05]  /*10800*/  BSYNC.RECONVERGENT B4 ;  /* 0x0000000000047941 */ /* 0x000fea0003800200 */
.L_x_557:
[----:B------:R-:W-:Y:S01]  /*10810*/  DMUL R52, R50, R50 ;  /* 0x0000003232347228 */ /* 0x000fe20000000000 */
[----:B------:R-:W-:Y:S01]  /*10820*/  IMAD.MOV.U32 R16, RZ, RZ, -0x6d8c7041 ;  /* 0x92738fbfff107424 */ /* 0x000fe200078e00ff */
[----:B------:R-:W-:Y:S01]  /*10830*/  MOV R17, 0x3f4b68b9 ;  /* 0x3f4b68b900117802 */ /* 0x000fe20000000f00 */
[----:B------:R-:W-:Y:S01]  /*10840*/  UMOV UR6, 0x34783f9 ;  /* 0x034783f900067882 */ /* 0x000fe20000000000 */
[----:B------:R-:W-:Y:S01]  /*10850*/  ISETP.GT.AND P0, PT, R57, 0xfffff, PT ;  /* 0x000fffff3900780c */ /* 0x000fe20003f04270 */
[----:B------:R-:W-:Y:S01]  /*10860*/  UMOV UR7, 0x3f5ac321 ;  /* 0x3f5ac32100077882 */ /* 0x000fe20000000000 */
[--C-:B------:R-:W-:Y:S01]  /*10870*/  IMAD.MOV.U32 R32, RZ, RZ, R56.reuse ;  /* 0x000000ffff207224 */ /* 0x100fe200078e0038 */
[----:B------:R-:W-:Y:S01]  /*10880*/  MOV R25, R57 ;  /* 0x0000003900197202 */ /* 0x000fe20000000f00 */
[----:B------:R-:W-:Y:S01]  /*10890*/  DFMA R16, R52, -UR6, R16 ;  /* 0x8000000634107c2b */ /* 0x000fe20008000010 */
[----:B------:R-:W-:Y:S01]  /*108a0*/  UMOV UR6, 0x1e4f7b8c ;  /* 0x1e4f7b8c00067882 */ /* 0x000fe20000000000 */
[----:B------:R-:W-:Y:S01]  /*108b0*/  UMOV UR7, 0x3f4380d0 ;  /* 0x3f4380d000077882 */ /* 0x000fe20000000000 */
[----:B------:R-:W-:Y:S01]  /*108c0*/  IMAD.MOV.U32 R33, RZ, RZ, R57 ;  /* 0x000000ffff217224 */ /* 0x000fe200078e0039 */
[----:B------:R-:W-:Y:S01]  /*108d0*/  BSSY.RECONVERGENT B4, `(.L_x_559) ;  /* 0x000005b000047945 */ /* 0x000fe20003800200 */
[----:B------:R-:W-:-:S03]  /*108e0*/  IMAD.MOV.U32 R64, RZ, RZ, R56 ;  /* 0x000000ffff407224 */ /* 0x000fc600078e0038 */
[----:B------:R-:W-:Y:S01]  /*108f0*/  DFMA R16, R52, R16, -UR6 ;  /* 0x8000000634107e2b */ /* 0x000fe20008000010 */
[----:B------:R-:W-:Y:S01]  /*10900*/  UMOV UR6, 0xa29f7264 ;  /* 0xa29f726400067882 */ /* 0x000fe20000000000 */
[----:B------:R-:W-:Y:S01]  /*10910*/  @!P0 DMUL R32, R56, 1.80143985094819840000e+16 ;  /* 0x4350000038208828 */ /* 0x000fe20000000000 */
[----:B------:R-:W-:-:S05]  /*10920*/  UMOV UR7, 0x3f4a019f ;  /* 0x3f4a019f00077882 */ /* 0x000fca0000000000 */
[----:B------:R-:W-:Y:S01]  /*10930*/  DFMA R16, R52, R16, UR6 ;  /* 0x0000000634107e2b */ /* 0x000fe20008000010 */
[----:B------:R-:W-:Y:S01]  /*10940*/  UMOV UR6, 0x16b2acec ;  /* 0x16b2acec00067882 */ /* 0x000fe20000000000 */
[----:B------:R-:W-:Y:S02]  /*10950*/  UMOV UR7, 0x3f66c16c ;  /* 0x3f66c16c00077882 */ /* 0x000fe40000000000 */
[----:B------:R-:W-:Y:S01]  /*10960*/  @!P0 IMAD.MOV.U32 R25, RZ, RZ, R33 ;  /* 0x000000ffff198224 */ /* 0x000fe200078e0021 */
[----:B------:R-:W-:-:S03]  /*10970*/  @!P0 MOV R64, R32 ;  /* 0x0000002000408202 */ /* 0x000fc60000000f00 */
[----:B------:R-:W-:Y:S01]  /*10980*/  VIADD R4, R25, 0xffffffff ;  /* 0xffffffff19047836 */ /* 0x000fe20000000000 */
[C---:B------:R-:W-:Y:S01]  /*10990*/  DFMA R16, R52.reuse, R16, -UR6 ;  /* 0x8000000634107e2b */ /* 0x040fe20008000010 */
[----:B------:R-:W-:Y:S01]  /*109a0*/  UMOV UR6, 0x55555545 ;  /* 0x5555554500067882 */ /* 0x000fe20000000000 */
[----:B------:R-:W-:Y:S02]  /*109b0*/  UMOV UR7, 0x3fb55555 ;  /* 0x3fb5555500077882 */ /* 0x000fe40000000000 */
[----:B------:R-:W-:Y:S02]  /*109c0*/  ISETP.GT.U32.AND P1, PT, R4, 0x7feffffe, PT ;  /* 0x7feffffe0400780c */ /* 0x000fe40003f24070 */
[----:B------:R-:W-:Y:S01]  /*109d0*/  MOV R4, 0xfffffc01 ;  /* 0xfffffc0100047802 */ /* 0x000fe20000000f00 */
[----:B------:R-:W-:Y:S01]  /*109e0*/  @!P0 IMAD.MOV.U32 R4, RZ, RZ, -0x435 ;  /* 0xfffffbcbff048424 */ /* 0x000fe200078e00ff */
[----:B------:R-:W-:Y:S01]  /*109f0*/  DFMA R16, R52, R16, UR6 ;  /* 0x0000000634107e2b */ /* 0x000fe20008000010 */
[----:B------:R-:W-:Y:S01]  /*10a00*/  UMOV UR6, 0xc864beae ;  /* 0xc864beae00067882 */ /* 0x000fe20000000000 */
[----:B------:R-:W-:-:S06]  /*10a10*/  UMOV UR7, 0x3fed67f1 ;  /* 0x3fed67f100077882 */ /* 0x000fcc0000000000 */
[----:B------:R-:W-:Y:S01]  /*10a20*/  DFMA R16, R16, R50, UR6 ;  /* 0x0000000610107e2b */ /* 0x000fe20008000032 */
[----:B------:R-:W-:Y:S10]  /*10a30*/  @P1 BRA `(.L_x_560) ;  /* 0x0000000000f81947 */ /* 0x000ff40003800000 */
[----:B------:R-:W-:Y:S01]  /*10a40*/  LOP3.LUT R27, R25, 0xfffff, RZ, 0xc0, !PT ;  /* 0x000fffff191b7812 */ /* 0x000fe200078ec0ff */
[----:B------:R-:W-:Y:S01]  /*10a50*/  UMOV UR6, 0x3ae80f1e ;  /* 0x3ae80f1e00067882 */ /* 0x000fe20000000000 */
[----:B------:R-:W-:Y:S01]  /*10a60*/  MOV R32, RZ ;  /* 0x000000ff00207202 */ /* 0x000fe20000000f00 */
[----:B------:R-:W-:Y:S01]  /*10a70*/  UMOV UR7, 0x3eb1380b ;  /* 0x3eb1380b00077882 */ /* 0x000fe20000000000 */
[----:B------:R-:W-:Y:S02]  /*10a80*/  LOP3.LUT R65, R27, 0x3ff00000, RZ, 0xfc, !PT ;  /* 0x3ff000001b417812 */ /* 0x000fe400078efcff */
[----:B------:R-:W-:Y:S02]  /*10a90*/  LEA.HI R4, R25, R4, RZ, 0xc ;  /* 0x0000000419047211 */ /* 0x000fe400078f60ff */
[----:B------:R-:W-:-:S13]  /*10aa0*/  ISETP.GE.U32.AND P0, PT, R65, 0x3ff6a09f, PT ;  /* 0x3ff6a09f4100780c */ /* 0x000fda0003f06070 */
[----:B------:R-:W-:Y:S01]  /*10ab0*/  @P0 VIADD R27, R65, 0xfff00000 ;  /* 0xfff00000411b0836 */ /* 0x000fe20000000000 */
[----:B------:R-:W-:-:S03]  /*10ac0*/  @P0 IADD3 R4, PT, PT, R4, 0x1, RZ ;  /* 0x0000000104040810 */ /* 0x000fc60007ffe0ff */
[----:B------:R-:W-:-:S06]  /*10ad0*/  @P0 IMAD.MOV.U32 R65, RZ, RZ, R27 ;  /* 0x000000ffff410224 */ /* 0x000fcc00078e001b */
[C---:B------:R-:W-:Y:S02]  /*10ae0*/  DADD R50, R64.reuse, 1 ;  /* 0x3ff0000040327429 */ /* 0x040fe40000000000 */
[----:B------:R-:W-:-:S04]  /*10af0*/  DADD R64, R64, -1 ;  /* 0xbff0000040407429 */ /* 0x000fc80000000000 */
[----:B------:R-:W2:Y:S02]  /*10b00*/  MUFU.RCP64H R33, R51 ;  /* 0x0000003300217308 */ /* 0x000ea40000001800 */
[----:B--2---:R-:W-:-:S08]  /*10b10*/  DFMA R62, -R50, R32, 1 ;  /* 0x3ff00000323e742b */ /* 0x004fd00000000120 */
[----:B------:R-:W-:-:S08]  /*10b20*/  DFMA R62, R62, R62, R62 ;  /* 0x0000003e3e3e722b */ /* 0x000fd0000000003e */
[----:B------:R-:W-:Y:S01]  /*10b30*/  DFMA R62, R32, R62, R32 ;  /* 0x0000003e203e722b */ /* 0x000fe20000000020 */
[----:B------:R-:W-:Y:S02]  /*10b40*/  IMAD.MOV.U32 R32, RZ, RZ, -0x748574fc ;  /* 0x8b7a8b04ff207424 */ /* 0x000fe400078e00ff */
[----:B------:R-:W-:-:S05]  /*10b50*/  IMAD.MOV.U32 R33, RZ, RZ, 0x3ed0ee25 ;  /* 0x3ed0ee25ff217424 */ /* 0x000fca00078e00ff */
        /* <DEDUP_REMOVED lines=12> */
[----:B------:R-:W-:Y:S01]  /*10c20*/  IMAD.MOV.U32 R33, RZ, RZ, 0x43300000 ;  /* 0x43300000ff217424 */ /* 0x000fe200078e00ff */
[----:B------:R-:W-:-:S03]  /*10c30*/  DFMA R50, R64, -R60, R50 ;  /* 0x8000003c4032722b */ /* 0x000fc60000000032 */
[----:B------:R-:W-:Y:S01]  /*10c40*/  DFMA R52, R58, R52, UR6 ;  /* 0x000000063a347e2b */ /* 0x000fe20008000034 */
[----:B------:R-:W-:Y:S01]  /*10c50*/  UMOV UR6, 0x2d1b5154 ;  /* 0x2d1b515400067882 */ /* 0x000fe20000000000 */
[----:B------:R-:W-:-:S03]  /*10c60*/  UMOV UR7, 0x3f3c71c7 ;  /* 0x3f3c71c700077882 */ /* 0x000fc60000000000 */
[----:B------:R-:W-:-:S03]  /*10c70*/  DMUL R50, R62, R50 ;  /* 0x000000323e327228 */ /* 0x000fc60000000000 */
        /* <DEDUP_REMOVED lines=12> */
[----:B------:R-:W-:Y:S01]  /*10d40*/  DFMA R64, R58, R52, UR6 ;  /* 0x000000063a407e2b */ /* 0x000fe20008000034 */
[----:B------:R-:W-:Y:S01]  /*10d50*/  UMOV UR6, 0xfefa39ef ;  /* 0xfefa39ef00067882 */ /* 0x000fe20000000000 */
[----:B------:R-:W-:-:S02]  /*10d60*/  UMOV UR7, 0x3fe62e42 ;  /* 0x3fe62e4200077882 */ /* 0x000fc40000000000 */
[----:B------:R-:W-:-:S04]  /*10d70*/  DFMA R52, R32, UR6, R60 ;  /* 0x0000000620347c2b */ /* 0x000fc8000800003c */
[----:B------:R-:W-:-:S04]  /*10d80*/  DMUL R64, R58, R64 ;  /* 0x000000403a407228 */ /* 0x000fc80000000000 */
[----:B------:R-:W-:Y:S01]  /*10d90*/  DFMA R58, R32, -UR6, R52 ;  /* 0x80000006203a7c2b */ /* 0x000fe20008000034 */
[----:B------:R-:W-:Y:S01]  /*10da0*/  UMOV UR6, 0x3b39803f ;  /* 0x3b39803f00067882 */ /* 0x000fe20000000000 */
[----:B------:R-:W-:Y:S02]  /*10db0*/  UMOV UR7, 0x3c7abc9e ;  /* 0x3c7abc9e00077882 */ /* 0x000fe40000000000 */
[----:B------:R-:W-:-:S04]  /*10dc0*/  DFMA R50, R60, R64, R50 ;  /* 0x000000403c32722b */ /* 0x000fc80000000032 */
[----:B------:R-:W-:-:S08]  /*10dd0*/  DADD R58, -R60, R58 ;  /* 0x000000003c3a7229 */ /* 0x000fd0000000013a */
[----:B------:R-:W-:-:S08]  /*10de0*/  DADD R50, R50, -R58 ;  /* 0x0000000032327229 */ /* 0x000fd0000000083a */
[----:B------:R-:W-:-:S08]  /*10df0*/  DFMA R50, R32, UR6, R50 ;  /* 0x0000000620327c2b */ /* 0x000fd00008000032 */
[----:B------:R-:W-:Y:S01]  /*10e00*/  DADD R50, R52, R50 ;  /* 0x0000000034327229 */ /* 0x000fe20000000032 */
[----:B------:R-:W-:Y:S10]  /*10e10*/  BRA `(.L_x_561) ;  /* 0x0000000000187947 */ /* 0x000ff40003800000 */
.L_x_560:
[----:B------:R-:W-:Y:S01]  /*10e20*/  IMAD.MOV.U32 R50, RZ, RZ, 0x0 ;  /* 0x00000000ff327424 */ /* 0x000fe200078e00ff */
[----:B------:R-:W-:Y:S02]  /*10e30*/  MOV R51, 0x7ff00000 ;  /* 0x7ff0000000337802 */ /* 0x000fe40000000f00 */
[----:B------:R-:W-:-:S04]  /*10e40*/  LOP3.LUT P0, RZ, R33, 0x7fffffff, RZ, 0xc0, !PT ;  /* 0x7fffffff21ff7812 */ /* 0x000fc8000780c0ff */
[----:B------:R-:W-:-:S10]  /*10e50*/  DFMA R50, R32, R50, +INF ;  /* 0x7ff000002032742b */ /* 0x000fd40000000032 */
[----:B------:R-:W-:Y:S02]  /*10e60*/  FSEL R50, R50, RZ, P0 ;  /* 0x000000ff32327208 */ /* 0x000fe40000000000 */
[----:B------:R-:W-:-:S07]  /*10e70*/  FSEL R51, R51, -QNAN , P0 ;  /* 0xfff0000033337808 */ /* 0x000fce0000000000 */
.L_x_561:
[----:B------:R-:W-:Y:S05]  /*10e80*/  BSYNC.RECONVERGENT B4 ;  /* 0x0000000000047941 */ /* 0x000fea0003800200 */
.L_x_559:
[----:B------:R-:W-:Y:S02]  /*10e90*/  DMUL R50, R50, 0.5 ;  /* 0x3fe0000032327828 */ /* 0x000fe40000000000 */
[----:B------:R-:W-:-:S08]  /*10ea0*/  DADD R32, R56, -0.5 ;  /* 0xbfe0000038207429 */ /* 0x000fd00000000000 */
[CC--:B------:R-:W-:Y:S02]  /*10eb0*/  DFMA R56, R50.reuse, R32.reuse, -R56 ;  /* 0x000000203238722b */ /* 0x0c0fe40000000838 */
[----:B------:R-:W-:-:S08]  /*10ec0*/  DFMA R16, R50, R32, R16 ;  /* 0x000000203210722b */ /* 0x000fd00000000010 */
[----:B------:R-:W-:Y:S01]  /*10ed0*/  DADD R16, R56, R16 ;  /* 0x0000000038107229 */ /* 0x000fe20000000010 */
[----:B------:R-:W-:Y:S10]  /*10ee0*/  BRA `(.L_x_562) ;  /* 0x0000000000107947 */ /* 0x000ff40003800000 */
.L_x_556:
[----:B------:R-:W2:Y:S01]  /*10ef0*/  F2I.F64.TRUNC R56, R56 ;  /* 0x0000003800387311 */ /* 0x000ea2000030d100 */
[----:B------:R-:W-:Y:S02]  /*10f00*/  UMOV UR6, 0x8 ;  /* 0x0000000800067882 */ /* 0x000fe40000000000 */
[----:B--2---:R-:W-:-:S06]  /*10f10*/  LEA R16, R56, -UR6, 0x3 ;  /* 0x8000000638107c11 */ /* 0x004fcc000f8e18ff */
[----:B------:R-:W2:Y:S02]  /*10f20*/  LDC.64 R16, c[0x3][R16] ;  /* 0x00c0000010107b82 */ /* 0x000ea40000000a00 */
.L_x_562:
[----:B------:R-:W-:Y:S05]  /*10f30*/  BSYNC.RECONVERGENT B3 ;  /* 0x0000000000037941 */ /* 0x000fea0003800200 */
.L_x_555:
[----:B--2---:R-:W2:Y:S01]  /*10f40*/  F2F.F32.F64 R16, R16 ;  /* 0x0000001000107310 */ /* 0x004ea20000301000 */
[----:B0-----:R-:W-:Y:S01]  /*10f50*/  FFMA R25, R22, R30, -R45 ;  /* 0x0000001e16197223 */ /* 0x001fe2000000082d */
[----:B------:R-:W-:Y:S01]  /*10f60*/  UMOV UR6, 0x652b82fe ;  /* 0x652b82fe00067882 */ /* 0x000fe20000000000 */
[----:B------:R-:W-:Y:S01]  /*10f70*/  UMOV UR7, 0x3ff71547 ;  /* 0x3ff7154700077882 */ /* 0x000fe20000000000 */
[----:B------:R-:W-:Y:S02]  /*10f80*/  IMAD.IADD R27, R36, 0x1, R23 ;  /* 0x00000001241b7824 */ /* 0x000fe400078e0217 */
[----:B------:R-:W-:-:S03]  /*10f90*/  IMAD.MOV.U32 R30, RZ, RZ, 0x2f800000 ;  /* 0x2f800000ff1e7424 */ /* 0x000fc600078e00ff */
[----:B------:R-:W-:-:S05]  /*10fa0*/  I2FP.F32.U32 R27, R27 ;  /* 0x0000001b001b7245 */ /* 0x000fca0000201000 */
[----:B------:R-:W-:Y:S01]  /*10fb0*/  FFMA R27, R27, R30, 1.1641532182693481445e-10 ;  /* 0x2f0000001b1b7423 */ /* 0x000fe2000000001e */
[----:B--2---:R-:W-:Y:S01]  /*10fc0*/  FADD R25, -R16, R25 ;  /* 0x0000001910197221 */ /* 0x004fe20000000100 */
[----:B------:R-:W-:Y:S01]  /*10fd0*/  FMUL R16, R18, 1.2999999523162841797 ;  /* 0x3fa6666612107820 */ /* 0x000fe20000400000 */
[----:B------:R-:W-:Y:S02]  /*10fe0*/  MOV R18, R2 ;  /* 0x0000000200127202 */ /* 0x000fe40000000f00 */
        /* <DEDUP_REMOVED lines=8> */
[----:B0-----:R-:W-:-:S13]  /*11070*/  FSETP.GEU.AND P0, PT, R27, R4, PT ;  /* 0x000000041b00720b */ /* 0x001fda0003f0e000 */
[----:B------:R-:W-:-:S14]  /*11080*/  DSETP.LTU.OR P0, PT, R16, UR6, P0 ;  /* 0x0000000610007e2a */ /* 0x000fdc0008709400 */
[----:B------:R-:W-:Y:S05]  /*11090*/  @P0 BRA `(.L_x_563) ;  /* 0xfffffff000a00947 */ /* 0x000fea000383ffff */
[----:B------:R-:W-:Y:S05]  /*110a0*/  BSYNC.RECONVERGENT B1 ;  /* 0x0000000000017941 */ /* 0x000fea0003800200 */
.L_x_554:
[----:B------:R0:W2:Y:S01]  /*110b0*/  F2I.U32.FLOOR.NTZ R33, R3 ;  /* 0x0000000300217305 */ /* 0x0000a20000207000 */
[----:B------:R-:W-:-:S07]  /*110c0*/  IMAD.MOV.U32 R18, RZ, RZ, R2 ;  /* 0x000000ffff127224 */ /* 0x000fce00078e0002 */
.L_x_545:
[----:B------:R-:W-:Y:S05]  /*110d0*/  BSYNC.RECONVERGENT B0 ;  /* 0x0000000000007941 */ /* 0x000fea0003800200 */
.L_x_541:
[----:B--2-4-:R-:W-:Y:S01]  /*110e0*/  ISETP.NE.AND P0, PT, R33, RZ, PT ;  /* 0x000000ff2100720c */ /* 0x014fe20003f05270 */
[----:B------:R-:W-:Y:S01]  /*110f0*/  BSSY.RECONVERGENT B3, `(.L_x_564) ;  /* 0x000019b000037945 */ /* 0x000fe20003800200 */
[----:B------:R-:W-:-:S11]  /*11100*/  IMAD.MOV.U32 R30, RZ, RZ, RZ ;  /* 0x000000ffff1e7224 */ /* 0x000fd600078e00ff */
[----:B------:R-:W-:Y:S05]  /*11110*/  @!P0 BRA `(.L_x_565) ;  /* 0x0000001800608947 */ /* 0x000fea0003800000 */
[C---:B------:R-:W-:Y:S01]  /*11120*/  ISETP.GE.U32.AND P0, PT, R33.reuse, 0x4, PT ;  /* 0x000000042100780c */ /* 0x040fe20003f06070 */
[----:B------:R-:W-:Y:S01]  /*11130*/  BSSY.RECONVERGENT B4, `(.L_x_566) ;  /* 0x00000e4000047945 */ /* 0x000fe20003800200 */
[----:B------:R-:W-:Y:S01]  /*11140*/  HFMA2 R30, -RZ, RZ, 0, 0 ;  /* 0x00000000ff1e7431 */ /* 0x000fe200000001ff */
[----:B---3--:R-:W-:Y:S01]  /*11150*/  LOP3.LUT R2, R33, 0x3, RZ, 0xc0, !PT ;  /* 0x0000000321027812 */ /* 0x008fe200078ec0ff */
        /* <DEDUP_REMOVED lines=8> */
[----:B------:R-:W-:Y:S01]  /*111e0*/  LOP3.LUT R23, R33, 0xfffffffc, RZ, 0xc0, !PT ;  /* 0xfffffffc21177812 */ /* 0x000fe200078ec0ff */
[----:B------:R-:W-:Y:S01]  /*111f0*/  IMAD.MOV.U32 R30, RZ, RZ, RZ ;  /* 0x000000ffff1e7224 */ /* 0x000fe200078e00ff */
[----:B------:R-:W-:-:S07]  /*11200*/  MOV R27, R36 ;  /* 0x00000024001b7202 */ /* 0x000fce0000000f00 */
.L_x_576:
[----:B------:R-:W-:Y:S01]  /*11210*/  SHF.R.U32.HI R4, RZ, 0x2, R37 ;  /* 0x00000002ff047819 */ /* 0x000fe20000011625 */
[----:B0-----:R-:W-:Y:S01]  /*11220*/  IMAD.SHL.U32 R3, R22, 0x10, RZ ;  /* 0x0000001016037824 */ /* 0x001fe200078e00ff */
[----:B------:R-:W-:Y:S01]  /*11230*/  MOV R24, 0x3e055027 ;  /* 0x3e05502700187802 */ /* 0x000fe20000000f00 */
[----:B------:R-:W0:Y:S01]  /*11240*/  MUFU.RCP R25, R46 ;  /* 0x0000002e00197308 */ /* 0x000e220000001000 */
[----:B------:R-:W-:Y:S01]  /*11250*/  LOP3.LUT R4, R4, R37, RZ, 0x3c, !PT ;  /* 0x0000002504047212 */ /* 0x000fe200078e3cff */
[----:B------:R-:W-:Y:S01]  /*11260*/  BSSY.RECONVERGENT B5, `(.L_x_568) ;  /* 0x000002f000057945 */ /* 0x000fe20003800200 */
[----:B------:R-:W-:Y:S01]  /*11270*/  IADD3 R32, PT, PT, R32, 0x4, RZ ;  /* 0x0000000420207810 */ /* 0x000fe20007ffe0ff */
[----:B------:R-:W-:Y:S02]  /*11280*/  IMAD.MOV.U32 R37, RZ, RZ, R22 ;  /* 0x000000ffff257224 */ /* 0x000fe400078e0016 */
        /* <DEDUP_REMOVED lines=33> */
[----:B------:R-:W-:Y:S01]  /*114a0*/  FFMA R16, R25, R16, R25 ;  /* 0x0000001019107223 */ /* 0x000fe20000000019 */
[----:B------:R-:W-:Y:S02]  /*114b0*/  ISETP.NE.AND P0, PT, R32, R23, PT ;  /* 0x000000172000720c */ /* 0x000fe40003f05270 */
[----:B------:R-:W0:Y:S01]  /*114c0*/  FCHK P1, R3, R46 ;  /* 0x0000002e03007302 */ /* 0x000e220000020000 */
[----:B------:R-:W-:-:S04]  /*114d0*/  FFMA R15, R3, R16, RZ ;  /* 0x00000010030f7223 */ /* 0x000fc800000000ff */
[----:B------:R-:W-:-:S04]  /*114e0*/  FFMA R4, R15, -R46, R3 ;  /* 0x8000002e0f047223 */ /* 0x000fc80000000003 */
[----:B------:R-:W-:Y:S01]  /*114f0*/  FFMA R15, R16, R4, R15 ;  /* 0x00000004100f7223 */ /* 0x000fe2000000000f */
[----:B0-----:R-:W-:Y:S06]  /*11500*/  @!P1 BRA `(.L_x_569) ;  /* 0x0000000000109947 */ /* 0x001fec0003800000 */
[----:B------:R-:W-:Y:S02]  /*11510*/  MOV R4, R46 ;  /* 0x0000002e00047202 */ /* 0x000fe40000000f00 */
[----:B------:R-:W-:-:S07]  /*11520*/  MOV R16, 0x11540 ;  /* 0x0001154000107802 */ /* 0x000fce0000000f00 */
[----:B-1----:R-:W-:Y:S05]  /*11530*/  CALL.REL.NOINC `($__internal_9_$__cuda_sm3x_div_rn_noftz_f32_slowpath) ;  /* 0x0000003000547944 */ /* 0x002fea0003c00000 */
[----:B------:R-:W-:-:S07]  /*11540*/  IMAD.MOV.U32 R15, RZ, RZ, R3 ;  /* 0x000000ffff0f7224 */ /* 0x000fce00078e0003 */
.L_x_569:
[----:B------:R-:W-:Y:S05]  /*11550*/  BSYNC.RECONVERGENT B5 ;  /* 0x0000000000057941 */ /* 0x000fea0003800200 */
.L_x_568:
[----:B------:R-:W-:Y:S01]  /*11560*/  SHF.R.U32.HI R3, RZ, 0x2, R18 ;  /* 0x00000002ff037819 */ /* 0x000fe20000011612 */
[----:B------:R-:W0:Y:S01]  /*11570*/  MUFU.RCP R53, R46 ;  /* 0x0000002e00357308 */ /* 0x000e220000001000 */
[----:B------:R-:W-:Y:S01]  /*11580*/  SHF.L.U32 R17, R26, 0x4, RZ ;  /* 0x000000041a117819 */ /* 0x000fe200000006ff */
[----:B------:R-:W-:Y:S01]  /*11590*/  BSSY.RECONVERGENT B5, `(.L_x_570) ;  /* 0x0000030000057945 */ /* 0x000fe20003800200 */
[----:B------:R-:W-:-:S05]  /*115a0*/  LOP3.LUT R3, R3, R18, RZ, 0x3c, !PT ;  /* 0x0000001203037212 */ /* 0x000fca00078e3cff */
[----:B------:R-:W-:-:S05]  /*115b0*/  IMAD.SHL.U32 R4, R3, 0x2, RZ ;  /* 0x0000000203047824 */ /* 0x000fca00078e00ff */
[----:B------:R-:W-:Y:S01]  /*115c0*/  LOP3.LUT R4, R26, R17, R4, 0x96, !PT ;  /* 0x000000111a047212 */ /* 0x000fe200078e9604 */
[----:B------:R-:W-:-:S03]  /*115d0*/  IMAD.MOV.U32 R17, RZ, RZ, 0x3e055027 ;  /* 0x3e055027ff117424 */ /* 0x000fc600078e00ff */
        /* <DEDUP_REMOVED lines=42> */
[----:B------:R-:W-:-:S07]  /*11880*/  IMAD.MOV.U32 R15, RZ, RZ, R3 ;  /* 0x000000ffff0f7224 */ /* 0x000fce00078e0003 */
.L_x_571:
[----:B------:R-:W-:Y:S05]  /*11890*/  BSYNC.RECONVERGENT B5 ;  /* 0x0000000000057941 */ /* 0x000fea0003800200 */
.L_x_570:
        /* <DEDUP_REMOVED lines=19> */
[----:B------:R-:W-:Y:S02]  /*119d0*/  I2FP.F32.S32 R17, R16 ;  /* 0x0000001000117245 */ /* 0x000fe40000201400 */
[----:B------:R-:W-:Y:S01]  /*119e0*/  MOV R16, 0x7f800000 ;  /* 0x7f80000000107802 */ /* 0x000fe20000000f00 */
        /* <DEDUP_REMOVED lines=30> */
.L_x_573:
[----:B------:R-:W-:Y:S05]  /*11bd0*/  BSYNC.RECONVERGENT B5 ;  /* 0x0000000000057941 */ /* 0x000fea0003800200 */
.L_x_572:
[----:B------:R-:W-:Y:S01]  /*11be0*/  SHF.R.U32.HI R4, RZ, 0x2, R21 ;  /* 0x00000002ff047819 */ /* 0x000fe20000011615 */
[----:B------:R-:W-:Y:S01]  /*11bf0*/  IMAD.MOV.U32 R30, RZ, RZ, 0x3e055027 ;  /* 0x3e055027ff1e7424 */ /* 0x000fe200078e00ff */
[----:B------:R-:W-:Y:S01]  /*11c00*/  SHF.L.U32 R3, R24, 0x4, RZ ;  /* 0x0000000418037819 */ /* 0x000fe200000006ff */
[----:B------:R-:W-:Y:S01]  /*11c10*/  BSSY.RECONVERGENT B5, `(.L_x_574) ;  /* 0x0000030000057945 */ /* 0x000fe20003800200 */
[----:B------:R-:W-:Y:S01]  /*11c20*/  LOP3.LUT R4, R4, R21, RZ, 0x3c, !PT ;  /* 0x0000001504047212 */ /* 0x000fe200078e3cff */
[----:B------:R-:W-:Y:S01]  /*11c30*/  FADD R18, R18, -R15 ;  /* 0x8000000f12127221 */ /* 0x000fe20000000000 */
[----:B------:R-:W-:Y:S01]  /*11c40*/  IADD3 R27, PT, PT, R27, 0x161f14, RZ ;  /* 0x00161f141b1b7810 */ /* 0x000fe20007ffe0ff */
[----:B------:R-:W0:Y:S02]  /*11c50*/  MUFU.RCP R21, R46 ;  /* 0x0000002e00157308 */ /* 0x000e240000001000 */
[----:B------:R-:W-:-:S05]  /*11c60*/  IMAD.SHL.U32 R16, R4, 0x2, RZ ;  /* 0x0000000204107824 */ /* 0x000fca00078e00ff */
        /* <DEDUP_REMOVED lines=42> */
.L_x_575:
[----:B------:R-:W-:Y:S05]  /*11f10*/  BSYNC.RECONVERGENT B5 ;  /* 0x0000000000057941 */ /* 0x000fea0003800200 */
.L_x_574:
[----:B------:R-:W-:Y:S01]  /*11f20*/  FADD R30, R18, -R3 ;  /* 0x80000003121e7221 */ /* 0x000fe20000000000 */
[----:B------:R-:W-:Y:S01]  /*11f30*/  IMAD.MOV.U32 R18, RZ, RZ, R26 ;  /* 0x000000ffff127224 */ /* 0x000fe200078e001a */
[----:B------:R-:W-:Y:S01]  /*11f40*/  MOV R19, R25 ;  /* 0x0000001900137202 */ /* 0x000fe20000000f00 */
[----:B------:R-:W-:Y:S01]  /*11f50*/  IMAD.MOV.U32 R21, RZ, RZ, R24 ;  /* 0x000000ffff157224 */ /* 0x000fe200078e0018 */
[----:B------:R-:W-:Y:S06]  /*11f60*/  @P0 BRA `(.L_x_576) ;  /* 0xfffffff000a80947 */ /* 0x000fec000383ffff */
.L_x_567:
[----:B------:R-:W-:Y:S05]  /*11f70*/  BSYNC.RECONVERGENT B4 ;  /* 0x0000000000047941 */ /* 0x000fea0003800200 */
.L_x_566:
[----:B------:R-:W-:Y:S01]  /*11f80*/  ISETP.NE.AND P0, PT, R2, RZ, PT ;  /* 0x000000ff0200720c */ /* 0x000fe20003f05270 */
[----:B------:R-:W-:Y:S01]  /*11f90*/  IMAD R36, R33, 0x587c5, R36 ;  /* 0x000587c521247824 */ /* 0x000fe200078e0224 */
[----:B------:R-:W-:Y:S01]  /*11fa0*/  MOV R23, R22 ;  /* 0x0000001600177202 */ /* 0x000fe20000000f00 */
[----:B------:R-:W-:Y:S01]  /*11fb0*/  IMAD.MOV.U32 R21, RZ, RZ, R24 ;  /* 0x000000ffff157224 */ /* 0x000fe200078e0018 */
[----:B------:R-:W-:Y:S01]  /*11fc0*/  MOV R19, R25 ;  /* 0x0000001900137202 */ /* 0x000fe20000000f00 */
[----:B------:R-:W-:-:S08]  /*11fd0*/  IMAD.MOV.U32 R18, RZ, RZ, R26 ;  /* 0x000000ffff127224 */ /* 0x000fd000078e001a */
[----:B------:R-:W-:Y:S05]  /*11fe0*/  @!P0 BRA `(.L_x_565) ;  /* 0x0000000800ac8947 */ /* 0x000fea0003800000 */
[----:B------:R-:W-:Y:S01]  /*11ff0*/  SHF.R.U32.HI R4, RZ, 0x2, R37 ;  /* 0x00000002ff047819 */ /* 0x000fe20000011625 */
[----:B------:R-:W-:Y:S01]  /*12000*/  IMAD.MOV.U32 R18, RZ, RZ, 0x3e055027 ;  /* 0x3e055027ff127424 */ /* 0x000fe200078e00ff */
[----:B0-----:R-:W-:Y:S01]  /*12010*/  SHF.L.U32 R3, R22, 0x4, RZ ;  /* 0x0000000416037819 */ /* 0x001fe200000006ff */
        /* <DEDUP_REMOVED lines=46> */
.L_x_578:
[----:B------:R-:W-:Y:S05]  /*12300*/  BSYNC.RECONVERGENT B4 ;  /* 0x0000000000047941 */ /* 0x000fea0003800200 */
.L_x_577:
        /* <DEDUP_REMOVED lines=57> */
.L_x_580:
[----:B------:R-:W-:Y:S05]  /*126a0*/  BSYNC.RECONVERGENT B4 ;  /* 0x0000000000047941 */ /* 0x000fea0003800200 */
.L_x_579:
        /* <DEDUP_REMOVED lines=57> */
.L_x_582:
[----:B------:R-:W-:Y:S05]  /*12a40*/  BSYNC.RECONVERGENT B4 ;  /* 0x0000000000047941 */ /* 0x000fea0003800200 */
.L_x_581:
[----:B------:R-:W-:Y:S01]  /*12a50*/  FADD R30, R30, -R3 ;  /* 0x800000031e1e7221 */ /* 0x000fe20000000000 */
[----:B------:R-:W-:Y:S01]  /*12a60*/  IMAD.MOV.U32 R21, RZ, RZ, R26 ;  /* 0x000000ffff157224 */ /* 0x000fe200078e001a */
[----:B------:R-:W-:Y:S01]  /*12a70*/  MOV R19, R32 ;  /* 0x0000002000137202 */ /* 0x000fe20000000f00 */
[----:B------:R-:W-:Y:S01]  /*12a80*/  IMAD.MOV.U32 R18, RZ, RZ, R22 ;  /* 0x000000ffff127224 */ /* 0x000fe200078e0016 */
[----:B------:R-:W-:-:S07]  /*12a90*/  MOV R37, R24 ;  /* 0x0000001800257202 */ /* 0x000fce0000000f00 */
.L_x_565:
[----:B------:R-:W-:Y:S05]  /*12aa0*/  BSYNC.RECONVERGENT B3 ;  /* 0x0000000000037941 */ /* 0x000fea0003800200 */
.L_x_564:
[----:B0--3--:R-:W-:Y:S01]  /*12ab0*/  FMUL R3, R6, R9 ;  /* 0x0000000906037220 */ /* 0x009fe20000400000 */
[----:B------:R-:W0:Y:S01]  /*12ac0*/  LDCU UR6, c[0x3][0x64] ;  /* 0x00c00c80ff0677ac */ /* 0x000e220008000800 */
[----:B------:R-:W-:Y:S02]  /*12ad0*/  BSSY.RECONVERGENT B0, `(.L_x_583) ;  /* 0x000000d000007945 */ /* 0x000fe40003800200 */
[----:B------:R-:W-:Y:S01]  /*12ae0*/  VIADD R4, R3, 0xf3000000 ;  /* 0xf300000003047836 */ /* 0x000fe20000000000 */
[----:B------:R2:W3:Y:S04]  /*12af0*/  MUFU.RSQ R2, R3 ;  /* 0x0000000300027308 */ /* 0x0004e80000001400 */
[----:B------:R-:W-:Y:S02]  /*12b00*/  ISETP.GT.U32.AND P1, PT, R4, 0x727fffff, PT ;  /* 0x727fffff0400780c */ /* 0x000fe40003f24070 */
[----:B0-----:R-:W-:-:S11]  /*12b10*/  ISETP.NE.AND P0, PT, RZ, UR6, PT ;  /* 0x00000006ff007c0c */ /* 0x001fd6000bf05270 */
[----:B--23--:R-:W-:Y:S05]  /*12b20*/  @!P1 BRA `(.L_x_584) ;  /* 0x00000000000c9947 */ /* 0x00cfea0003800000 */
[----:B------:R-:W-:-:S07]  /*12b30*/  MOV R16, 0x12b50 ;  /* 0x00012b5000107802 */ /* 0x000fce0000000f00 */
[----:B-1----:R-:W-:Y:S05]  /*12b40*/  CALL.REL.NOINC `($__internal_8_$__cuda_sm20_sqrt_rn_f32_slowpath) ;  /* 0x00000018007c7944 */ /* 0x002fea0003c00000 */
[----:B------:R-:W-:Y:S05]  /*12b50*/  BRA `(.L_x_585) ;  /* 0x0000000000107947 */ /* 0x000fea0003800000 */
.L_x_584:
[----:B------:R-:W-:Y:S01]  /*12b60*/  FMUL.FTZ R50, R3, R2 ;  /* 0x0000000203327220 */ /* 0x000fe20000410000 */
[----:B------:R-:W-:-:S03]  /*12b70*/  FMUL.FTZ R2, R2, 0.5 ;  /* 0x3f00000002027820 */ /* 0x000fc60000410000 */
[----:B------:R-:W-:-:S04]  /*12b80*/  FFMA R3, -R50, R50, R3 ;  /* 0x0000003232037223 */ /* 0x000fc80000000103 */
[----:B------:R-:W-:-:S07]  /*12b90*/  FFMA R50, R3, R2, R50 ;  /* 0x0000000203327223 */ /* 0x000fce0000000032 */
.L_x_585:
[----:B------:R-:W-:Y:S05]  /*12ba0*/  BSYNC.RECONVERGENT B0 ;  /* 0x0000000000007941 */ /* 0x000fea0003800200 */
.L_x_583:
[----:B------:R-:W-:-:S05]  /*12bb0*/  @P0 FFMA R30, R50, -R7, R30 ;  /* 0x80000007321e0223 */ /* 0x000fca000000001e */
[----:B------:R-:W-:-:S07]  /*12bc0*/  MOV R3, R30 ;  /* 0x0000001e00037202 */ /* 0x000fce0000000f00 */
.L_x_537:
[----:B------:R-:W-:Y:S05]  /*12bd0*/  BSYNC.RECONVERGENT B2 ;  /* 0x0000000000027941 */ /* 0x000fea0003800200 */
.L_x_536:
[----:B------:R-:W-:Y:S01]  /*12be0*/  FFMA R2, R20, R7, R3 ;  /* 0x0000000714027223 */ /* 0x000fe20000000003 */
[----:B------:R-:W-:Y:S01]  /*12bf0*/  BSSY.RECONVERGENT B0, `(.L_x_586) ;  /* 0x000003d000007945 */ /* 0x000fe20003800200 */
[----:B------:R-:W-:Y:S01]  /*12c00*/  IMAD.MOV.U32 R3, RZ, RZ, RZ ;  /* 0x000000ffff037224 */ /* 0x000fe200078e00ff */
[----:B------:R-:W-:Y:S01]  /*12c10*/  MOV R33, R23 ;  /* 0x0000001700217202 */ /* 0x000fe20000000f00 */
[----:B------:R-:W-:Y:S01]  /*12c20*/  FFMA R2, R2, R10, R31 ;  /* 0x0000000a02027223 */ /* 0x000fe2000000001f */
[----:B------:R-:W-:Y:S01]  /*12c30*/  IMAD.MOV.U32 R32, RZ, RZ, R21 ;  /* 0x000000ffff207224 */ /* 0x000fe200078e0015 */
[----:B------:R-:W-:Y:S01]  /*12c40*/  MOV R31, R19 ;  /* 0x00000013001f7202 */ /* 0x000fe20000000f00 */
[----:B------:R-:W-:Y:S01]  /*12c50*/  IMAD.MOV.U32 R30, RZ, RZ, R18 ;  /* 0x000000ffff1e7224 */ /* 0x000fe200078e0012 */
[----:B------:R-:W-:Y:S06]  /*12c60*/  @!P6 BRA `(.L_x_587) ;  /* 0x0000000000d4e947 */ /* 0x000fec0003800000 */
[----:B------:R-:W-:Y:S01]  /*12c70*/  SHF.R.U32.HI R4, RZ, 0x2, R37 ;  /* 0x00000002ff047819 */ /* 0x000fe20000011625 */
[----:B------:R-:W-:Y:S01]  /*12c80*/  FMUL R17, R7, R8 ;  /* 0x0000000807117220 */ /* 0x000fe20000400000 */
[----:B------:R-:W-:Y:S02]  /*12c90*/  IADD3 R36, PT, PT, R36, 0x587c5, RZ ;  /* 0x000587c524247810 */ /* 0x000fe40007ffe0ff */
[----:B------:R-:W-:Y:S02]  /*12ca0*/  LOP3.LUT R33, R4, R37, RZ, 0x3c, !PT ;  /* 0x0000002504217212 */ /* 0x000fe400078e3cff */
[----:B------:R-:W-:-:S03]  /*12cb0*/  SHF.L.U32 R4, R23, 0x4, RZ ;  /* 0x0000000417047819 */ /* 0x000fc600000006ff */
[----:B------:R-:W-:-:S05]  /*12cc0*/  IMAD.SHL.U32 R3, R33, 0x2, RZ ;  /* 0x0000000221037824 */ /* 0x000fca00078e00ff */
        /* <DEDUP_REMOVED lines=17> */
.L_x_590:
[----:B------:R-:W-:Y:S01]  /*12de0*/  FMUL.FTZ R50, R17, R4 ;  /* 0x0000000411327220 */ /* 0x000fe20000410000 */
[----:B------:R-:W-:-:S03]  /*12df0*/  FMUL.FTZ R4, R4, 0.5 ;  /* 0x3f00000004047820 */ /* 0x000fc60000410000 */
[----:B------:R-:W-:-:S04]  /*12e00*/  FFMA R3, -R50, R50, R17 ;  /* 0x0000003232037223 */ /* 0x000fc80000000111 */
[----:B------:R-:W-:-:S07]  /*12e10*/  FFMA R50, R3, R4, R50 ;  /* 0x0000000403327223 */ /* 0x000fce0000000032 */
.L_x_591:
[----:B------:R-:W-:Y:S05]  /*12e20*/  BSYNC.RECONVERGENT B1 ;  /* 0x0000000000017941 */ /* 0x000fea0003800200 */
.L_x_589:
[----:B------:R-:W-:Y:S01]  /*12e30*/  FADD R3, -R50, -RZ ;  /* 0x800000ff32037221 */ /* 0x000fe20000000100 */
[----:B------:R-:W-:Y:S01]  /*12e40*/  IMAD.MOV.U32 R32, RZ, RZ, R23 ;  /* 0x000000ffff207224 */ /* 0x000fe200078e0017 */
[----:B------:R-:W-:Y:S01]  /*12e50*/  MOV R31, R21 ;  /* 0x00000015001f7202 */ /* 0x000fe20000000f00 */
[----:B------:R-:W-:Y:S01]  /*12e60*/  IMAD.MOV.U32 R30, RZ, RZ, R19 ;  /* 0x000000ffff1e7224 */ /* 0x000fe200078e0013 */
[----:B------:R-:W-:Y:S01]  /*12e70*/  MOV R37, R18 ;  /* 0x0000001200257202 */ /* 0x000fe20000000f00 */
[----:B------:R-:W-:Y:S06]  /*12e80*/  BRA `(.L_x_587) ;  /* 0x00000000004c7947 */ /* 0x000fec0003800000 */
.L_x_588:
        /* <DEDUP_REMOVED lines=8> */
[----:B------:R-:W-:Y:S01]  /*12f10*/  IMAD.MOV.U32 R3, RZ, RZ, R50 ;  /* 0x000000ffff037224 */ /* 0x000fe200078e0032 */
[----:B------:R-:W-:Y:S06]  /*12f20*/  BRA `(.L_x_594) ;  /* 0x0000000000107947 */ /* 0x000fec0003800000 */
.L_x_593:
[----:B------:R-:W-:Y:S01]  /*12f30*/  FMUL.FTZ R3, R17, R4 ;  /* 0x0000000411037220 */ /* 0x000fe20000410000 */
[----:B------:R-:W-:-:S03]  /*12f40*/  FMUL.FTZ R15, R4, 0.5 ;  /* 0x3f000000040f7820 */ /* 0x000fc60000410000 */
[----:B------:R-:W-:-:S04]  /*12f50*/  FFMA R4, -R3, R3, R17 ;  /* 0x0000000303047223 */ /* 0x000fc80000000111 */
[----:B------:R-:W-:-:S07]  /*12f60*/  FFMA R3, R4, R15, R3 ;  /* 0x0000000f04037223 */ /* 0x000fce0000000003 */
.L_x_594:
[----:B------:R-:W-:Y:S05]  /*12f70*/  BSYNC.RECONVERGENT B1 ;  /* 0x0000000000017941 */ /* 0x000fea0003800200 */
.L_x_592:
[----:B------:R-:W-:Y:S01]  /*12f80*/  MOV R32, R23 ;  /* 0x0000001700207202 */ /* 0x000fe20000000f00 */
[----:B------:R-:W-:Y:S01]  /*12f90*/  IMAD.MOV.U32 R31, RZ, RZ, R21 ;  /* 0x000000ffff1f7224 */ /* 0x000fe200078e0015 */
[----:B------:R-:W-:Y:S01]  /*12fa0*/  MOV R30, R19 ;  /* 0x00000013001e7202 */ /* 0x000fe20000000f00 */
[----:B------:R-:W-:-:S07]  /*12fb0*/  IMAD.MOV.U32 R37, RZ, RZ, R18 ;  /* 0x000000ffff257224 */ /* 0x000fce00078e0012 */
.L_x_587:
[----:B------:R-:W-:Y:S05]  /*12fc0*/  BSYNC.RECONVERGENT B0 ;  /* 0x0000000000007941 */ /* 0x000fea0003800200 */
.L_x_586:
[----:B------:R-:W-:Y:S01]  /*12fd0*/  FADD R2, R2, R3 ;  /* 0x0000000302027221 */ /* 0x000fe20000000000 */
[----:B------:R-:W-:-:S07]  /*12fe0*/  MOV R3, R12 ;  /* 0x0000000c00037202 */ /* 0x000fce0000000f00 */
.L_x_458:
[----:B------:R-:W-:Y:S01]  /*12ff0*/  FSETP.GT.AND P0, PT, |R55|, 6.2831854820251464844, PT ;  /* 0x40c90fdb3700780b */ /* 0x000fe20003f04200 */
[----:B------:R-:W-:Y:S01]  /*13000*/  BSSY.RECONVERGENT B2, `(.L_x_595) ;  /* 0x0000015000027945 */ /* 0x000fe20003800200 */
[----:B------:R-:W-:-:S11]  /*13010*/  FFMA R0, R3, R7, R0 ;  /* 0x0000000703007223 */ /* 0x000fd60000000000 */
[----:B------:R-:W-:Y:S05]  /*13020*/  @!P0 BRA `(.L_x_596) ;  /* 0x0000000000488947 */ /* 0x000fea0003800000 */
[----:B------:R-:W-:Y:S02]  /*13030*/  HFMA2 R3, -RZ, RZ, 2.392578125, 0.0004794597625732421875 ;  /* 0x40c90fdbff037431 */ /* 0x000fe400000001ff */
        /* <DEDUP_REMOVED lines=9> */
[----:B------:R-:W-:Y:S01]  /*130d0*/  IMAD.MOV.U32 R3, RZ, RZ, R55 ;  /* 0x000000ffff037224 */ /* 0x000fe200078e0037 */
[----:B------:R-:W-:Y:S02]  /*130e0*/  MOV R4, 0x40c90fdb ;  /* 0x40c90fdb00047802 */ /* 0x000fe40000000f00 */
[----:B------:R-:W-:-:S07]  /*130f0*/  MOV R16, 0x13110 ;  /* 0x0001311000107802 */ /* 0x000fce0000000f00 */
[----:B-1----:R-:W-:Y:S05]  /*13100*/  CALL.REL.NOINC `($__internal_9_$__cuda_sm3x_div_rn_noftz_f32_slowpath) ;  /* 0x0000001400607944 */ /* 0x002fea0003c00000 */
.L_x_598:
[----:B------:R-:W-:Y:S05]  /*13110*/  BSYNC.RECONVERGENT B3 ;  /* 0x0000000000037941 */ /* 0x000fea0003800200 */
.L_x_597:
[----:B------:R-:W0:Y:S02]  /*13120*/  FRND.FLOOR R4, R3 ;  /* 0x0000000300047307 */ /* 0x000e240000205000 */
[C---:B0-----:R-:W-:Y:S01]  /*13130*/  FFMA R55, R4.reuse, -6.2831854820251464844, R55 ;  /* 0xc0c90fdb04377823 */ /* 0x041fe20000000037 */
[----:B------:R-:W-:-:S07]  /*13140*/  FFMA R48, R4, 6.2831854820251464844, R48 ;  /* 0x40c90fdb04307823 */ /* 0x000fce0000000030 */
.L_x_596:
[----:B------:R-:W-:Y:S05]  /*13150*/  BSYNC.RECONVERGENT B2 ;  /* 0x0000000000027941 */ /* 0x000fea0003800200 */
.L_x_595:
        /* <DEDUP_REMOVED lines=13> */
[----:B------:R-:W-:Y:S02]  /*13230*/  HFMA2 R4, -RZ, RZ, 2.392578125, 0.0004794597625732421875 ;  /* 0x40c90fdbff047431 */ /* 0x000fe400000001ff */
[----:B------:R-:W-:Y:S01]  /*13240*/  IMAD.MOV.U32 R3, RZ, RZ, R2 ;  /* 0x000000ffff037224 */ /* 0x000fe200078e0002 */
[----:B------:R-:W-:-:S07]  /*13250*/  MOV R16, 0x13270 ;  /* 0x0001327000107802 */ /* 0x000fce0000000f00 */
[----:B-1----:R-:W-:Y:S05]  /*13260*/  CALL.REL.NOINC `($__internal_9_$__cuda_sm3x_div_rn_noftz_f32_slowpath) ;  /* 0x0000001400087944 */ /* 0x002fea0003c00000 */
.L_x_602:
[----:B------:R-:W-:Y:S05]  /*13270*/  BSYNC.RECONVERGENT B3 ;  /* 0x0000000000037941 */ /* 0x000fea0003800200 */
.L_x_601:
[----:B------:R-:W0:Y:S02]  /*13280*/  FRND.FLOOR R3, R3 ;  /* 0x0000000300037307 */ /* 0x000e240000205000 */
[C---:B0-----:R-:W-:Y:S01]  /*13290*/  FFMA R2, R3.reuse, -6.2831854820251464844, R2 ;  /* 0xc0c90fdb03027823 */ /* 0x041fe20000000002 */
[----:B------:R-:W-:-:S07]  /*132a0*/  FFMA R49, R3, 6.2831854820251464844, R49 ;  /* 0x40c90fdb03317823 */ /* 0x000fce0000000031 */
.L_x_600:
[----:B------:R-:W-:Y:S05]  /*132b0*/  BSYNC.RECONVERGENT B2 ;  /* 0x0000000000027941 */ /* 0x000fea0003800200 */
.L_x_599:
[----:B------:R-:W-:Y:S01]  /*132c0*/  FSETP.GT.AND P0, PT, R0, 6.2831854820251464844, PT ;  /* 0x40c90fdb0000780b */ /* 0x000fe20003f04000 */
        /* <DEDUP_REMOVED lines=16> */
.L_x_606:
[----:B------:R-:W-:Y:S05]  /*133d0*/  BSYNC.RECONVERGENT B3 ;  /* 0x0000000000037941 */ /* 0x000fea0003800200 */
.L_x_605:
[----:B------:R-:W0:Y:S02]  /*133e0*/  FRND.FLOOR R3, R3 ;  /* 0x0000000300037307 */ /* 0x000e240000205000 */
[----:B0-----:R-:W-:-:S07]  /*133f0*/  FFMA R0, R3, -6.2831854820251464844, R0 ;  /* 0xc0c90fdb03007823 */ /* 0x001fce0000000000 */
.L_x_604:
[----:B------:R-:W-:Y:S05]  /*13400*/  BSYNC.RECONVERGENT B2 ;  /* 0x0000000000027941 */ /* 0x000fea0003800200 */
.L_x_603:
[----:B------:R-:W0:Y:S01]  /*13410*/  LDC.64 R16, c[0x3][0x80] ;  /* 0x00c02000ff107b82 */ /* 0x000e220000000a00 */
[----:B------:R-:W2:Y:S01]  /*13420*/  LDCU.64 UR6, c[0x3][0x78] ;  /* 0x00c00f00ff0677ac */ /* 0x000ea20008000a00 */
[----:B------:R-:W-:Y:S01]  /*13430*/  IMAD.MOV.U32 R46, RZ, RZ, R55 ;  /* 0x000000ffff2e7224 */ /* 0x000fe200078e0037 */
[----:B0-----:R-:W-:Y:S01]  /*13440*/  ISETP.NE.U32.AND P0, PT, R16, UR4, PT ;  /* 0x0000000410007c0c */ /* 0x001fe2000bf05070 */
[----:B------:R-:W-:-:S03]  /*13450*/  UIADD3 UR4, UP0, UPT, UR4, 0x1, URZ ;  /* 0x0000000104047890 */ /* 0x000fc6000ff1e0ff */
[----:B------:R-:W-:Y:S01]  /*13460*/  ISETP.NE.AND.EX P0, PT, R17, UR5, PT, P0 ;  /* 0x0000000511007c0c */ /* 0x000fe2000bf05300 */
[----:B------:R-:W-:Y:S02]  /*13470*/  UIADD3.X UR5, UPT, UPT, URZ, UR5, URZ, UP0, !UPT ;  /* 0x00000005ff057290 */ /* 0x000fe400087fe4ff */
[----:B--2---:R-:W-:-:S04]  /*13480*/  UISETP.NE.U32.AND UP0, UPT, UR4, UR6, UPT ;  /* 0x000000060400728c */ /* 0x004fc8000bf05070 */
[----:B------:R-:W-:-:S06]  /*13490*/  UISETP.NE.AND.EX UP0, UPT, UR5, UR7, UPT, UP0 ;  /* 0x000000070500728c */ /* 0x000fcc000bf05300 */
[----:B------:R-:W-:Y:S01]  /*134a0*/  @!P0 FADD R43, R55, R48 ;  /* 0x00000030372b8221 */ /* 0x000fe20000000000 */
[----:B------:R-:W-:Y:S02]  /*134b0*/  @!P0 FADD R42, R2, R49 ;  /* 0x00000031022a8221 */ /* 0x000fe40000000000 */
[----:B------:R-:W-:Y:S05]  /*134c0*/  BRA.U UP0, `(.L_x_607) ;  /* 0xfffffee1001c7547 */ /* 0x000fea000b83ffff */
.L_x_326:
[----:B------:R-:W2:Y:S01]  /*134d0*/  S2R R16, SR_TID.X ;  /* 0x0000000000107919 */ /* 0x000ea20000002100 */
[----:B------:R-:W2:Y:S01]  /*134e0*/  S2UR UR6, SR_CTAID.X ;  /* 0x00000000000679c3 */ /* 0x000ea20000002500 */
[----:B------:R-:W-:Y:S01]  /*134f0*/  FADD R55, R48, R55 ;  /* 0x0000003730377221 */ /* 0x000fe20000000000 */
[----:B------:R-:W-:-:S06]  /*13500*/  FADD R49, R49, R2 ;  /* 0x0000000231317221 */ /* 0x000fcc0000000000 */
[----:B------:R-:W2:Y:S08]  /*13510*/  LDC R15, c[0x0][0x360] ;  /* 0x0000d800ff0f7b82 */ /* 0x000eb00000000800 */
[----:B-1----:R-:W1:Y:S08]  /*13520*/  LDC.64 R4, c[0x0][0x380] ;  /* 0x0000e000ff047b82 */ /* 0x002e700000000a00 */
[----:B------:R-:W0:Y:S08]  /*13530*/  LDC.64 R6, c[0x0][0x388] ;  /* 0x0000e200ff067b82 */ /* 0x000e300000000a00 */
[----:B------:R-:W3:Y:S01]  /*13540*/  LDC.64 R8, c[0x0][0x390] ;  /* 0x0000e400ff087b82 */ /* 0x000ee20000000a00 */
[----:B--2---:R-:W-:-:S07]  /*13550*/  IMAD R15, R15, UR6, R16 ;  /* 0x000000060f0f7c24 */ /* 0x004fce000f8e0210 */
[----:B------:R-:W2:Y:S01]  /*13560*/  LDC.64 R10, c[0x0][0x3a0] ;  /* 0x0000e800ff0a7b82 */ /* 0x000ea20000000a00 */
[----:B-1----:R-:W-:-:S05]  /*13570*/  IMAD.WIDE.U32 R4, R15, 0x4, R4 ;  /* 0x000000040f047825 */ /* 0x002fca00078e0004 */
[----:B------:R-:W-:Y:S02]  /*13580*/  STG.E desc[UR8][R4.64], R55 ;  /* 0x0000003704007986 */ /* 0x000fe4000c101908 */
[----:B------:R-:W1:Y:S01]  /*13590*/  LDC.64 R12, c[0x0][0x3b0] ;  /* 0x0000ec00ff0c7b82 */ /* 0x000e620000000a00 */
[----:B0-----:R-:W-:-:S05]  /*135a0*/  IMAD.WIDE.U32 R2, R15, 0x4, R6 ;  /* 0x000000040f027825 */ /* 0x001fca00078e0006 */
[----:B------:R-:W-:Y:S01]  /*135b0*/  STG.E desc[UR8][R2.64], R49 ;  /* 0x0000003102007986 */ /* 0x000fe2000c101908 */
[----:B---3--:R-:W-:-:S05]  /*135c0*/  IMAD.WIDE.U32 R6, R15, 0x4, R8 ;  /* 0x000000040f067825 */ /* 0x008fca00078e0008 */
[----:B------:R-:W-:Y:S01]  /*135d0*/  STG.E desc[UR8][R6.64], R0 ;  /* 0x0000000006007986 */ /* 0x000fe2000c101908 */
[----:B--2---:R-:W-:-:S03]  /*135e0*/  IMAD.WIDE.U32 R8, R15, 0x4, R10 ;  /* 0x000000040f087825 */ /* 0x004fc600078e000a */
[----:B------:R-:W-:Y:S04]  /*135f0*/  STG.E desc[UR8][R40.64], R43 ;  /* 0x0000002b28007986 */ /* 0x000fe8000c101908 */
[----:B------:R-:W-:Y:S01]  /*13600*/  STG.E desc[UR8][R8.64], R42 ;  /* 0x0000002a08007986 */ /* 0x000fe2000c101908 */
[----:B-1----:R-:W-:-:S05]  /*13610*/  IMAD.WIDE.U32 R10, R15, 0x30, R12 ;  /* 0x000000300f0a7825 */ /* 0x002fca00078e000c */
[----:B------:R-:W-:Y:S04]  /*13620*/  STG.E.64 desc[UR8][R10.64], R36 ;  /* 0x000000240a007986 */ /* 0x000fe8000c101b08 */
[----:B------:R-:W-:Y:S04]  /*13630*/  STG.E.64 desc[UR8][R10.64+0x8], R30 ;  /* 0x0000081e0a007986 */ /* 0x000fe8000c101b08 */
[----:B------:R-:W-:Y:S04]  /*13640*/  STG.E.64 desc[UR8][R10.64+0x10], R32 ;  /* 0x000010200a007986 */ /* 0x000fe8000c101b08 */
[----:B------:R-:W-:Y:S04]  /*13650*/  STG.E.64 desc[UR8][R10.64+0x18], R34 ;  /* 0x000018220a007986 */ /* 0x000fe8000c101b08 */
[----:B------:R-:W-:Y:S04]  /*13660*/  STG.E.64 desc[UR8][R10.64+0x28], R38 ;  /* 0x000028260a007986 */ /* 0x000fe8000c101b08 */
[----:B------:R-:W-:Y:S01]  /*13670*/  STG.E desc[UR8][R10.64+0x20], R14 ;  /* 0x0000200e0a007986 */ /* 0x000fe2000c101908 */
[----:B------:R-:W-:Y:S05]  /*13680*/  EXIT ;  /* 0x000000000000794d */ /* 0x000fea0003800000 */
        .weak           $__internal_4_$__cuda_sm20_dblrcp_rn_slowpath_v3
        .type           $__internal_4_$__cuda_sm20_dblrcp_rn_slowpath_v3,@function
        .size           $__internal_4_$__cuda_sm20_dblrcp_rn_slowpath_v3,($__internal_5_$__cuda_sm20_div_s64 - $__internal_4_$__cuda_sm20_dblrcp_rn_slowpath_v3)
$__internal_4_$__cuda_sm20_dblrcp_rn_slowpath_v3:
[----:B------:R-:W-:Y:S01]  /*13690*/  DSETP.GTU.AND P2, PT, |R16|, +INF , PT ;  /* 0x7ff000001000742a */ /* 0x000fe20003f4c200 */
[----:B------:R-:W-:-:S13]  /*136a0*/  BSSY.RECONVERGENT B5, `(.L_x_608) ;  /* 0x0000024000057945 */ /* 0x000fda0003800200 */
[----:B------:R-:W-:Y:S05]  /*136b0*/  @P2 BRA `(.L_x_609) ;  /* 0x0000000000802947 */ /* 0x000fea0003800000 */
[----:B------:R-:W-:-:S04]  /*136c0*/  LOP3.LUT R50, R17, 0x7fffffff, RZ, 0xc0, !PT ;  /* 0x7fffffff11327812 */ /* 0x000fc800078ec0ff */
[----:B------:R-:W-:-:S04]  /*136d0*/  IADD3 R32, PT, PT, R50, -0x1, RZ ;  /* 0xffffffff32207810 */ /* 0x000fc80007ffe0ff */
[----:B------:R-:W-:-:S13]  /*136e0*/  ISETP.GE.U32.AND P2, PT, R32, 0x7fefffff, PT ;  /* 0x7fefffff2000780c */ /* 0x000fda0003f46070 */
[----:B------:R-:W-:Y:S01]  /*136f0*/  @P2 LOP3.LUT R33, R17, 0x7ff00000, RZ, 0x3c, !PT ;  /* 0x7ff0000011212812 */ /* 0x000fe200078e3cff */
[----:B------:R-:W-:Y:S01]  /*13700*/  @P2 IMAD.MOV.U32 R32, RZ, RZ, RZ ;  /* 0x000000ffff202224 */ /* 0x000fe200078e00ff */
[----:B------:R-:W-:Y:S06]  /*13710*/  @P2 BRA `(.L_x_610) ;  /* 0x0000000000702947 */ /* 0x000fec0003800000 */
[----:B------:R-:W-:-:S13]  /*13720*/  ISETP.GE.U32.AND P2, PT, R50, 0x1000001, PT ;  /* 0x010000013200780c */ /* 0x000fda0003f46070 */
[----:B------:R-:W-:Y:S05]  /*13730*/  @!P2 BRA `(.L_x_611) ;  /* 0x000000000038a947 */ /* 0x000fea0003800000 */
[----:B------:R-:W-:Y:S01]  /*13740*/  IADD3 R53, PT, PT, R17, -0x3fe00000, RZ ;  /* 0xc020000011357810 */ /* 0x000fe20007ffe0ff */
[----:B------:R-:W-:Y:S01]  /*13750*/  IMAD.MOV.U32 R52, RZ, RZ, R16 ;  /* 0x000000ffff347224 */ /* 0x000fe200078e0010 */
[----:B------:R-:W-:Y:S02]  /*13760*/  MOV R50, R61 ;  /* 0x0000003d00327202 */ /* 0x000fe40000000f00 */
[----:B------:R-:W0:Y:S04]  /*13770*/  MUFU.RCP64H R51, R53 ;  /* 0x0000003500337308 */ /* 0x000e280000001800 */
        /* <DEDUP_REMOVED lines=10> */
.L_x_611:
[----:B------:R-:W-:Y:S01]  /*13820*/  DMUL R50, R16, 8.11296384146066816958e+31 ;  /* 0x4690000010327828 */ /* 0x000fe20000000000 */
[----:B------:R-:W-:-:S05]  /*13830*/  IMAD.MOV.U32 R32, RZ, RZ, R61 ;  /* 0x000000ffff207224 */ /* 0x000fca00078e003d */
        /* <DEDUP_REMOVED lines=8> */
.L_x_609:
[----:B------:R-:W-:Y:S02]  /*138c0*/  LOP3.LUT R33, R17, 0x80000, RZ, 0xfc, !PT ;  /* 0x0008000011217812 */ /* 0x000fe400078efcff */
[----:B------:R-:W-:-:S07]  /*138d0*/  MOV R32, R16 ;  /* 0x0000001000207202 */ /* 0x000fce0000000f00 */
.L_x_610:
[----:B------:R-:W-:Y:S05]  /*138e0*/  BSYNC.RECONVERGENT B5 ;  /* 0x0000000000057941 */ /* 0x000fea0003800200 */
.L_x_608:
[----:B------:R-:W-:Y:S01]  /*138f0*/  IMAD.MOV.U32 R16, RZ, RZ, R4 ;  /* 0x000000ffff107224 */ /* 0x000fe200078e0004 */
[----:B------:R-:W-:-:S04]  /*13900*/  MOV R17, 0x0 ;  /* 0x0000000000117802 */ /* 0x000fc80000000f00 */
[----:B------:R-:W-:Y:S05]  /*13910*/  RET.REL.NODEC R16 `(_Z11run_momentsPfS_S_S_S_S_P17curandStateXORWOW) ;  /* 0xfffffec410b87950 */ /* 0x000fea0003c3ffff */
        .weak           $__internal_5_$__cuda_sm20_div_s64
        .type           $__internal_5_$__cuda_sm20_div_s64,@function
        .size           $__internal_5_$__cuda_sm20_div_s64,($__internal_6_$__cuda_sm20_dsqrt_rn_f64_mediumpath_v1 - $__internal_5_$__cuda_sm20_div_s64)
$__internal_5_$__cuda_sm20_div_s64:
[----:B------:R-:W0:Y:S02]  /*13920*/  LDCU.64 UR4, c[0x3][0x70] ;  /* 0x00c00e00ff0477ac */ /* 0x000e240008000a00 */
[----:B0-----:R-:W-:Y:S02]  /*13930*/  IADD3 R4, P0, PT, RZ, -UR4, RZ ;  /* 0x80000004ff047c10 */ /* 0x001fe4000ff1e0ff */
[----:B------:R-:W-:-:S03]  /*13940*/  ISETP.LE.AND P2, PT, RZ, UR5, PT ;  /* 0x00000005ff007c0c */ /* 0x000fc6000bf43270 */
[----:B------:R-:W-:Y:S01]  /*13950*/  IMAD.X R5, RZ, RZ, ~UR5, P0 ;  /* 0x80000005ff057e24 */ /* 0x000fe200080e06ff */
[----:B------:R-:W-:-:S04]  /*13960*/  SEL R4, R4, UR4, !P2 ;  /* 0x0000000404047c07 */ /* 0x000fc8000d000000 */
[----:B------:R-:W-:-:S04]  /*13970*/  SEL R5, R5, UR5, !P2 ;  /* 0x0000000505057c07 */ /* 0x000fc8000d000000 */
[----:B------:R-:W0:Y:S08]  /*13980*/  I2F.U64.RP R7, R4 ;  /* 0x0000000400077312 */ /* 0x000e300000309000 */
[----:B0-----:R-:W0:Y:S02]  /*13990*/  MUFU.RCP R7, R7 ;  /* 0x0000000700077308 */ /* 0x001e240000001000 */
[----:B0-----:R-:W-:-:S06]  /*139a0*/  IADD3 R8, PT, PT, R7, 0x1ffffffe, RZ ;  /* 0x1ffffffe07087810 */ /* 0x001fcc0007ffe0ff */
[----:B------:R-:W0:Y:S02]  /*139b0*/  F2I.U64.TRUNC R8, R8 ;  /* 0x0000000800087311 */ /* 0x000e24000020d800 */
[----:B0-----:R-:W-:-:S04]  /*139c0*/  IMAD.WIDE.U32 R10, R8, R4, RZ ;  /* 0x00000004080a7225 */ /* 0x001fc800078e00ff */
[----:B------:R-:W-:Y:S01]  /*139d0*/  IMAD R11, R8, R5, R11 ;  /* 0x00000005080b7224 */ /* 0x000fe200078e020b */
[----:B------:R-:W-:-:S03]  /*139e0*/  IADD3 R13, P0, PT, RZ, -R10, RZ ;  /* 0x8000000aff0d7210 */ /* 0x000fc60007f1e0ff */
[----:B------:R-:W-:Y:S02]  /*139f0*/  IMAD R11, R9, R4, R11 ;  /* 0x00000004090b7224 */ /* 0x000fe400078e020b */
[----:B------:R-:W-:-:S04]  /*13a00*/  IMAD.HI.U32 R10, R8, R13, RZ ;  /* 0x0000000d080a7227 */ /* 0x000fc800078e00ff */
[----:B------:R-:W-:Y:S01]  /*13a10*/  IMAD.X R15, RZ, RZ, ~R11, P0 ;  /* 0x000000ffff0f7224 */ /* 0x000fe200000e0e0b */
[----:B------:R-:W-:-:S03]  /*13a20*/  MOV R11, R8 ;  /* 0x00000008000b7202 */ /* 0x000fc60000000f00 */
[-C--:B------:R-:W-:Y:S02]  /*13a30*/  IMAD R17, R9, R15.reuse, RZ ;  /* 0x0000000f09117224 */ /* 0x080fe400078e02ff */
[----:B------:R-:W-:-:S04]  /*13a40*/  IMAD.WIDE.U32 R10, P0, R8, R15, R10 ;  /* 0x0000000f080a7225 */ /* 0x000fc8000780000a */
[----:B------:R-:W-:-:S04]  /*13a50*/  IMAD.HI.U32 R7, R9, R15, RZ ;  /* 0x0000000f09077227 */ /* 0x000fc800078e00ff */
[----:B------:R-:W-:-:S04]  /*13a60*/  IMAD.HI.U32 R10, P1, R9, R13, R10 ;  /* 0x0000000d090a7227 */ /* 0x000fc8000782000a */
[----:B------:R-:W-:Y:S01]  /*13a70*/  IMAD.X R7, R7, 0x1, R9, P0 ;  /* 0x0000000107077824 */ /* 0x000fe200000e0609 */
[----:B------:R-:W-:-:S04]  /*13a80*/  IADD3 R11, P3, PT, R17, R10, RZ ;  /* 0x0000000a110b7210 */ /* 0x000fc80007f7e0ff */
[----:B------:R-:W-:Y:S01]  /*13a90*/  IADD3.X R7, PT, PT, RZ, RZ, R7, P3, P1 ;  /* 0x000000ffff077210 */ /* 0x000fe20001fe2407 */
[----:B------:R-:W-:-:S04]  /*13aa0*/  IMAD.WIDE.U32 R8, R11, R4, RZ ;  /* 0x000000040b087225 */ /* 0x000fc800078e00ff */
[----:B------:R-:W-:Y:S01]  /*13ab0*/  IMAD R9, R11, R5, R9 ;  /* 0x000000050b097224 */ /* 0x000fe200078e0209 */
[----:B------:R-:W-:-:S03]  /*13ac0*/  IADD3 R13, P0, PT, RZ, -R8, RZ ;  /* 0x80000008ff0d7210 */ /* 0x000fc60007f1e0ff */
[----:B------:R-:W-:Y:S02]  /*13ad0*/  IMAD R9, R7, R4, R9 ;  /* 0x0000000407097224 */ /* 0x000fe400078e0209 */
[----:B------:R-:W-:-:S03]  /*13ae0*/  IMAD.HI.U32 R10, R11, R13, RZ ;  /* 0x0000000d0b0a7227 */ /* 0x000fc600078e00ff */
[----:B------:R-:W-:-:S05]  /*13af0*/  IADD3.X R8, PT, PT, RZ, ~R9, RZ, P0, !PT ;  /* 0x80000009ff087210 */ /* 0x000fca00007fe4ff */
[----:B------:R-:W-:-:S04]  /*13b00*/  IMAD.WIDE.U32 R10, P0, R11, R8, R10 ;  /* 0x000000080b0a7225 */ /* 0x000fc8000780000a */
[C---:B------:R-:W-:Y:S02]  /*13b10*/  IMAD R9, R7.reuse, R8, RZ ;  /* 0x0000000807097224 */ /* 0x040fe400078e02ff */
[----:B------:R-:W-:-:S04]  /*13b20*/  IMAD.HI.U32 R10, P1, R7, R13, R10 ;  /* 0x0000000d070a7227 */ /* 0x000fc8000782000a */
[----:B------:R-:W-:Y:S01]  /*13b30*/  IMAD.HI.U32 R12, R7, R8, RZ ;  /* 0x00000008070c7227 */ /* 0x000fe200078e00ff */
[----:B------:R-:W-:-:S03]  /*13b40*/  IADD3 R10, P3, PT, R9, R10, RZ ;  /* 0x0000000a090a7210 */ /* 0x000fc60007f7e0ff */
[----:B------:R-:W-:Y:S02]  /*13b50*/  HFMA2 R9, -RZ, RZ, 0, 0 ;  /* 0x00000000ff097431 */ /* 0x000fe400000001ff */
[----:B------:R-:W-:Y:S02]  /*13b60*/  IMAD.X R7, R12, 0x1, R7, P0 ;  /* 0x000000010c077824 */ /* 0x000fe400000e0607 */
[----:B------:R-:W-:-:S03]  /*13b70*/  IMAD.HI.U32 R8, R10, R3, RZ ;  /* 0x000000030a087227 */ /* 0x000fc600078e00ff */
[----:B------:R-:W-:Y:S01]  /*13b80*/  IADD3.X R7, PT, PT, RZ, RZ, R7, P3, P1 ;  /* 0x000000ffff077210 */ /* 0x000fe20001fe2407 */
[----:B------:R-:W-:-:S04]  /*13b90*/  IMAD.WIDE.U32 R8, RZ, R10, R8 ;  /* 0x0000000aff087225 */ /* 0x000fc800078e0008 */
[----:B------:R-:W-:-:S05]  /*13ba0*/  IMAD.HI.U32 R7, P0, R7, R3, R8 ;  /* 0x0000000307077227 */ /* 0x000fca0007800008 */
[----:B------:R-:W-:Y:S01]  /*13bb0*/  IADD3 R11, P1, PT, RZ, R7, RZ ;  /* 0x00000007ff0b7210 */ /* 0x000fe20007f3e0ff */
[----:B------:R-:W-:-:S04]  /*13bc0*/  IMAD.X R7, RZ, RZ, RZ, P0 ;  /* 0x000000ffff077224 */ /* 0x000fc800000e06ff */
[----:B------:R-:W-:Y:S01]  /*13bd0*/  IMAD.WIDE.U32 R8, R11, R4, RZ ;  /* 0x000000040b087225 */ /* 0x000fe200078e00ff */
[----:B------:R-:W-:-:S03]  /*13be0*/  IADD3.X R7, PT, PT, RZ, R7, RZ, P1, !PT ;  /* 0x00000007ff077210 */ /* 0x000fc60000ffe4ff */
[C---:B------:R-:W-:Y:S01]  /*13bf0*/  IMAD R9, R11.reuse, R5, R9 ;  /* 0x000000050b097224 */ /* 0x040fe200078e0209 */
[----:B------:R-:W-:Y:S02]  /*13c00*/  IADD3 R13, P1, PT, -R8, R3, RZ ;  /* 0x00000003080d7210 */ /* 0x000fe40007f3e1ff */
[----:B------:R-:W-:Y:S01]  /*13c10*/  IADD3 R8, P3, PT, R11, 0x1, RZ ;  /* 0x000000010b087810 */ /* 0x000fe20007f7e0ff */
[-C--:B------:R-:W-:Y:S01]  /*13c20*/  IMAD R9, R7, R4.reuse, R9 ;  /* 0x0000000407097224 */ /* 0x080fe200078e0209 */
[----:B------:R-:W-:-:S03]  /*13c30*/  ISETP.GE.U32.AND P0, PT, R13, R4, PT ;  /* 0x000000040d00720c */ /* 0x000fc60003f06070 */
[----:B------:R-:W-:Y:S01]  /*13c40*/  IMAD.X R15, RZ, RZ, ~R9, P1 ;  /* 0x000000ffff0f7224 */ /* 0x000fe200008e0e09 */
[----:B------:R-:W-:Y:S01]  /*13c50*/  IADD3 R3, P1, PT, R13, -R4, RZ ;  /* 0x800000040d037210 */ /* 0x000fe20007f3e0ff */
[----:B------:R-:W-:-:S03]  /*13c60*/  IMAD.X R10, RZ, RZ, R7, P3 ;  /* 0x000000ffff0a7224 */ /* 0x000fc600018e0607 */
[CC--:B------:R-:W-:Y:S02]  /*13c70*/  ISETP.GE.U32.AND.EX P0, PT, R15.reuse, R5.reuse, PT, P0 ;  /* 0x000000050f00720c */ /* 0x0c0fe40003f06100 */
[----:B------:R-:W-:Y:S02]  /*13c80*/  IADD3.X R9, PT, PT, R15, ~R5, RZ, P1, !PT ;  /* 0x800000050f097210 */ /* 0x000fe40000ffe4ff */
[----:B------:R-:W-:Y:S02]  /*13c90*/  SEL R3, R3, R13, P0 ;  /* 0x0000000d03037207 */ /* 0x000fe40000000000 */
[----:B------:R-:W-:Y:S02]  /*13ca0*/  SEL R9, R9, R15, P0 ;  /* 0x0000000f09097207 */ /* 0x000fe40000000000 */
[----:B------:R-:W-:Y:S02]  /*13cb0*/  SEL R11, R8, R11, P0 ;  /* 0x0000000b080b7207 */ /* 0x000fe40000000000 */
[----:B------:R-:W-:-:S02]  /*13cc0*/  ISETP.GE.U32.AND P1, PT, R3, R4, PT ;  /* 0x000000040300720c */ /* 0x000fc40003f26070 */
[----:B------:R-:W-:Y:S02]  /*13cd0*/  SEL R8, R10, R7, P0 ;  /* 0x000000070a087207 */ /* 0x000fe40000000000 */
[----:B------:R-:W-:Y:S02]  /*13ce0*/  IADD3 R4, P3, PT, R11, 0x1, RZ ;  /* 0x000000010b047810 */ /* 0x000fe40007f7e0ff */
[----:B------:R-:W-:Y:S02]  /*13cf0*/  ISETP.GE.U32.AND.EX P0, PT, R9, R5, PT, P1 ;  /* 0x000000050900720c */ /* 0x000fe40003f06110 */
[-C--:B------:R-:W-:Y:S02]  /*13d00*/  IADD3.X R5, PT, PT, RZ, R8.reuse, RZ, P3, !PT ;  /* 0x00000008ff057210 */ /* 0x080fe40001ffe4ff */
[----:B------:R-:W-:Y:S02]  /*13d10*/  SEL R4, R4, R11, P0 ;  /* 0x0000000b04047207 */ /* 0x000fe40000000000 */
[----:B------:R-:W-:-:S02]  /*13d20*/  SEL R5, R5, R8, P0 ;  /* 0x0000000805057207 */ /* 0x000fc40000000000 */
[-C--:B------:R-:W-:Y:S02]  /*13d30*/  IADD3 R3, P1, PT, RZ, -R4.reuse, RZ ;  /* 0x80000004ff037210 */ /* 0x080fe40007f3e0ff */
[----:B------:R-:W-:Y:S02]  /*13d40*/  ISETP.NE.U32.AND P0, PT, RZ, UR4, PT ;  /* 0x00000004ff007c0c */ /* 0x000fe4000bf05070 */
[----:B------:R-:W-:Y:S01]  /*13d50*/  MOV R7, 0x0 ;  /* 0x0000000000077802 */ /* 0x000fe20000000f00 */
[----:B------:R-:W-:Y:S01]  /*13d60*/  IMAD.X R8, RZ, RZ, ~R5, P1 ;  /* 0x000000ffff087224 */ /* 0x000fe200008e0e05 */
[----:B------:R-:W-:Y:S02]  /*13d70*/  ISETP.NE.AND.EX P0, PT, RZ, UR5, PT, P0 ;  /* 0x00000005ff007c0c */ /* 0x000fe4000bf05300 */
[----:B------:R-:W-:Y:S02]  /*13d80*/  SEL R4, R3, R4, !P2 ;  /* 0x0000000403047207 */ /* 0x000fe40005000000 */
[----:B------:R-:W-:-:S02]  /*13d90*/  SEL R5, R8, R5, !P2 ;  /* 0x0000000508057207 */ /* 0x000fc40005000000 */
[----:B------:R-:W-:Y:S02]  /*13da0*/  SEL R4, R4, 0xffffffff, P0 ;  /* 0xffffffff04047807 */ /* 0x000fe40000000000 */
[----:B------:R-:W-:Y:S01]  /*13db0*/  SEL R5, R5, 0xffffffff, P0 ;  /* 0xffffffff05057807 */ /* 0x000fe20000000000 */
[----:B------:R-:W-:Y:S06]  /*13dc0*/  RET.REL.NODEC R6 `(_Z11run_momentsPfS_S_S_S_S_P17curandStateXORWOW) ;  /* 0xfffffec0068c7950 */ /* 0x000fec0003c3ffff */
        .weak           $__internal_6_$__cuda_sm20_dsqrt_rn_f64_mediumpath_v1
        .type           $__internal_6_$__cuda_sm20_dsqrt_rn_f64_mediumpath_v1,@function
        .size           $__internal_6_$__cuda_sm20_dsqrt_rn_f64_mediumpath_v1,($__internal_7_$__cuda_sm20_rem_s64 - $__internal_6_$__cuda_sm20_dsqrt_rn_f64_mediumpath_v1)
$__internal_6_$__cuda_sm20_dsqrt_rn_f64_mediumpath_v1:
[----:B------:R-:W-:Y:S01]  /*13dd0*/  ISETP.GE.U32.AND P2, PT, R52, -0x3400000, PT ;  /* 0xfcc000003400780c */ /* 0x000fe20003f46070 */
[----:B------:R-:W-:Y:S01]  /*13de0*/  BSSY.RECONVERGENT B4, `(.L_x_612) ;  /* 0x0000024000047945 */ /* 0x000fe20003800200 */
[----:B------:R-:W-:-:S11]  /*13df0*/  IMAD.MOV.U32 R52, RZ, RZ, R56 ;  /* 0x000000ffff347224 */ /* 0x000fd600078e0038 */
[----:B------:R-:W-:Y:S05]  /*13e00*/  @!P2 BRA `(.L_x_613) ;  /* 0x000000000020a947 */ /* 0x000fea0003800000 */
[----:B------:R-:W-:-:S10]  /*13e10*/  DFMA.RM R18, R50, R18, R16 ;  /* 0x000000123212722b */ /* 0x000fd40000004010 */
[----:B------:R-:W-:-:S04]  /*13e20*/  IADD3 R16, P2, PT, R18, 0x1, RZ ;  /* 0x0000000112107810 */ /* 0x000fc80007f5e0ff */
[----:B------:R-:W-:-:S06]  /*13e30*/  IADD3.X R17, PT, PT, RZ, R19, RZ, P2, !PT ;  /* 0x00000013ff117210 */ /* 0x000fcc00017fe4ff */
[----:B------:R-:W-:-:S08]  /*13e40*/  DFMA.RP R52, -R18, R16, R52 ;  /* 0x000000101234722b */ /* 0x000fd00000008134 */
[----:B------:R-:W-:-:S06]  /*13e50*/  DSETP.GT.AND P2, PT, R52, RZ, PT ;  /* 0x000000ff3400722a */ /* 0x000fcc0003f44000 */
[----:B------:R-:W-:Y:S02]  /*13e60*/  FSEL R16, R16, R18, P2 ;  /* 0x0000001210107208 */ /* 0x000fe40001000000 */
[----:B------:R-:W-:Y:S01]  /*13e70*/  FSEL R17, R17, R19, P2 ;  /* 0x0000001311117208 */ /* 0x000fe20001000000 */
[----:B------:R-:W-:Y:S06]  /*13e80*/  BRA `(.L_x_614) ;  /* 0x0000000000647947 */ /* 0x000fec0003800000 */
.L_x_613:
[----:B------:R-:W-:-:S14]  /*13e90*/  DSETP.NE.AND P2, PT, R52, RZ, PT ;  /* 0x000000ff3400722a */ /* 0x000fdc0003f45000 */
[----:B------:R-:W-:Y:S05]  /*13ea0*/  @!P2 BRA `(.L_x_615) ;  /* 0x000000000058a947 */ /* 0x000fea0003800000 */
[----:B------:R-:W-:-:S13]  /*13eb0*/  ISETP.GE.AND P2, PT, R53, RZ, PT ;  /* 0x000000ff3500720c */ /* 0x000fda0003f46270 */
[----:B------:R-:W-:Y:S01]  /*13ec0*/  @!P2 IMAD.MOV.U32 R16, RZ, RZ, 0x0 ;  /* 0x00000000ff10a424 */ /* 0x000fe200078e00ff */
[----:B------:R-:W-:Y:S01]  /*13ed0*/  @!P2 MOV R17, 0xfff80000 ;  /* 0xfff800000011a802 */ /* 0x000fe20000000f00 */
[----:B------:R-:W-:Y:S06]  /*13ee0*/  @!P2 BRA `(.L_x_614) ;  /* 0x00000000004ca947 */ /* 0x000fec0003800000 */
[----:B------:R-:W-:-:S13]  /*13ef0*/  ISETP.GT.AND P2, PT, R53, 0x7fefffff, PT ;  /* 0x7fefffff3500780c */ /* 0x000fda0003f44270 */
[----:B------:R-:W-:Y:S05]  /*13f00*/  @P2 BRA `(.L_x_615) ;  /* 0x0000000000402947 */ /* 0x000fea0003800000 */
[----:B------:R-:W-:Y:S01]  /*13f10*/  DMUL R52, R52, 8.11296384146066816958e+31 ;  /* 0x4690000034347828 */ /* 0x000fe20000000000 */
[----:B------:R-:W-:Y:S01]  /*13f20*/  IMAD.MOV.U32 R50, RZ, RZ, RZ ;  /* 0x000000ffff327224 */ /* 0x000fe200078e00ff */
[----:B------:R-:W-:Y:S01]  /*13f30*/  MOV R16, 0x0 ;  /* 0x0000000000107802 */ /* 0x000fe20000000f00 */
[----:B------:R-:W-:-:S03]  /*13f40*/  IMAD.MOV.U32 R17, RZ, RZ, 0x3fd80000 ;  /* 0x3fd80000ff117424 */ /* 0x000fc600078e00ff */
[----:B------:R-:W0:Y:S02]  /*13f50*/  MUFU.RSQ64H R51, R53 ;  /* 0x0000003500337308 */ /* 0x000e240000001c00 */
[----:B0-----:R-:W-:-:S08]  /*13f60*/  DMUL R18, R50, R50 ;  /* 0x0000003232127228 */ /* 0x001fd00000000000 */
[----:B------:R-:W-:-:S08]  /*13f70*/  DFMA R18, R52, -R18, 1 ;  /* 0x3ff000003412742b */ /* 0x000fd00000000812 */
[----:B------:R-:W-:Y:S02]  /*13f80*/  DFMA R16, R18, R16, 0.5 ;  /* 0x3fe000001210742b */ /* 0x000fe40000000010 */
[----:B------:R-:W-:-:S08]  /*13f90*/  DMUL R18, R50, R18 ;  /* 0x0000001232127228 */ /* 0x000fd00000000000 */
[----:B------:R-:W-:-:S08]  /*13fa0*/  DFMA R18, R16, R18, R50 ;  /* 0x000000121012722b */ /* 0x000fd00000000032 */
[----:B------:R-:W-:Y:S02]  /*13fb0*/  DMUL R16, R52, R18 ;  /* 0x0000001234107228 */ /* 0x000fe40000000000 */
[----:B------:R-:W-:-:S06]  /*13fc0*/  IADD3 R19, PT, PT, R19, -0x100000, RZ ;  /* 0xfff0000013137810 */ /* 0x000fcc0007ffe0ff */
[----:B------:R-:W-:-:S08]  /*13fd0*/  DFMA R50, R16, -R16, R52 ;  /* 0x800000101032722b */ /* 0x000fd00000000034 */
[----:B------:R-:W-:-:S10]  /*13fe0*/  DFMA R16, R18, R50, R16 ;  /* 0x000000321210722b */ /* 0x000fd40000000010 */
[----:B------:R-:W-:Y:S01]  /*13ff0*/  VIADD R17, R17, 0xfcb00000 ;  /* 0xfcb0000011117836 */ /* 0x000fe20000000000 */
[----:B------:R-:W-:Y:S06]  /*14000*/  BRA `(.L_x_614) ;  /* 0x0000000000047947 */ /* 0x000fec0003800000 */
.L_x_615:
[----:B------:R-:W-:-:S11]  /*14010*/  DADD R16, R52, R52 ;  /* 0x0000000034107229 */ /* 0x000fd60000000034 */
.L_x_614:
[----:B------:R-:W-:Y:S05]  /*14020*/  BSYNC.RECONVERGENT B4 ;  /* 0x0000000000047941 */ /* 0x000fea0003800200 */
.L_x_612:
[----:B------:R-:W-:Y:S01]  /*14030*/  MOV R18, R4 ;  /* 0x0000000400127202 */ /* 0x000fe20000000f00 */
[----:B------:R-:W-:-:S04]  /*14040*/  IMAD.MOV.U32 R19, RZ, RZ, 0x0 ;  /* 0x00000000ff137424 */ /* 0x000fc800078e00ff */
[----:B------:R-:W-:Y:S05]  /*14050*/  RET.REL.NODEC R18 `(_Z11run_momentsPfS_S_S_S_S_P17curandStateXORWOW) ;  /* 0xfffffebc12e87950 */ /* 0x000fea0003c3ffff */
        .weak           $__internal_7_$__cuda_sm20_rem_s64
        .type           $__internal_7_$__cuda_sm20_rem_s64,@function
        .size           $__internal_7_$__cuda_sm20_rem_s64,($__internal_8_$__cuda_sm20_sqrt_rn_f32_slowpath - $__internal_7_$__cuda_sm20_rem_s64)
$__internal_7_$__cuda_sm20_rem_s64:
[----:B------:R-:W0:Y:S01]  /*14060*/  LDCU UR10, c[0x3][0x8c] ;  /* 0x00c01180ff0a77ac */ /* 0x000e220008000800 */
[----:B------:R-:W-:Y:S02]  /*14070*/  UISETP.GE.AND UP0, UPT, UR6, URZ, UPT ;  /* 0x000000ff0600728c */ /* 0x000fe4000bf06270 */
[----:B0-----:R-:W-:-:S04]  /*14080*/  UIADD3 UR4, UP1, UPT, URZ, -UR10, URZ ;  /* 0x8000000aff047290 */ /* 0x001fc8000ff3e0ff */
[----:B------:R-:W-:Y:S02]  /*14090*/  UIADD3.X UR5, UPT, UPT, URZ, ~UR6, URZ, UP1, !UPT ;  /* 0x80000006ff057290 */ /* 0x000fe40008ffe4ff */
[----:B------:R-:W-:Y:S02]  /*140a0*/  USEL UR4, UR4, UR10, !UP0 ;  /* 0x0000000a04047287 */ /* 0x000fe4000c000000 */
[----:B------:R-:W-:-:S09]  /*140b0*/  USEL UR5, UR5, UR6, !UP0 ;  /* 0x0000000605057287 */ /* 0x000fd2000c000000 */
[----:B------:R-:W0:Y:S08]  /*140c0*/  I2F.U64.RP R3, UR4 ;  /* 0x0000000400037d12 */ /* 0x000e300008309000 */
[----:B0-----:R-:W0:Y:S02]  /*140d0*/  MUFU.RCP R3, R3 ;  /* 0x0000000300037308 */ /* 0x001e240000001000 */
[----:B0-----:R-:W-:-:S06]  /*140e0*/  IADD3 R6, PT, PT, R3, 0x1ffffffe, RZ ;  /* 0x1ffffffe03067810 */ /* 0x001fcc0007ffe0ff */
[----:B------:R-:W0:Y:S02]  /*140f0*/  F2I.U64.TRUNC R6, R6 ;  /* 0x0000000600067311 */ /* 0x000e24000020d800 */
[----:B0-----:R-:W-:-:S04]  /*14100*/  IMAD.WIDE.U32 R8, R6, UR4, RZ ;  /* 0x0000000406087c25 */ /* 0x001fc8000f8e00ff */
[C---:B------:R-:W-:Y:S01]  /*14110*/  IMAD R5, R6.reuse, UR5, R9 ;  /* 0x0000000506057c24 */ /* 0x040fe2000f8e0209 */
[----:B------:R-:W-:Y:S02]  /*14120*/  IADD3 R13, P0, PT, RZ, -R8, RZ ;  /* 0x80000008ff0d7210 */ /* 0x000fe40007f1e0ff */
[----:B------:R-:W-:Y:S01]  /*14130*/  MOV R9, R6 ;  /* 0x0000000600097202 */ /* 0x000fe20000000f00 */
[----:B------:R-:W-:Y:S02]  /*14140*/  IMAD R5, R7, UR4, R5 ;  /* 0x0000000407057c24 */ /* 0x000fe4000f8e0205 */
[----:B------:R-:W-:-:S04]  /*14150*/  IMAD.HI.U32 R8, R6, R13, RZ ;  /* 0x0000000d06087227 */ /* 0x000fc800078e00ff */
[----:B------:R-:W-:-:S04]  /*14160*/  IMAD.X R5, RZ, RZ, ~R5, P0 ;  /* 0x000000ffff057224 */ /* 0x000fc800000e0e05 */
[----:B------:R-:W-:-:S04]  /*14170*/  IMAD.WIDE.U32 R8, P0, R6, R5, R8 ;  /* 0x0000000506087225 */ /* 0x000fc80007800008 */
[C---:B------:R-:W-:Y:S02]  /*14180*/  IMAD R15, R7.reuse, R5, RZ ;  /* 0x00000005070f7224 */ /* 0x040fe400078e02ff */
[----:B------:R-:W-:-:S04]  /*14190*/  IMAD.HI.U32 R8, P1, R7, R13, R8 ;  /* 0x0000000d07087227 */ /* 0x000fc80007820008 */
[----:B------:R-:W-:Y:S01]  /*141a0*/  IMAD.HI.U32 R3, R7, R5, RZ ;  /* 0x0000000507037227 */ /* 0x000fe200078e00ff */
[----:B------:R-:W-:-:S03]  /*141b0*/  IADD3 R9, P2, PT, R15, R8, RZ ;  /* 0x000000080f097210 */ /* 0x000fc60007f5e0ff */
[----:B------:R-:W-:Y:S02]  /*141c0*/  IMAD.X R3, R3, 0x1, R7, P0 ;  /* 0x0000000103037824 */ /* 0x000fe400000e0607 */
[----:B------:R-:W-:-:S03]  /*141d0*/  IMAD.WIDE.U32 R6, R9, UR4, RZ ;  /* 0x0000000409067c25 */ /* 0x000fc6000f8e00ff */
[----:B------:R-:W-:Y:S01]  /*141e0*/  IADD3.X R3, PT, PT, RZ, RZ, R3, P2, P1 ;  /* 0x000000ffff037210 */ /* 0x000fe200017e2403 */
[----:B------:R-:W-:Y:S01]  /*141f0*/  IMAD R8, R9, UR5, R7 ;  /* 0x0000000509087c24 */ /* 0x000fe2000f8e0207 */
[----:B------:R-:W-:Y:S02]  /*14200*/  IADD3 R13, P0, PT, RZ, -R6, RZ ;  /* 0x80000006ff0d7210 */ /* 0x000fe40007f1e0ff */
[----:B------:R-:W-:Y:S01]  /*14210*/  ISETP.GE.AND P1, PT, R11, RZ, PT ;  /* 0x000000ff0b00720c */ /* 0x000fe20003f26270 */
[----:B------:R-:W-:Y:S01]  /*14220*/  IMAD R5, R3, UR4, R8 ;  /* 0x0000000403057c24 */ /* 0x000fe2000f8e0208 */
[----:B------:R-:W-:Y:S01]  /*14230*/  IADD3 R7, P4, PT, RZ, -R10, RZ ;  /* 0x8000000aff077210 */ /* 0x000fe20007f9e0ff */
[----:B------:R-:W-:-:S03]  /*14240*/  IMAD.HI.U32 R8, R9, R13, RZ ;  /* 0x0000000d09087227 */ /* 0x000fc600078e00ff */
[----:B------:R-:W-:Y:S01]  /*14250*/  IADD3.X R6, PT, PT, RZ, ~R5, RZ, P0, !PT ;  /* 0x80000005ff067210 */ /* 0x000fe200007fe4ff */
[----:B------:R-:W-:Y:S01]  /*14260*/  IMAD.X R12, RZ, RZ, ~R11, P4 ;  /* 0x000000ffff0c7224 */ /* 0x000fe200020e0e0b */
[----:B------:R-:W-:Y:S01]  /*14270*/  SEL R10, R7, R10, !P1 ;  /* 0x0000000a070a7207 */ /* 0x000fe20004800000 */
[----:B------:R-:W-:Y:S02]  /*14280*/  IMAD.MOV.U32 R7, RZ, RZ, RZ ;  /* 0x000000ffff077224 */ /* 0x000fe400078e00ff */
[----:B------:R-:W-:Y:S01]  /*14290*/  IMAD.WIDE.U32 R8, P0, R9, R6, R8 ;  /* 0x0000000609087225 */ /* 0x000fe20007800008 */
[----:B------:R-:W-:-:S03]  /*142a0*/  SEL R12, R12, R11, !P1 ;  /* 0x0000000b0c0c7207 */ /* 0x000fc60004800000 */
[----:B------:R-:W-:-:S04]  /*142b0*/  IMAD.HI.U32 R5, P2, R3, R13, R8 ;  /* 0x0000000d03057227 */ /* 0x000fc80007840008 */
[CC--:B------:R-:W-:Y:S02]  /*142c0*/  IMAD R8, R3.reuse, R6.reuse, RZ ;  /* 0x0000000603087224 */ /* 0x0c0fe400078e02ff */
[----:B------:R-:W-:-:S03]  /*142d0*/  IMAD.HI.U32 R6, R3, R6, RZ ;  /* 0x0000000603067227 */ /* 0x000fc600078e00ff */
[----:B------:R-:W-:Y:S02]  /*142e0*/  IADD3 R5, P3, PT, R8, R5, RZ ;  /* 0x0000000508057210 */ /* 0x000fe40007f7e0ff */
[----:B------:R-:W-:-:S03]  /*142f0*/  IADD3.X R3, PT, PT, R6, R3, RZ, P0, !PT ;  /* 0x0000000306037210 */ /* 0x000fc600007fe4ff */
[----:B------:R-:W-:Y:S01]  /*14300*/  IMAD.HI.U32 R6, R5, R10, RZ ;  /* 0x0000000a05067227 */ /* 0x000fe200078e00ff */
[----:B------:R-:W-:-:S03]  /*14310*/  IADD3.X R3, PT, PT, RZ, RZ, R3, P3, P2 ;  /* 0x000000ffff037210 */ /* 0x000fc60001fe4403 */
[----:B------:R-:W-:-:S04]  /*14320*/  IMAD.WIDE.U32 R6, R5, R12, R6 ;  /* 0x0000000c05067225 */ /* 0x000fc800078e0006 */
[C---:B------:R-:W-:Y:S02]  /*14330*/  IMAD R8, R3.reuse, R12, RZ ;  /* 0x0000000c03087224 */ /* 0x040fe400078e02ff */
[----:B------:R-:W-:-:S04]  /*14340*/  IMAD.HI.U32 R5, P0, R3, R10, R6 ;  /* 0x0000000a03057227 */ /* 0x000fc80007800006 */
[----:B------:R-:W-:Y:S01]  /*14350*/  IMAD.HI.U32 R3, R3, R12, RZ ;  /* 0x0000000c03037227 */ /* 0x000fe200078e00ff */
[----:B------:R-:W-:-:S04]  /*14360*/  IADD3 R5, P2, PT, R8, R5, RZ ;  /* 0x0000000508057210 */ /* 0x000fc80007f5e0ff */
[----:B------:R-:W-:Y:S01]  /*14370*/  IADD3.X R3, PT, PT, R3, RZ, RZ, P0, !PT ;  /* 0x000000ff03037210 */ /* 0x000fe200007fe4ff */
[----:B------:R-:W-:-:S04]  /*14380*/  IMAD.WIDE.U32 R6, R5, UR4, RZ ;  /* 0x0000000405067c25 */ /* 0x000fc8000f8e00ff */
[----:B------:R-:W-:Y:S02]  /*14390*/  IMAD.X R3, RZ, RZ, R3, P2 ;  /* 0x000000ffff037224 */ /* 0x000fe400010e0603 */
[----:B------:R-:W-:Y:S01]  /*143a0*/  IMAD R8, R5, UR5, R7 ;  /* 0x0000000505087c24 */ /* 0x000fe2000f8e0207 */
[----:B------:R-:W-:-:S03]  /*143b0*/  IADD3 R7, P2, PT, -R6, R10, RZ ;  /* 0x0000000a06077210 */ /* 0x000fc60007f5e1ff */
[----:B------:R-:W-:Y:S01]  /*143c0*/  IMAD R3, R3, UR4, R8 ;  /* 0x0000000403037c24 */ /* 0x000fe2000f8e0208 */
[----:B------:R-:W-:-:S04]  /*143d0*/  ISETP.GE.U32.AND P0, PT, R7, UR4, PT ;  /* 0x0000000407007c0c */ /* 0x000fc8000bf06070 */
[----:B------:R-:W-:Y:S02]  /*143e0*/  IADD3.X R6, PT, PT, ~R3, R12, RZ, P2, !PT ;  /* 0x0000000c03067210 */ /* 0x000fe400017fe5ff */
[----:B------:R-:W-:Y:S02]  /*143f0*/  IADD3 R8, P2, PT, R7, -UR4, RZ ;  /* 0x8000000407087c10 */ /* 0x000fe4000ff5e0ff */
[C---:B------:R-:W-:Y:S02]  /*14400*/  ISETP.GE.U32.AND.EX P0, PT, R6.reuse, UR5, PT, P0 ;  /* 0x0000000506007c0c */ /* 0x040fe4000bf06100 */
[----:B------:R-:W-:Y:S02]  /*14410*/  IADD3.X R5, PT, PT, R6, ~UR5, RZ, P2, !PT ;  /* 0x8000000506057c10 */ /* 0x000fe400097fe4ff */
[----:B------:R-:W-:Y:S02]  /*14420*/  SEL R8, R8, R7, P0 ;  /* 0x0000000708087207 */ /* 0x000fe40000000000 */
[----:B------:R-:W-:-:S02]  /*14430*/  SEL R5, R5, R6, P0 ;  /* 0x0000000605057207 */ /* 0x000fc40000000000 */
[C---:B------:R-:W-:Y:S02]  /*14440*/  ISETP.GE.U32.AND P0, PT, R8.reuse, UR4, PT ;  /* 0x0000000408007c0c */ /* 0x040fe4000bf06070 */
[----:B------:R-:W-:Y:S02]  /*14450*/  IADD3 R3, P2, PT, R8, -UR4, RZ ;  /* 0x8000000408037c10 */ /* 0x000fe4000ff5e0ff */
[C---:B------:R-:W-:Y:S02]  /*14460*/  ISETP.GE.U32.AND.EX P0, PT, R5.reuse, UR5, PT, P0 ;  /* 0x0000000505007c0c */ /* 0x040fe4000bf06100 */
[----:B------:R-:W-:Y:S02]  /*14470*/  IADD3.X R6, PT, PT, R5, ~UR5, RZ, P2, !PT ;  /* 0x8000000505067c10 */ /* 0x000fe400097fe4ff */
[----:B------:R-:W-:Y:S02]  /*14480*/  SEL R3, R3, R8, P0 ;  /* 0x0000000803037207 */ /* 0x000fe40000000000 */
[----:B------:R-:W-:-:S02]  /*14490*/  SEL R6, R6, R5, P0 ;  /* 0x0000000506067207 */ /* 0x000fc40000000000 */
[-C--:B------:R-:W-:Y:S02]  /*144a0*/  IADD3 R8, P2, PT, RZ, -R3.reuse, RZ ;  /* 0x80000003ff087210 */ /* 0x080fe40007f5e0ff */
[----:B------:R-:W-:Y:S02]  /*144b0*/  ISETP.NE.U32.AND P0, PT, RZ, UR10, PT ;  /* 0x0000000aff007c0c */ /* 0x000fe4000bf05070 */
[----:B------:R-:W-:Y:S01]  /*144c0*/  SEL R3, R8, R3, !P1 ;  /* 0x0000000308037207 */ /* 0x000fe20004800000 */
[----:B------:R-:W-:Y:S01]  /*144d0*/  IMAD.X R5, RZ, RZ, ~R6, P2 ;  /* 0x000000ffff057224 */ /* 0x000fe200010e0e06 */
[----:B------:R-:W-:-:S04]  /*144e0*/  ISETP.NE.AND.EX P0, PT, RZ, UR6, PT, P0 ;  /* 0x00000006ff007c0c */ /* 0x000fc8000bf05300 */
[----:B------:R-:W-:Y:S01]  /*144f0*/  SEL R6, R5, R6, !P1 ;  /* 0x0000000605067207 */ /* 0x000fe20004800000 */
[----:B------:R-:W-:Y:S01]  /*14500*/  HFMA2 R5, -RZ, RZ, 0, 0 ;  /* 0x00000000ff057431 */ /* 0x000fe200000001ff */
[----:B------:R-:W-:Y:S02]  /*14510*/  SEL R3, R3, 0xffffffff, P0 ;  /* 0xffffffff03037807 */ /* 0x000fe40000000000 */
[----:B------:R-:W-:Y:S01]  /*14520*/  SEL R6, R6, 0xffffffff, P0 ;  /* 0xffffffff06067807 */ /* 0x000fe20000000000 */
[----:B------:R-:W-:Y:S06]  /*14530*/  RET.REL.NODEC R4 `(_Z11run_momentsPfS_S_S_S_S_P17curandStateXORWOW) ;  /* 0xfffffeb804b07950 */ /* 0x000fec0003c3ffff */
        .weak           $__internal_8_$__cuda_sm20_sqrt_rn_f32_slowpath
        .type           $__internal_8_$__cuda_sm20_sqrt_rn_f32_slowpath,@function
        .size           $__internal_8_$__cuda_sm20_sqrt_rn_f32_slowpath,($__internal_9_$__cuda_sm3x_div_rn_noftz_f32_slowpath - $__internal_8_$__cuda_sm20_sqrt_rn_f32_slowpath)
$__internal_8_$__cuda_sm20_sqrt_rn_f32_slowpath:
        /* <DEDUP_REMOVED lines=19> */
.L_x_616:
[----:B------:R-:W-:-:S04]  /*14670*/  HFMA2 R17, -RZ, RZ, 0, 0 ;  /* 0x00000000ff117431 */ /* 0x000fc800000001ff */
[----:B------:R-:W-:Y:S05]  /*14680*/  RET.REL.NODEC R16 `(_Z11run_momentsPfS_S_S_S_S_P17curandStateXORWOW) ;  /* 0xfffffeb8105c7950 */ /* 0x000fea0003c3ffff */
        .weak           $__internal_9_$__cuda_sm3x_div_rn_noftz_f32_slowpath
        .type           $__internal_9_$__cuda_sm3x_div_rn_noftz_f32_slowpath,@function
        .size           $__internal_9_$__cuda_sm3x_div_rn_noftz_f32_slowpath,(.L_x_647 - $__internal_9_$__cuda_sm3x_div_rn_noftz_f32_slowpath)
$__internal_9_$__cuda_sm3x_div_rn_noftz_f32_slowpath:
[----:B------:R-:W-:Y:S01]  /*14690*/  SHF.R.U32.HI R15, RZ, 0x17, R4 ;  /* 0x00000017ff0f7819 */ /* 0x000fe20000011604 */
[----:B------:R-:W-:Y:S01]  /*146a0*/  BSSY.RECONVERGENT B0, `(.L_x_617) ;  /* 0x0000062000007945 */ /* 0x000fe20003800200 */
[----:B------:R-:W-:Y:S02]  /*146b0*/  SHF.R.U32.HI R50, RZ, 0x17, R3 ;  /* 0x00000017ff327819 */ /* 0x000fe40000011603 */
[----:B------:R-:W-:Y:S02]  /*146c0*/  LOP3.LUT R15, R15, 0xff, RZ, 0xc0, !PT ;  /* 0x000000ff0f0f7812 */ /* 0x000fe400078ec0ff */
[----:B------:R-:W-:-:S03]  /*146d0*/  LOP3.LUT R50, R50, 0xff, RZ, 0xc0, !PT ;  /* 0x000000ff32327812 */ /* 0x000fc600078ec0ff */
[----:B------:R-:W-:Y:S01]  /*146e0*/  VIADD R51, R15, 0xffffffff ;  /* 0xffffffff0f337836 */ /* 0x000fe20000000000 */
[----:B------:R-:W-:-:S04]  /*146f0*/  IADD3 R52, PT, PT, R50, -0x1, RZ ;  /* 0xffffffff32347810 */ /* 0x000fc80007ffe0ff */
        /* <DEDUP_REMOVED lines=10> */
[C---:B------:R-:W-:Y:S02]  /*147a0*/  FSETP.NEU.FTZ.AND P4, PT, |R3|.reuse, +INF , PT ;  /* 0x7f8000000300780b */ /* 0x040fe40003f9d200 */
        /* <DEDUP_REMOVED lines=16> */
.L_x_618:
[----:B------:R-:W-:Y:S01]  /*148b0*/  LEA R61, R15, 0xc0800000, 0x17 ;  /* 0xc08000000f3d7811 */ /* 0x000fe200078eb8ff */
[----:B------:R-:W-:Y:S01]  /*148c0*/  BSSY.RECONVERGENT B1, `(.L_x_623) ;  /* 0x0000036000017945 */ /* 0x000fe20003800200 */
[----:B------:R-:W-:-:S03]  /*148d0*/  IADD3 R50, PT, PT, R50, -0x7f, RZ ;  /* 0xffffff8132327810 */ /* 0x000fc60007ffe0ff */
[----:B------:R-:W-:Y:S02]  /*148e0*/  IMAD.IADD R61, R4, 0x1, -R61 ;  /* 0x00000001043d7824 */ /* 0x000fe400078e0a3d */
[C---:B------:R-:W-:Y:S01]  /*148f0*/  IMAD R3, R50.reuse, -0x800000, R3 ;  /* 0xff80000032037824 */ /* 0x040fe200078e0203 */
[----:B------:R-:W-:Y:S01]  /*14900*/  IADD3 R50, PT, PT, R50, 0x7f, -R15 ;  /* 0x0000007f32327810 */ /* 0x000fe20007ffe80f */
[----:B------:R-:W0:Y:S01]  /*14910*/  MUFU.RCP R51, R61 ;  /* 0x0000003d00337308 */ /* 0x000e220000001000 */
[----:B------:R-:W-:-:S03]  /*14920*/  FADD.FTZ R4, -R61, -RZ ;  /* 0x800000ff3d047221 */ /* 0x000fc60000010100 */
[----:B------:R-:W-:Y:S02]  /*14930*/  IMAD.IADD R50, R50, 0x1, R17 ;  /* 0x0000000132327824 */ /* 0x000fe400078e0211 */
[----:B0-----:R-:W-:-:S04]  /*14940*/  FFMA R52, R51, R4, 1 ;  /* 0x3f80000033347423 */ /* 0x001fc80000000004 */
        /* <DEDUP_REMOVED lines=22> */
[----:B------:R-:W-:Y:S02]  /*14ab0*/  IADD3 R4, PT, PT, R15, 0x20, RZ ;  /* 0x000000200f047810 */ /* 0x000fe40007ffe0ff */
[----:B------:R-:W-:Y:S02]  /*14ac0*/  LOP3.LUT R17, R17, 0x7fffff, RZ, 0xc0, !PT ;  /* 0x007fffff11117812 */ /* 0x000fe400078ec0ff */
[----:B------:R-:W-:Y:S02]  /*14ad0*/  ISETP.NE.AND P2, PT, R15, RZ, PT ;  /* 0x000000ff0f00720c */ /* 0x000fe40003f45270 */
        /* <DEDUP_REMOVED lines=16> */
.L_x_625:
[----:B------:R-:W-:-:S04]  /*14be0*/  LOP3.LUT R3, R3, 0x80000000, RZ, 0xc0, !PT ;  /* 0x8000000003037812 */ /* 0x000fc800078ec0ff */
[----:B------:R-:W-:Y:S01]  /*14bf0*/  LOP3.LUT R3, R3, 0x7f800000, RZ, 0xfc, !PT ;  /* 0x7f80000003037812 */ /* 0x000fe200078efcff */
[----:B------:R-:W-:Y:S06]  /*14c00*/  BRA `(.L_x_626) ;  /* 0x0000000000047947 */ /* 0x000fec0003800000 */
.L_x_624:
[----:B------:R-:W-:-:S07]  /*14c10*/  IMAD R3, R50, 0x800000, R3 ;  /* 0x0080000032037824 */ /* 0x000fce00078e0203 */
.L_x_626:
[----:B------:R-:W-:Y:S05]  /*14c20*/  BSYNC.RECONVERGENT B1 ;  /* 0x0000000000017941 */ /* 0x000fea0003800200 */
.L_x_623:
[----:B------:R-:W-:Y:S05]  /*14c30*/  BRA `(.L_x_627) ;  /* 0x0000000000207947 */ /* 0x000fea0003800000 */
.L_x_622:
[----:B------:R-:W-:-:S04]  /*14c40*/  LOP3.LUT R3, R4, 0x80000000, R3, 0x48, !PT ;  /* 0x8000000004037812 */ /* 0x000fc800078e4803 */
[----:B------:R-:W-:Y:S01]  /*14c50*/  LOP3.LUT R3, R3, 0x7f800000, RZ, 0xfc, !PT ;  /* 0x7f80000003037812 */ /* 0x000fe200078efcff */
[----:B------:R-:W-:Y:S06]  /*14c60*/  BRA `(.L_x_627) ;  /* 0x0000000000147947 */ /* 0x000fec0003800000 */
.L_x_621:
[----:B------:R-:W-:Y:S01]  /*14c70*/  LOP3.LUT R3, R4, 0x80000000, R3, 0x48, !PT ;  /* 0x8000000004037812 */ /* 0x000fe200078e4803 */
[----:B------:R-:W-:Y:S06]  /*14c80*/  BRA `(.L_x_627) ;  /* 0x00000000000c7947 */ /* 0x000fec0003800000 */
.L_x_620:
[----:B------:R-:W0:Y:S01]  /*14c90*/  MUFU.RSQ R3, -QNAN ;  /* 0xffc0000000037908 */ /* 0x000e220000001400 */
[----:B------:R-:W-:Y:S05]  /*14ca0*/  BRA `(.L_x_627) ;  /* 0x0000000000047947 */ /* 0x000fea0003800000 */
.L_x_619:
[----:B------:R-:W-:-:S07]  /*14cb0*/  FADD.FTZ R3, R3, R4 ;  /* 0x0000000403037221 */ /* 0x000fce0000010000 */
.L_x_627:
[----:B------:R-:W-:Y:S05]  /*14cc0*/  BSYNC.RECONVERGENT B0 ;  /* 0x0000000000007941 */ /* 0x000fea0003800200 */
.L_x_617:
[----:B------:R-:W-:-:S04]  /*14cd0*/  HFMA2 R17, -RZ, RZ, 0, 0 ;  /* 0x00000000ff117431 */ /* 0x000fc800000001ff */
[----:B0-----:R-:W-:Y:S05]  /*14ce0*/  RET.REL.NODEC R16 `(_Z11run_momentsPfS_S_S_S_S_P17curandStateXORWOW) ;  /* 0xfffffeb010c47950 */ /* 0x001fea0003c3ffff */
.L_x_628:
        /* <DEDUP_REMOVED lines=9> */
.L_x_647:


//--------------------- .text._Z12init_dev_rngPjP17curandStateXORWOW --------------------------
	.section	.text._Z12init_dev_rngPjP17curandStateXORWOW,"ax",@progbits
	.align	128
        .global         _Z12init_dev_rngPjP17curandStateXORWOW
        .type           _Z12init_dev_rngPjP17curandStateXORWOW,@function
        .size           _Z12init_dev_rngPjP17curandStateXORWOW,(.L_x_650 - _Z12init_dev_rngPjP17curandStateXORWOW)
        .other          _Z12init_dev_rngPjP17curandStateXORWOW,@"STO_CUDA_ENTRY STV_DEFAULT"
_Z12init_dev_rngPjP17curandStateXORWOW:
.text._Z12init_dev_rngPjP17curandStateXORWOW:
[----:B------:R-:W-:Y:S01]  /*0000*/  LDC R1, c[0x0][0x37c] ;  /* 0x0000df00ff017b82 */ /* 0x000fe20000000800 */
[----:B------:R-:W0:Y:S07]  /*0010*/  S2R R5, SR_TID.X ;  /* 0x0000000000057919 */ /* 0x000e2e0000002100 */
[----:B------:R-:W0:Y:S01]  /*0020*/  S2UR UR6, SR_CTAID.X ;  /* 0x00000000000679c3 */ /* 0x000e220000002500 */
[----:B------:R-:W1:Y:S07]  /*0030*/  LDCU.64 UR4, c[0x0][0x358] ;  /* 0x00006b00ff0477ac */ /* 0x000e6e0008000a00 */
[----:B------:R-:W0:Y:S08]  /*0040*/  LDC R0, c[0x0][0x360] ;  /* 0x0000d800ff007b82 */ /* 0x000e300000000800 */
[----:B------:R-:W2:Y:S08]  /*0050*/  LDC.64 R2, c[0x0][0x380] ;  /* 0x0000e000ff027b82 */ /* 0x000eb00000000a00 */
[----:B------:R-:W3:Y:S01]  /*0060*/  LDC.64 R6, c[0x0][0x388] ;  /* 0x0000e200ff067b82 */ /* 0x000ee20000000a00 */
[----:B0-----:R-:W-:-:S04]  /*0070*/  IMAD R0, R0, UR6, R5 ;  /* 0x0000000600007c24 */ /* 0x001fc8000f8e0205 */
[----:B--2---:R-:W-:-:S06]  /*0080*/  IMAD.WIDE.U32 R2, R0, 0x4, R2 ;  /* 0x0000000400027825 */ /* 0x004fcc00078e0002 */
[----:B-1----:R-:W2:Y:S01]  /*0090*/  LDG.E R2, desc[UR4][R2.64] ;  /* 0x0000000402027981 */ /* 0x002ea2000c1e1900 */
[----:B------:R-:W-:Y:S01]  /*00a0*/  IMAD.MOV.U32 R11, RZ, RZ, -0x75bd8fc ;  /* 0xf8a42704ff0b7424 */ /* 0x000fe200078e00ff */
[C---:B------:R-:W-:Y:S01]  /*00b0*/  ISETP.NE.AND P0, PT, R0.reuse, RZ, PT ;  /* 0x000000ff0000720c */ /* 0x040fe20003f05270 */
[----:B------:R-:W-:Y:S01]  /*00c0*/  IMAD.MOV.U32 R12, RZ, RZ, -0x23270784 ;  /* 0xdcd8f87cff0c7424 */ /* 0x000fe200078e00ff */
[----:B------:R-:W-:Y:S01]  /*00d0*/  BSSY.RECONVERGENT B0, `(.L_x_629) ;  /* 0x00000db000007945 */ /* 0x000fe20003800200 */
[----:B---3--:R-:W-:Y:S01]  /*00e0*/  IMAD.WIDE.U32 R6, R0, 0x30, R6 ;  /* 0x0000003000067825 */ /* 0x008fe200078e0006 */
[----:B--2---:R-:W-:-:S05]  /*00f0*/  LOP3.LUT R4, R2, 0xaad26b49, RZ, 0x3c, !PT ;  /* 0xaad26b4902047812 */ /* 0x004fca00078e3cff */
[----:B------:R-:W-:-:S04]  /*0100*/  IMAD R4, R4, 0x4182bed5, RZ ;  /* 0x4182bed504047824 */ /* 0x000fc800078e02ff */
[C---:B------:R-:W-:Y:S01]  /*0110*/  VIADD R8, R4.reuse, 0xd9f6dc18 ;  /* 0xd9f6dc1804087836 */ /* 0x040fe20000000000 */
[C---:B------:R-:W-:Y:S01]  /*0120*/  LOP3.LUT R10, R4.reuse, 0x159a55e5, RZ, 0x3c, !PT ;  /* 0x159a55e5040a7812 */ /* 0x040fe200078e3cff */
[C---:B------:R-:W-:Y:S02]  /*0130*/  VIADD R9, R4.reuse, 0x75bcd15 ;  /* 0x075bcd1504097836 */ /* 0x040fe40000000000 */
[----:B------:R-:W-:Y:S02]  /*0140*/  VIADD R13, R4, 0x583f19 ;  /* 0x00583f19040d7836 */ /* 0x000fe40000000000 */
[----:B------:R0:W-:Y:S04]  /*0150*/  STG.E.64 desc[UR4][R6.64+0x8], R10 ;  /* 0x0000080a06007986 */ /* 0x0001e8000c101b04 */
[----:B------:R0:W-:Y:S04]  /*0160*/  STG.E.64 desc[UR4][R6.64], R8 ;  /* 0x0000000806007986 */ /* 0x0001e8000c101b04 */
[----:B------:R0:W-:Y:S01]  /*0170*/  STG.E.64 desc[UR4][R6.64+0x10], R12 ;  /* 0x0000100c06007986 */ /* 0x0001e2000c101b04 */
[----:B------:R-:W-:Y:S05]  /*0180*/  @!P0 BRA `(.L_x_630) ;  /* 0x0000000c003c8947 */ /* 0x000fea0003800000 */
[----:B0-----:R-:W-:-:S07]  /*0190*/  CS2R R12, SRZ ;  /* 0x00000000000c7805 */ /* 0x001fce000001ff00 */
.L_x_636:
[----:B0-----:R-:W-:Y:S01]  /*01a0*/  LOP3.LUT R2, R0, 0x3, RZ, 0xc0, !PT ;  /* 0x0000000300027812 */ /* 0x001fe200078ec0ff */
[----:B------:R-:W-:Y:S03]  /*01b0*/  BSSY.RECONVERGENT B1, `(.L_x_631) ;  /* 0x00000c6000017945 */ /* 0x000fe60003800200 */
[----:B------:R-:W-:-:S04]  /*01c0*/  ISETP.NE.U32.AND P0, PT, R2, RZ, PT ;  /* 0x000000ff0200720c */ /* 0x000fc80003f05070 */
[----:B------:R-:W-:-:S13]  /*01d0*/  ISETP.NE.AND.EX P0, PT, RZ, RZ, PT, P0 ;  /* 0x000000ffff00720c */ /* 0x000fda0003f05300 */
[----:B------:R-:W-:Y:S05]  /*01e0*/  @!P0 BRA `(.L_x_632) ;  /* 0x0000000c00088947 */ /* 0x000fea0003800000 */
[----:B------:R-:W0:Y:S01]  /*01f0*/  LDC.64 R8, c[0x4][RZ] ;  /* 0x01000000ff087b82 */ /* 0x000e220000000a00 */
[----:B------:R-:W-:Y:S02]  /*0200*/  IMAD.MOV.U32 R14, RZ, RZ, RZ ;  /* 0x000000ffff0e7224 */ /* 0x000fe400078e00ff */
[----:B0-----:R-:W-:-:S07]  /*0210*/  IMAD.WIDE.U32 R8, R12, 0xc80, R8 ;  /* 0x00000c800c087825 */ /* 0x001fce00078e0008 */
.L_x_635:
[----:B0-----:R-:W-:Y:S01]  /*0220*/  IMAD.MOV.U32 R15, RZ, RZ, RZ ;  /* 0x000000ffff0f7224 */ /* 0x001fe200078e00ff */
[----:B------:R-:W-:Y:S01]  /*0230*/  CS2R R2, SRZ ;  /* 0x0000000000027805 */ /* 0x000fe2000001ff00 */
[----:B------:R-:W-:Y:S01]  /*0240*/  IMAD.MOV.U32 R17, RZ, RZ, RZ ;  /* 0x000000ffff117224 */ /* 0x000fe200078e00ff */
[----:B------:R-:W-:-:S07]  /*0250*/  CS2R R4, SRZ ;  /* 0x0000000000047805 */ /* 0x000fce000001ff00 */
.L_x_634:
[----:B------:R-:W-:-:S05]  /*0260*/  IMAD.WIDE.U32 R10, R17, 0x4, R6 ;  /* 0x00000004110a7825 */ /* 0x000fca00078e0006 */
[----:B------:R0:W5:Y:S01]  /*0270*/  LDG.E R16, desc[UR4][R10.64+0x4] ;  /* 0x000004040a107981 */ /* 0x000162000c1e1900 */
[----:B------:R-:W-:-:S07]  /*0280*/  IMAD.MOV.U32 R19, RZ, RZ, RZ ;  /* 0x000000ffff137224 */ /* 0x000fce00078e00ff */
.L_x_633:
[----:B-----5:R-:W-:Y:S01]  /*0290*/  SHF.R.U32.HI R24, RZ, R19, R16 ;  /* 0x00000013ff187219 */ /* 0x020fe20000011610 */
[----:B0-----:R-:W-:-:S03]  /*02a0*/  IMAD.SHL.U32 R10, R17, 0x20, RZ ;  /* 0x00000020110a7824 */ /* 0x001fc600078e00ff */
[----:B------:R-:W-:Y:S01]  /*02b0*/  LOP3.LUT R11, R24, 0x1, RZ, 0xc0, !PT ;  /* 0x00000001180b7812 */ /* 0x000fe200078ec0ff */
[----:B------:R-:W-:-:S03]  /*02c0*/  IMAD.IADD R10, R10, 0x1, R19 ;  /* 0x000000010a0a7824 */ /* 0x000fc600078e0213 */
[----:B------:R-:W-:Y:S01]  /*02d0*/  ISETP.NE.U32.AND P0, PT, R11, 0x1, PT ;  /* 0x000000010b00780c */ /* 0x000fe20003f05070 */
[----:B------:R-:W-:-:S03]  /*02e0*/  IMAD R11, R10, 0x5, RZ ;  /* 0x000000050a0b7824 */ /* 0x000fc600078e02ff */
[----:B------:R-:W-:Y:S01]  /*02f0*/  R2P PR, R24, 0x7e ;  /* 0x0000007e18007804 */ /* 0x000fe20000000000 */
[----:B------:R-:W-:-:S08]  /*0300*/  IMAD.WIDE.U32 R10, R11, 0x4, R8 ;  /* 0x000000040b0a7825 */ /* 0x000fd000078e0008 */
[----:B------:R-:W2:Y:S04]  /*0310*/  @!P0 LDG.E R18, desc[UR4][R10.64] ;  /* 0x000000040a128981 */ /* 0x000ea8000c1e1900 */
[----:B------:R-:W3:Y:S04]  /*0320*/  @!P0 LDG.E R20, desc[UR4][R10.64+0x10] ;  /* 0x000010040a148981 */ /* 0x000ee8000c1e1900 */
[----:B------:R-:W4:Y:S04]  /*0330*/  @P1 LDG.E R22, desc[UR4][R10.64+0x14] ;  /* 0x000014040a161981 */ /* 0x000f28000c1e1900 */
[----:B------:R-:W4:Y:S04]  /*0340*/  @P2 LDG.E R26, desc[UR4][R10.64+0x28] ;  /* 0x000028040a1a2981 */ /* 0x000f28000c1e1900 */
[----:B------:R-:W4:Y:S04]  /*0350*/  @!P0 LDG.E R21, desc[UR4][R10.64+0x4] ;  /* 0x000004040a158981 */ /* 0x000f28000c1e1900 */
[----:B------:R-:W4:Y:S04]  /*0360*/  @!P0 LDG.E R23, desc[UR4][R10.64+0xc] ;  /* 0x00000c040a178981 */ /* 0x000f28000c1e1900 */
[----:B------:R-:W4:Y:S04]  /*0370*/  @P1 LDG.E R25, desc[UR4][R10.64+0x18] ;  /* 0x000018040a191981 */ /* 0x000f28000c1e1900 */
[----:B------:R-:W4:Y:S04]  /*0380*/  @P3 LDG.E R28, desc[UR4][R10.64+0x3c] ;  /* 0x00003c040a1c3981 */ /* 0x000f28000c1e1900 */
[----:B------:R-:W4:Y:S01]  /*0390*/  @P6 LDG.E R27, desc[UR4][R10.64+0x7c] ;  /* 0x00007c040a1b6981 */ /* 0x000f22000c1e1900 */
[----:B--2---:R-:W-:-:S03]  /*03a0*/  @!P0 LOP3.LUT R15, R15, R18, RZ, 0x3c, !PT ;  /* 0x000000120f0f8212 */ /* 0x004fc600078e3cff */
[----:B------:R-:W2:Y:S01]  /*03b0*/  @!P0 LDG.E R18, desc[UR4][R10.64+0x8] ;  /* 0x000008040a128981 */ /* 0x000ea2000c1e1900 */
[----:B---3--:R-:W-:-:S03]  /*03c0*/  @!P0 LOP3.LUT R3, R3, R20, RZ, 0x3c, !PT ;  /* 0x0000001403038212 */ /* 0x008fc600078e3cff */
[----:B------:R-:W3:Y:S01]  /*03d0*/  @P1 LDG.E R20, desc[UR4][R10.64+0x24] ;  /* 0x000024040a141981 */ /* 0x000ee2000c1e1900 */
[----:B----4-:R-:W-:-:S03]  /*03e0*/  @P1 LOP3.LUT R15, R15, R22, RZ, 0x3c, !PT ;  /* 0x000000160f0f1212 */ /* 0x010fc600078e3cff */
[----:B------:R-:W4:Y:S01]  /*03f0*/  @P2 LDG.E R22, desc[UR4][R10.64+0x38] ;  /* 0x000038040a162981 */ /* 0x000f22000c1e1900 */
[----:B------:R-:W-:-:S03]  /*0400*/  @P2 LOP3.LUT R15, R15, R26, RZ, 0x3c, !PT ;  /* 0x0000001a0f0f2212 */ /* 0x000fc600078e3cff */
[----:B------:R-:W4:Y:S01]  /*0410*/  @P4 LDG.E R26, desc[UR4][R10.64+0x50] ;  /* 0x000050040a1a4981 */ /* 0x000f22000c1e1900 */
[----:B------:R-:W-:-:S03]  /*0420*/  @!P0 LOP3.LUT R4, R4, R21, RZ, 0x3c, !PT ;  /* 0x0000001504048212 */ /* 0x000fc600078e3cff */
[----:B------:R-:W4:Y:S01]  /*0430*/  @P1 LDG.E R21, desc[UR4][R10.64+0x20] ;  /* 0x000020040a151981 */ /* 0x000f22000c1e1900 */
[----:B------:R-:W-:-:S03]  /*0440*/  @!P0 LOP3.LUT R2, R2, R23, RZ, 0x3c, !PT ;  /* 0x0000001702028212 */ /* 0x000fc600078e3cff */
[----:B------:R-:W4:Y:S01]  /*0450*/  @P2 LDG.E R23, desc[UR4][R10.64+0x2c] ;  /* 0x00002c040a172981 */ /* 0x000f22000c1e1900 */
[----:B------:R-:W-:-:S03]  /*0460*/  @P1 LOP3.LUT R4, R4, R25, RZ, 0x3c, !PT ;  /* 0x0000001904041212 */ /* 0x000fc600078e3cff */
[----:B------:R-:W4:Y:S01]  /*0470*/  @P2 LDG.E R25, desc[UR4][R10.64+0x34] ;  /* 0x000034040a192981 */ /* 0x000f22000c1e1900 */
[----:B--2---:R-:W-:-:S03]  /*0480*/  @!P0 LOP3.LUT R5, R5, R18, RZ, 0x3c, !PT ;  /* 0x0000001205058212 */ /* 0x004fc600078e3cff */
[----:B------:R-:W2:Y:S01]  /*0490*/  @P1 LDG.E R18, desc[UR4][R10.64+0x1c] ;  /* 0x00001c040a121981 */ /* 0x000ea2000c1e1900 */
[----:B---3--:R-:W-:-:S03]  /*04a0*/  @P1 LOP3.LUT R3, R3, R20, RZ, 0x3c, !PT ;  /* 0x0000001403031212 */ /* 0x008fc600078e3cff */
[----:B------:R-:W3:Y:S01]  /*04b0*/  @P2 LDG.E R20, desc[UR4][R10.64+0x30] ;  /* 0x000030040a142981 */ /* 0x000ee2000c1e1900 */
[----:B----4-:R-:W-:-:S03]  /*04c0*/  @P2 LOP3.LUT R3, R3, R22, RZ, 0x3c, !PT ;  /* 0x0000001603032212 */ /* 0x010fc600078e3cff */
[----:B------:R-:W4:Y:S01]  /*04d0*/  @P3 LDG.E R22, desc[UR4][R10.64+0x4c] ;  /* 0x00004c040a163981 */ /* 0x000f22000c1e1900 */
[----:B------:R-:W-:-:S04]  /*04e0*/  @P3 LOP3.LUT R15, R15, R28, RZ, 0x3c, !PT ;  /* 0x0000001c0f0f3212 */ /* 0x000fc800078e3cff */
[----:B------:R-:W-:Y:S02]  /*04f0*/  @P4 LOP3.LUT R15, R15, R26, RZ, 0x3c, !PT ;  /* 0x0000001a0f0f4212 */ /* 0x000fe400078e3cff */
[----:B------:R-:W-:Y:S01]  /*0500*/  @P1 LOP3.LUT R2, R2, R21, RZ, 0x3c, !PT ;  /* 0x0000001502021212 */ /* 0x000fe200078e3cff */
[----:B------:R-:W4:Y:S04]  /*0510*/  @P5 LDG.E R26, desc[UR4][R10.64+0x64] ;  /* 0x000064040a1a5981 */ /* 0x000f28000c1e1900 */
[----:B------:R-:W4:Y:S01]  /*0520*/  @P3 LDG.E R21, desc[UR4][R10.64+0x40] ;  /* 0x000040040a153981 */ /* 0x000f22000c1e1900 */
[----:B------:R-:W-:Y:S02]  /*0530*/  @P2 LOP3.LUT R4, R4, R23, RZ, 0x3c, !PT ;  /* 0x0000001704042212 */ /* 0x000fe400078e3cff */
[----:B------:R-:W-:Y:S01]  /*0540*/  @P2 LOP3.LUT R2, R2, R25, RZ, 0x3c, !PT ;  /* 0x0000001902022212 */ /* 0x000fe200078e3cff */
[----:B------:R-:W4:Y:S04]  /*0550*/  @P3 LDG.E R23, desc[UR4][R10.64+0x48] ;  /* 0x000048040a173981 */ /* 0x000f28000c1e1900 */
[----:B------:R-:W4:Y:S01]  /*0560*/  @P4 LDG.E R25, desc[UR4][R10.64+0x54] ;  /* 0x000054040a194981 */ /* 0x000f22000c1e1900 */
[----:B--2---:R-:W-:-:S03]  /*0570*/  @P1 LOP3.LUT R5, R5, R18, RZ, 0x3c, !PT ;  /* 0x0000001205051212 */ /* 0x004fc600078e3cff */
[----:B------:R-:W2:Y:S01]  /*0580*/  @P3 LDG.E R18, desc[UR4][R10.64+0x44] ;  /* 0x000044040a123981 */ /* 0x000ea2000c1e1900 */
[----:B---3--:R-:W-:-:S03]  /*0590*/  @P2 LOP3.LUT R5, R5, R20, RZ, 0x3c, !PT ;  /* 0x0000001405052212 */ /* 0x008fc600078e3cff */
[----:B------:R-:W3:Y:S01]  /*05a0*/  @P4 LDG.E R20, desc[UR4][R10.64+0x58] ;  /* 0x000058040a144981 */ /* 0x000ee2000c1e1900 */
[----:B----4-:R-:W-:-:S03]  /*05b0*/  @P3 LOP3.LUT R3, R3, R22, RZ, 0x3c, !PT ;  /* 0x0000001603033212 */ /* 0x010fc600078e3cff */
[----:B------:R-:W4:Y:S01]  /*05c0*/  @P4 LDG.E R22, desc[UR4][R10.64+0x60] ;  /* 0x000060040a164981 */ /* 0x000f22000c1e1900 */
[----:B------:R-:W-:Y:S02]  /*05d0*/  LOP3.LUT P0, RZ, R24, 0x80, RZ, 0xc0, !PT ;  /* 0x0000008018ff7812 */ /* 0x000fe4000780c0ff */
[----:B------:R-:W-:Y:S02]  /*05e0*/  @P5 LOP3.LUT R15, R15, R26, RZ, 0x3c, !PT ;  /* 0x0000001a0f0f5212 */ /* 0x000fe400078e3cff */
[----:B------:R-:W4:Y:S01]  /*05f0*/  @P6 LDG.E R26, desc[UR4][R10.64+0x78] ;  /* 0x000078040a1a6981 */ /* 0x000f22000c1e1900 */
[----:B------:R-:W-:-:S03]  /*0600*/  @P3 LOP3.LUT R4, R4, R21, RZ, 0x3c, !PT ;  /* 0x0000001504043212 */ /* 0x000fc600078e3cff */
[----:B------:R-:W4:Y:S01]  /*0610*/  @P4 LDG.E R21, desc[UR4][R10.64+0x5c] ;  /* 0x00005c040a154981 */ /* 0x000f22000c1e1900 */
[----:B------:R-:W-:-:S03]  /*0620*/  @P3 LOP3.LUT R2, R2, R23, RZ, 0x3c, !PT ;  /* 0x0000001702023212 */ /* 0x000fc600078e3cff */
[----:B------:R-:W4:Y:S01]  /*0630*/  @P5 LDG.E R23, desc[UR4][R10.64+0x68] ;  /* 0x000068040a175981 */ /* 0x000f22000c1e1900 */
[----:B------:R-:W-:-:S03]  /*0640*/  @P4 LOP3.LUT R4, R4, R25, RZ, 0x3c, !PT ;  /* 0x0000001904044212 */ /* 0x000fc600078e3cff */
[----:B------:R-:W4:Y:S01]  /*0650*/  @P5 LDG.E R25, desc[UR4][R10.64+0x70] ;  /* 0x000070040a195981 */ /* 0x000f22000c1e1900 */
[----:B--2---:R-:W-:-:S03]  /*0660*/  @P3 LOP3.LUT R5, R5, R18, RZ, 0x3c, !PT ;  /* 0x0000001205053212 */ /* 0x004fc600078e3cff */
[----:B------:R-:W2:Y:S01]  /*0670*/  @P5 LDG.E R18, desc[UR4][R10.64+0x6c] ;  /* 0x00006c040a125981 */ /* 0x000ea2000c1e1900 */
[----:B---3--:R-:W-:-:S03]  /*0680*/  @P4 LOP3.LUT R5, R5, R20, RZ, 0x3c, !PT ;  /* 0x0000001405054212 */ /* 0x008fc600078e3cff */
[----:B------:R-:W3:Y:S01]  /*0690*/  @P5 LDG.E R20, desc[UR4][R10.64+0x74] ;  /* 0x000074040a145981 */ /* 0x000ee2000c1e1900 */
[----:B----4-:R-:W-:-:S03]  /*06a0*/  @P4 LOP3.LUT R3, R3, R22, RZ, 0x3c, !PT ;  /* 0x0000001603034212 */ /* 0x010fc600078e3cff */
[----:B------:R-:W4:Y:S01]  /*06b0*/  @P0 LDG.E R22, desc[UR4][R10.64+0x8c] ;  /* 0x00008c040a160981 */ /* 0x000f22000c1e1900 */
[----:B------:R-:W-:-:S03]  /*06c0*/  @P6 LOP3.LUT R15, R15, R26, RZ, 0x3c, !PT ;  /* 0x0000001a0f0f6212 */ /* 0x000fc600078e3cff */
        /* <DEDUP_REMOVED lines=13> */
[----:B------:R-:W-:Y:S02]  /*07a0*/  @P6 LOP3.LUT R4, R4, R27, RZ, 0x3c, !PT ;  /* 0x0000001b04046212 */ /* 0x000fe400078e3cff */
[----:B------:R-:W-:Y:S02]  /*07b0*/  @P6 LOP3.LUT R2, R2, R21, RZ, 0x3c, !PT ;  /* 0x0000001502026212 */ /* 0x000fe400078e3cff */
[----:B------:R-:W-:Y:S02]  /*07c0*/  @P0 LOP3.LUT R4, R4, R23, RZ, 0x3c, !PT ;  /* 0x0000001704040212 */ /* 0x000fe400078e3cff */
[----:B------:R-:W-:Y:S02]  /*07d0*/  @P0 LOP3.LUT R2, R2, R25, RZ, 0x3c, !PT ;  /* 0x0000001902020212 */ /* 0x000fe400078e3cff */
[----:B--2---:R-:W-:Y:S02]  /*07e0*/  @P6 LOP3.LUT R5, R5, R18, RZ, 0x3c, !PT ;  /* 0x0000001205056212 */ /* 0x004fe400078e3cff */
[----:B---3--:R-:W-:-:S02]  /*07f0*/  @P6 LOP3.LUT R3, R3, R20, RZ, 0x3c, !PT ;  /* 0x0000001403036212 */ /* 0x008fc400078e3cff */
[----:B----4-:R-:W-:Y:S02]  /*0800*/  @P0 LOP3.LUT R5, R5, R22, RZ, 0x3c, !PT ;  /* 0x0000001605050212 */ /* 0x010fe400078e3cff */
[----:B------:R-:W-:Y:S02]  /*0810*/  @P0 LOP3.LUT R3, R3, R26, RZ, 0x3c, !PT ;  /* 0x0000001a03030212 */ /* 0x000fe400078e3cff */
[----:B------:R-:W-:-:S13]  /*0820*/  R2P PR, R24.B1, 0x7f ;  /* 0x0000007f18007804 */ /* 0x000fda0000001000 */
[----:B------:R-:W2:Y:S04]  /*0830*/  @P0 LDG.E R18, desc[UR4][R10.64+0xa0] ;  /* 0x0000a0040a120981 */ /* 0x000ea8000c1e1900 */
[----:B------:R-:W3:Y:S04]  /*0840*/  @P1 LDG.E R22, desc[UR4][R10.64+0xb4] ;  /* 0x0000b4040a161981 */ /* 0x000ee8000c1e1900 */
[----:B------:R-:W4:Y:S04]  /*0850*/  @P2 LDG.E R26, desc[UR4][R10.64+0xc8] ;  /* 0x0000c8040a1a2981 */ /* 0x000f28000c1e1900 */
[----:B------:R-:W4:Y:S04]  /*0860*/  @P3 LDG.E R28, desc[UR4][R10.64+0xdc] ;  /* 0x0000dc040a1c3981 */ /* 0x000f28000c1e1900 */
[----:B------:R-:W4:Y:S04]  /*0870*/  @P0 LDG.E R23, desc[UR4][R10.64+0xa4] ;  /* 0x0000a4040a170981 */ /* 0x000f28000c1e1900 */
[----:B------:R-:W4:Y:S04]  /*0880*/  @P0 LDG.E R20, desc[UR4][R10.64+0xa8] ;  /* 0x0000a8040a140981 */ /* 0x000f28000c1e1900 */
[----:B------:R-:W4:Y:S04]  /*0890*/  @P4 LDG.E R25, desc[UR4][R10.64+0xf0] ;  /* 0x0000f0040a194981 */ /* 0x000f28000c1e1900 */
        /* <DEDUP_REMOVED lines=21> */
[----:B------:R-:W-:Y:S02]  /*09f0*/  LOP3.LUT P0, RZ, R24, 0x8000, RZ, 0xc0, !PT ;  /* 0x0000800018ff7812 */ /* 0x000fe4000780c0ff */
[----:B----4-:R-:W-:Y:S01]  /*0a00*/  @P5 LOP3.LUT R15, R15, R26, RZ, 0x3c, !PT ;  /* 0x0000001a0f0f5212 */ /* 0x010fe200078e3cff */
[----:B------:R-:W4:Y:S04]  /*0a10*/  @P3 LDG.E R24, desc[UR4][R10.64+0xe4] ;  /* 0x0000e4040a183981 */ /* 0x000f28000c1e1900 */
[----:B------:R-:W2:Y:S01]  /*0a20*/  @P6 LDG.E R26, desc[UR4][R10.64+0x118] ;  /* 0x000118040a1a6981 */ /* 0x000ea2000c1e1900 */
        /* <DEDUP_REMOVED lines=8> */
[----:B---3--:R-:W-:-:S03]  /*0ab0*/  @P2 LOP3.LUT R3, R3, R22, RZ, 0x3c, !PT ;  /* 0x0000001603032212 */ /* 0x008fc600078e3cff */
[----:B------:R-:W3:Y:S01]  /*0ac0*/  @P4 LDG.E R22, desc[UR4][R10.64+0x100] ;  /* 0x000100040a164981 */ /* 0x000ee2000c1e1900 */
[----:B--2---:R-:W-:-:S03]  /*0ad0*/  @P6 LOP3.LUT R15, R15, R26, RZ, 0x3c, !PT ;  /* 0x0000001a0f0f6212 */ /* 0x004fc600078e3cff */
[----:B------:R-:W2:Y:S01]  /*0ae0*/  @P0 LDG.E R26, desc[UR4][R10.64+0x12c] ;  /* 0x00012c040a1a0981 */ /* 0x000ea2000c1e1900 */
[----:B----4-:R-:W-:-:S03]  /*0af0*/  @P2 LOP3.LUT R2, R2, R23, RZ, 0x3c, !PT ;  /* 0x0000001702022212 */ /* 0x010fc600078e3cff */
[----:B------:R-:W4:Y:S01]  /*0b00*/  @P4 LDG.E R23, desc[UR4][R10.64+0xfc] ;  /* 0x0000fc040a174981 */ /* 0x000f22000c1e1900 */
[----:B------:R-:W-:-:S03]  /*0b10*/  @P2 LOP3.LUT R5, R5, R20, RZ, 0x3c, !PT ;  /* 0x0000001405052212 */ /* 0x000fc600078e3cff */
[----:B------:R-:W4:Y:S01]  /*0b20*/  @P4 LDG.E R20, desc[UR4][R10.64+0xf8] ;  /* 0x0000f8040a144981 */ /* 0x000f22000c1e1900 */
[----:B------:R-:W-:Y:S02]  /*0b30*/  @P3 LOP3.LUT R2, R2, R27, RZ, 0x3c, !PT ;  /* 0x0000001b02023212 */ /* 0x000fe400078e3cff */
[----:B------:R-:W-:Y:S01]  /*0b40*/  @P3 LOP3.LUT R4, R4, R25, RZ, 0x3c, !PT ;  /* 0x0000001904043212 */ /* 0x000fe200078e3cff */
[----:B------:R-:W4:Y:S01]  /*0b50*/  @P5 LDG.E R27, desc[UR4][R10.64+0x110] ;  /* 0x000110040a1b5981 */ /* 0x000f22000c1e1900 */
[----:B------:R-:W-:-:S03]  /*0b60*/  @P3 LOP3.LUT R5, R5, R24, RZ, 0x3c, !PT ;  /* 0x0000001805053212 */ /* 0x000fc600078e3cff */
[----:B------:R-:W4:Y:S04]  /*0b70*/  @P5 LDG.E R25, desc[UR4][R10.64+0x108] ;  /* 0x000108040a195981 */ /* 0x000f28000c1e1900 */
        /* <DEDUP_REMOVED lines=19> */
[----:B------:R-:W-:-:S05]  /*0cb0*/  VIADD R19, R19, 0x10 ;  /* 0x0000001013137836 */ /* 0x000fca0000000000 */
[----:B------:R-:W-:Y:S02]  /*0cc0*/  ISETP.NE.AND P1, PT, R19, 0x20, PT ;  /* 0x000000201300780c */ /* 0x000fe40003f25270 */
[----:B------:R-:W-:Y:S02]  /*0cd0*/  @P5 LOP3.LUT R3, R3, R18, RZ, 0x3c, !PT ;  /* 0x0000001203035212 */ /* 0x000fe400078e3cff */
[----:B------:R-:W-:Y:S02]  /*0ce0*/  @P6 LOP3.LUT R4, R4, R21, RZ, 0x3c, !PT ;  /* 0x0000001504046212 */ /* 0x000fe400078e3cff */
[----:B---3--:R-:W-:-:S04]  /*0cf0*/  @P6 LOP3.LUT R3, R3, R22, RZ, 0x3c, !PT ;  /* 0x0000001603036212 */ /* 0x008fc800078e3cff */
[----:B--2---:R-:W-:Y:S02]  /*0d00*/  @P0 LOP3.LUT R3, R3, R26, RZ, 0x3c, !PT ;  /* 0x0000001a03030212 */ /* 0x004fe400078e3cff */
[----:B----4-:R-:W-:Y:S02]  /*0d10*/  @P6 LOP3.LUT R2, R2, R23, RZ, 0x3c, !PT ;  /* 0x0000001702026212 */ /* 0x010fe400078e3cff */
[----:B------:R-:W-:Y:S02]  /*0d20*/  @P6 LOP3.LUT R5, R5, R20, RZ, 0x3c, !PT ;  /* 0x0000001405056212 */ /* 0x000fe400078e3cff */
[----:B------:R-:W-:Y:S02]  /*0d30*/  @P0 LOP3.LUT R2, R2, R27, RZ, 0x3c, !PT ;  /* 0x0000001b02020212 */ /* 0x000fe400078e3cff */
[----:B------:R-:W-:Y:S02]  /*0d40*/  @P0 LOP3.LUT R4, R4, R25, RZ, 0x3c, !PT ;  /* 0x0000001904040212 */ /* 0x000fe400078e3cff */
[----:B------:R-:W-:Y:S01]  /*0d50*/  @P0 LOP3.LUT R5, R5, R24, RZ, 0x3c, !PT ;  /* 0x0000001805050212 */ /* 0x000fe200078e3cff */
[----:B------:R-:W-:Y:S06]  /*0d60*/  @P1 BRA `(.L_x_633) ;  /* 0xfffffff400481947 */ /* 0x000fec000383ffff */
[----:B------:R-:W-:-:S05]  /*0d70*/  VIADD R17, R17, 0x1 ;  /* 0x0000000111117836 */ /* 0x000fca0000000000 */
[----:B------:R-:W-:-:S13]  /*0d80*/  ISETP.NE.AND P0, PT, R17, 0x5, PT ;  /* 0x000000051100780c */ /* 0x000fda0003f05270 */
[----:B------:R-:W-:Y:S05]  /*0d90*/  @P0 BRA `(.L_x_634) ;  /* 0xfffffff400300947 */ /* 0x000fea000383ffff */
[----:B------:R0:W-:Y:S01]  /*0da0*/  STG.E.64 desc[UR4][R6.64+0x8], R4 ;  /* 0x0000080406007986 */ /* 0x0001e2000c101b04 */
[----:B------:R-:W-:Y:S01]  /*0db0*/  VIADD R14, R14, 0x1 ;  /* 0x000000010e0e7836 */ /* 0x000fe20000000000 */
[----:B------:R-:W-:Y:S02]  /*0dc0*/  LOP3.LUT R11, R0, 0x3, RZ, 0xc0, !PT ;  /* 0x00000003000b7812 */ /* 0x000fe400078ec0ff */
[----:B------:R0:W-:Y:S02]  /*0dd0*/  STG.E.64 desc[UR4][R6.64+0x10], R2 ;  /* 0x0000100206007986 */ /* 0x0001e4000c101b04 */
[----:B------:R-:W-:Y:S02]  /*0de0*/  ISETP.GE.U32.AND P0, PT, R14, R11, PT ;  /* 0x0000000b0e00720c */ /* 0x000fe40003f06070 */
[----:B------:R0:W-:Y:S11]  /*0df0*/  STG.E desc[UR4][R6.64+0x4], R15 ;  /* 0x0000040f06007986 */ /* 0x0001f6000c101904 */
[----:B------:R-:W-:Y:S05]  /*0e00*/  @!P0 BRA `(.L_x_635) ;  /* 0xfffffff400048947 */ /* 0x000fea000383ffff */
.L_x_632:
[----:B------:R-:W-:Y:S05]  /*0e10*/  BSYNC.RECONVERGENT B1 ;  /* 0x0000000000017941 */ /* 0x000fea0003800200 */
.L_x_631:
[----:B------:R-:W-:Y:S01]  /*0e20*/  ISETP.GT.U32.AND P0, PT, R0, 0x3, PT ;  /* 0x000000030000780c */ /* 0x000fe20003f04070 */
[----:B------:R-:W-:Y:S01]  /*0e30*/  VIADD R12, R12, 0x1 ;  /* 0x000000010c0c7836 */ /* 0x000fe20000000000 */
[--C-:B------:R-:W-:Y:S02]  /*0e40*/  SHF.R.U64 R0, R0, 0x2, R13.reuse ;  /* 0x0000000200007819 */ /* 0x100fe4000000120d */
[----:B------:R-:W-:Y:S02]  /*0e50*/  ISETP.GT.U32.AND.EX P0, PT, R13, RZ, PT, P0 ;  /* 0x000000ff0d00720c */ /* 0x000fe40003f04100 */
[----:B------:R-:W-:-:S11]  /*0e60*/  SHF.R.U32.HI R13, RZ, 0x2, R13 ;  /* 0x00000002ff0d7819 */ /* 0x000fd6000001160d */
[----:B------:R-:W-:Y:S05]  /*0e70*/  @P0 BRA `(.L_x_636) ;  /* 0xfffffff000c80947 */ /* 0x000fea000383ffff */
.L_x_630:
[----:B------:R-:W-:Y:S05]  /*0e80*/  BSYNC.RECONVERGENT B0 ;  /* 0x0000000000007941 */ /* 0x000fea0003800200 */
.L_x_629:
[----:B------:R-:W-:Y:S04]  /*0e90*/  STG.E.64 desc[UR4][R6.64+0x18], RZ ;  /* 0x000018ff06007986 */ /* 0x000fe8000c101b04 */
[----:B------:R-:W-:Y:S04]  /*0ea0*/  STG.E desc[UR4][R6.64+0x20], RZ ;  /* 0x000020ff06007986 */ /* 0x000fe8000c101904 */
[----:B------:R-:W-:Y:S01]  /*0eb0*/  STG.E.64 desc[UR4][R6.64+0x28], RZ ;  /* 0x000028ff06007986 */ /* 0x000fe2000c101b04 */
[----:B------:R-:W-:Y:S05]  /*0ec0*/  EXIT ;  /* 0x000000000000794d */ /* 0x000fea0003800000 */
.L_x_637:
        /* <DEDUP_REMOVED lines=11> */
.L_x_650:


//--------------------- .nv.global.init           --------------------------
	.section	.nv.global.init,"aw",@progbits
	.align	4
.nv.global.init:
	.type		__cudart_i2opi_f,@object
	.size		__cudart_i2opi_f,(mrg32k3aM1SubSeq - __cudart_i2opi_f)
__cudart_i2opi_f:
        /*0000*/ 	.byte	0x41, 0x90, 0x43, 0x3c, 0x99, 0x95, 0x62, 0xdb, 0xc0, 0xdd, 0x34, 0xf5, 0xd1, 0x57, 0x27, 0xfc
        /*0010*/ 	.byte	0x29, 0x15, 0x44, 0x4e, 0x6e, 0x83, 0xf9, 0xa2
	.type		mrg32k3aM1SubSeq,@object
	.size		mrg32k3aM1SubSeq,(mrg32k3aM2SubSeq - mrg32k3aM1SubSeq)
mrg32k3aM1SubSeq:
        /*0018*/ 	.byte	0x0b, 0xcc, 0xee, 0x04, 0x73, 0x29, 0x8b, 0x6f, 0xf6, 0x53, 0x03, 0xf6, 0x23, 0xf6, 0xea, 0xda
        /* <DEDUP_REMOVED lines=125> */
	.type		mrg32k3aM2SubSeq,@object
	.size		mrg32k3aM2SubSeq,(mrg32k3aM1 - mrg32k3aM2SubSeq)
mrg32k3aM2SubSeq:
        /* <DEDUP_REMOVED lines=126> */
	.type		mrg32k3aM1,@object
	.size		mrg32k3aM1,(mrg32k3aM1Seq - mrg32k3aM1)
mrg32k3aM1:
        /* <DEDUP_REMOVED lines=144> */
	.type		mrg32k3aM1Seq,@object
	.size		mrg32k3aM1Seq,(mrg32k3aM2 - mrg32k3aM1Seq)
mrg32k3aM1Seq:
        /* <DEDUP_REMOVED lines=144> */
	.type		mrg32k3aM2,@object
	.size		mrg32k3aM2,(mrg32k3aM2Seq - mrg32k3aM2)
mrg32k3aM2:
        /* <DEDUP_REMOVED lines=144> */
	.type		mrg32k3aM2Seq,@object
	.size		mrg32k3aM2Seq,(precalc_xorwow_matrix - mrg32k3aM2Seq)
mrg32k3aM2Seq:
        /* <DEDUP_REMOVED lines=144> */
	.type		precalc_xorwow_matrix,@object
	.size		precalc_xorwow_matrix,(precalc_xorwow_offset_matrix - precalc_xorwow_matrix)
precalc_xorwow_matrix:
        /* <DEDUP_REMOVED lines=6400> */
	.type		precalc_xorwow_offset_matrix,@object
	.size		precalc_xorwow_offset_matrix,(.L_1 - precalc_xorwow_offset_matrix)
precalc_xorwow_offset_matrix:
        /* <DEDUP_REMOVED lines=6400> */
.L_1:


//--------------------- .nv.shared.reserved.0     --------------------------
	.section	.nv.shared.reserved.0,"aw",@nobits
	.weak		__nv_reservedSMEM_offset_0_alias
	.size		__nv_reservedSMEM_offset_0_alias, 0, 64
	.other		__nv_reservedSMEM_offset_0_alias,@"STO_CUDA_RESERVED_SHARED STV_DEFAULT"
__nv_reservedSMEM_offset_0_alias:
	.zero		0
	.zero		64


//--------------------- .nv.constant0._Z8run_trajPfS_S_P17curandStateXORWOW --------------------------
	.section	.nv.constant0._Z8run_trajPfS_S_P17curandStateXORWOW,"a",@progbits
	.sectionflags	@""
	.align	4
.nv.constant0._Z8run_trajPfS_S_P17curandStateXORWOW:
	.zero		928


//--------------------- .nv.constant0._Z11run_momentsPfS_S_S_S_S_P17curandStateXORWOW --------------------------
	.section	.nv.constant0._Z11run_momentsPfS_S_S_S_S_P17curandStateXORWOW,"a",@progbits
	.sectionflags	@""
	.align	4
.nv.constant0._Z11run_momentsPfS_S_S_S_S_P17curandStateXORWOW:
	.zero		952


//--------------------- .nv.constant0._Z12init_dev_rngPjP17curandStateXORWOW --------------------------
	.section	.nv.constant0._Z12init_dev_rngPjP17curandStateXORWOW,"a",@progbits
	.sectionflags	@""
	.align	4
.nv.constant0._Z12init_dev_rngPjP17curandStateXORWOW:
	.zero		912


//--------------------- SYMBOLS --------------------------

	.type		.nv.reservedSmem.offset0,@object
	.size		.nv.reservedSmem.offset0,0x4
